// auto-generated by cutlass_sweep.fmha — config: {"arch": "sm_100", "direction": "fwd", "dtype": "fp16", "head_dim": 256, "mask": "residual", "schedule": "persistent", "tile_kv": 128, "tile_q": 256}
#include "cutlass/cutlass.h"
#include "cute/tensor.hpp"
#include "cutlass/device_kernel.h"
#include "cutlass/kernel_hardware_info.h"
#include "77_blackwell_fmha/collective/fmha_fusion.hpp"
#include "77_blackwell_fmha/collective/sm100_fmha_load_tma_warpspecialized.hpp"
#include "77_blackwell_fmha/collective/sm100_fmha_fwd_mainloop_tma_warpspecialized.hpp"
#include "77_blackwell_fmha/collective/sm100_fmha_fwd_epilogue_tma_warpspecialized.hpp"
#include "77_blackwell_fmha/kernel/fmha_tile_scheduler.hpp"
#include "77_blackwell_fmha/kernel/sm100_fmha_fwd_kernel_tma_warpspecialized.hpp"

using namespace cute;
using Element    = cutlass::half_t;
using ElementOut = cutlass::half_t;
using TileShape  = Shape<_256, _128, _256>;

using ProblemShape = cute::tuple<int, int, int, cute::tuple<cute::tuple<int, int>, int>>;
using StrideQ   = cute::tuple<int, _1, cute::tuple<cute::tuple<int, int>, int>>;
using StrideK   = cute::tuple<int, _1, cute::tuple<cute::tuple<_0, int>, int>>;
using StrideV   = StrideK;
using StrideO   = StrideQ;
using StrideLSE = cute::tuple<_1, cute::tuple<cute::tuple<int, int>, int>>;

using TileScheduler = std::conditional_t<
    cute::true_type::value,
    cutlass::fmha::kernel::PersistentTileScheduler,
    cutlass::fmha::kernel::IndividualTileScheduler>;

using Mainloop = cutlass::fmha::collective::Sm100FmhaFwdMainloopTmaWarpspecialized<
    Element, float, float, TileShape, StrideQ, StrideK, StrideV,
    cutlass::fmha::collective::ResidualMask>;

using Kernel = cutlass::fmha::kernel::Sm100FmhaFwdKernelTmaWarpspecialized<
    ProblemShape, Mainloop,
    cutlass::fmha::collective::Sm100FmhaFwdEpilogueTmaWarpspecialized<
        ElementOut, float, typename Mainloop::TileShapePV, StrideO, StrideLSE>,
    TileScheduler>;

auto* _anchor = &cutlass::device_kernel<Kernel>;


// ===== COMPILED SASS (sm_100a) =====

	.target	sm_100a

	.elftype	@"ET_EXEC"


//--------------------- .note.nv.tkinfo           --------------------------
	.section	.note.nv.tkinfo,"",@"SHT_NOTE"
	.sectionflags	@"SHF_NOTE_NV_TKINFO"
	.tkinfo
        /*0018*/ 	.word	0x00000002
        /*0030*/ 	.string	""
        /*0030*/ 	.string	"ptxas"
        /*0030*/ 	.string	"Cuda compilation tools, release 13.0, V13.0.88"
        /*0030*/ 	.string	"Build cuda_13.0.r13.0/compiler.36424714_0"
        /*0030*/ 	.string	"-arch sm_100a -m 64 "



//--------------------- .note.nv.cuinfo           --------------------------
	.section	.note.nv.cuinfo,"",@"SHT_NOTE"
	.sectionflags	@"SHF_NOTE_NV_CUINFO"
        /*0018*/ 	.short	0x0002
        /*001a*/ 	.short	0x0064
        /*001c*/ 	.short	0x0082
	.zero		2


//--------------------- .nv.info                  --------------------------
	.section	.nv.info,"",@"SHT_CUDA_INFO"
	.align	4


	//----- nvinfo : EIATTR_REGCOUNT
	.align		4
        /*0000*/ 	.byte	0x04, 0x2f
        /*0002*/ 	.short	(.L_34 - .L_33)
	.align		4
.L_33:
        /*0004*/ 	.word	index@(_ZN7cutlass13device_kernelINS_4fmha6kernel36Sm100FmhaFwdKernelTmaWarpspecializedIN4cute5tupleIJiiiNS5_IJNS5_IJiiEEEiEEEEEENS1_10collective38Sm100FmhaFwdMainloopTmaWarpspecializedINS_6half_tEffNS5_IJNS4_1CILi256EEENSC_ILi128EEESD_EEENS5_IJiNSC_ILi1EEES7_EEENS5_IJiSG_NS5_IJNS5_IJNSC_ILi0EEEiEEEiEEEEEESL_NS9_12ResidualMaskENS5_IJNSC_ILi2EEESG_SG_EEENSC_ILb0EEEEENS9_38Sm100FmhaFwdEpilogueTmaWarpspecializedISB_fNS5_IJSE_SD_SE_EEESH_NS5_IJSG_S7_EEESP_EENS2_23PersistentTileSchedulerENS2_41Sm100FmhaCtxKernelWarpspecializedScheduleEEEEEvNT_6ParamsE)
        /*0008*/ 	.word	0x00000080


	//----- nvinfo : EIATTR_FRAME_SIZE
	.align		4
.L_34:
        /*000c*/ 	.byte	0x04, 0x11
        /*000e*/ 	.short	(.L_36 - .L_35)
	.align		4
.L_35:
        /*0010*/ 	.word	index@($__internal_3_$__cuda_sm3x_div_rn_noftz_f32_slowpath)
        /*0014*/ 	.word	0x000000c8


	//----- nvinfo : EIATTR_FRAME_SIZE
	.align		4
.L_36:
        /*0018*/ 	.byte	0x04, 0x11
        /*001a*/ 	.short	(.L_38 - .L_37)
	.align		4
.L_37:
        /*001c*/ 	.word	index@($__internal_2_$__cuda_sm10x_tcgen05_guardrail_trap_unallocated_columns_being_dealloced)
        /*0020*/ 	.word	0x000000c8


	//----- nvinfo : EIATTR_FRAME_SIZE
	.align		4
.L_38:
        /*0024*/ 	.byte	0x04, 0x11
        /*0026*/ 	.short	(.L_40 - .L_39)
	.align		4
.L_39:
        /*0028*/ 	.word	index@($__internal_1_$__cuda_sm10x_tcgen05_guardrail_trap_phase_invalid_during_alloc)
        /*002c*/ 	.word	0x000000c8


	//----- nvinfo : EIATTR_FRAME_SIZE
	.align		4
.L_40:
        /*0030*/ 	.byte	0x04, 0x11
        /*0032*/ 	.short	(.L_42 - .L_41)
	.align		4
.L_41:
        /*0034*/ 	.word	index@($__internal_0_$__cuda_sm10x_tcgen05_guardrail_trap_col_being_dealloced_not_returned_by_alloc)
        /*0038*/ 	.word	0x000000c8


	//----- nvinfo : EIATTR_FRAME_SIZE
	.align		4
.L_42:
        /*003c*/ 	.byte	0x04, 0x11
        /*003e*/ 	.short	(.L_44 - .L_43)
	.align		4
.L_43:
        /*0040*/ 	.word	index@(_ZN7cutlass13device_kernelINS_4fmha6kernel36Sm100FmhaFwdKernelTmaWarpspecializedIN4cute5tupleIJiiiNS5_IJNS5_IJiiEEEiEEEEEENS1_10collective38Sm100FmhaFwdMainloopTmaWarpspecializedINS_6half_tEffNS5_IJNS4_1CILi256EEENSC_ILi128EEESD_EEENS5_IJiNSC_ILi1EEES7_EEENS5_IJiSG_NS5_IJNS5_IJNSC_ILi0EEEiEEEiEEEEEESL_NS9_12ResidualMaskENS5_IJNSC_ILi2EEESG_SG_EEENSC_ILb0EEEEENS9_38Sm100FmhaFwdEpilogueTmaWarpspecializedISB_fNS5_IJSE_SD_SE_EEESH_NS5_IJSG_S7_EEESP_EENS2_23PersistentTileSchedulerENS2_41Sm100FmhaCtxKernelWarpspecializedScheduleEEEEEvNT_6ParamsE)
        /*0044*/ 	.word	0x000000c8


	//----- nvinfo : EIATTR_MIN_STACK_SIZE
	.align		4
.L_44:
        /*0048*/ 	.byte	0x04, 0x12
        /*004a*/ 	.short	(.L_46 - .L_45)
	.align		4
.L_45:
        /*004c*/ 	.word	index@(_ZN7cutlass13device_kernelINS_4fmha6kernel36Sm100FmhaFwdKernelTmaWarpspecializedIN4cute5tupleIJiiiNS5_IJNS5_IJiiEEEiEEEEEENS1_10collective38Sm100FmhaFwdMainloopTmaWarpspecializedINS_6half_tEffNS5_IJNS4_1CILi256EEENSC_ILi128EEESD_EEENS5_IJiNSC_ILi1EEES7_EEENS5_IJiSG_NS5_IJNS5_IJNSC_ILi0EEEiEEEiEEEEEESL_NS9_12ResidualMaskENS5_IJNSC_ILi2EEESG_SG_EEENSC_ILb0EEEEENS9_38Sm100FmhaFwdEpilogueTmaWarpspecializedISB_fNS5_IJSE_SD_SE_EEESH_NS5_IJSG_S7_EEESP_EENS2_23PersistentTileSchedulerENS2_41Sm100FmhaCtxKernelWarpspecializedScheduleEEEEEvNT_6ParamsE)
        /*0050*/ 	.word	0x000000c8
.L_46:


//--------------------- .nv.compat                --------------------------
	.section	.nv.compat,"",@"SHT_CUDA_COMPAT_INFO"
	.align	4
        /*0000*/ 	.byte	0x02, 0x09, 0x01, 0x00, 0x02, 0x02, 0x02, 0x00, 0x02, 0x05, 0x05, 0x00, 0x03, 0x07, 0x01, 0x01
        /*0010*/ 	.byte	0x02, 0x03, 0x01, 0x00, 0x02, 0x06, 0x01, 0x00, 0x04, 0x0b, 0x08, 0x00, 0x01, 0x00, 0x00, 0x00
        /*0020*/ 	.byte	0x00, 0x00, 0x00, 0x00


//--------------------- .nv.info._ZN7cutlass13device_kernelINS_4fmha6kernel36Sm100FmhaFwdKernelTmaWarpspecializedIN4cute5tupleIJiiiNS5_IJNS5_IJiiEEEiEEEEEENS1_10collective38Sm100FmhaFwdMainloopTmaWarpspecializedINS_6half_tEffNS5_IJNS4_1CILi256EEENSC_ILi128EEESD_EEENS5_IJiNSC_ILi1EEES7_EEENS5_IJiSG_NS5_IJNS5_IJNSC_ILi0EEEiEEEiEEEEEESL_NS9_12ResidualMaskENS5_IJNSC_ILi2EEESG_SG_EEENSC_ILb0EEEEENS9_38Sm100FmhaFwdEpilogueTmaWarpspecializedISB_fNS5_IJSE_SD_SE_EEESH_NS5_IJSG_S7_EEESP_EENS2_23PersistentTileSchedulerENS2_41Sm100FmhaCtxKernelWarpspecializedScheduleEEEEEvNT_6ParamsE --------------------------
	.section	.nv.info._ZN7cutlass13device_kernelINS_4fmha6kernel36Sm100FmhaFwdKernelTmaWarpspecializedIN4cute5tupleIJiiiNS5_IJNS5_IJiiEEEiEEEEEENS1_10collective38Sm100FmhaFwdMainloopTmaWarpspecializedINS_6half_tEffNS5_IJNS4_1CILi256EEENSC_ILi128EEESD_EEENS5_IJiNSC_ILi1EEES7_EEENS5_IJiSG_NS5_IJNS5_IJNSC_ILi0EEEiEEEiEEEEEESL_NS9_12ResidualMaskENS5_IJNSC_ILi2EEESG_SG_EEENSC_ILb0EEEEENS9_38Sm100FmhaFwdEpilogueTmaWarpspecializedISB_fNS5_IJSE_SD_SE_EEESH_NS5_IJSG_S7_EEESP_EENS2_23PersistentTileSchedulerENS2_41Sm100FmhaCtxKernelWarpspecializedScheduleEEEEEvNT_6ParamsE,"",@"SHT_CUDA_INFO"
	.sectionflags	@""
	.align	4


	//----- nvinfo : EIATTR_CUDA_API_VERSION
	.align		4
        /*0000*/ 	.byte	0x04, 0x37
        /*0002*/ 	.short	(.L_48 - .L_47)
.L_47:
        /*0004*/ 	.word	0x00000082


	//----- nvinfo : EIATTR_KPARAM_INFO
	.align		4
.L_48:
        /*0008*/ 	.byte	0x04, 0x17
        /*000a*/ 	.short	(.L_50 - .L_49)
.L_49:
        /*000c*/ 	.word	0x00000000
        /*0010*/ 	.short	0x0000
        /*0012*/ 	.short	0x0000
        /*0014*/ 	.byte	0x00, 0xf0, 0x01, 0x18


	//----- nvinfo : EIATTR_AT_ENTRY_FRAGMENTS
	.align		4
.L_50:
        /*0018*/ 	.byte	0x04, 0x4f
        /*001a*/ 	.short	(.L_52 - .L_51)


	//   ....[0]....
.L_51:
        /*001c*/ 	.word	0x00000006


	//----- nvinfo : EIATTR_RESERVED_SMEM_USED
	.align		4
.L_52:
        /*0020*/ 	.byte	0x01, 0x41
	.zero		2


	//----- nvinfo : EIATTR_SPARSE_MMA_MASK
	.align		4
        /*0024*/ 	.byte	0x03, 0x50
        /*0026*/ 	.short	0x0000


	//----- nvinfo : EIATTR_TCGEN05_1CTA_USED
	.align		4
        /*0028*/ 	.byte	0x01, 0x51
	.zero		2


	//----- nvinfo : EIATTR_MAXREG_COUNT
	.align		4
        /*002c*/ 	.byte	0x03, 0x1b
        /*002e*/ 	.short	0x0080


	//----- nvinfo : EIATTR_NUM_BARRIERS
	.align		4
        /*0030*/ 	.byte	0x02, 0x4c
        /*0032*/ 	.byte	0x01
	.zero		1


	//----- nvinfo : EIATTR_EXTERNS
	.align		4
        /*0034*/ 	.byte	0x04, 0x0f
        /*0036*/ 	.short	(.L_54 - .L_53)


	//   ....[0]....
	.align		4
.L_53:
        /*0038*/ 	.word	index@(vprintf)


	//   ....[1]....
	.align		4
        /*003c*/ 	.word	index@(__assertfail)


	//----- nvinfo : EIATTR_ANNOTATIONS
	.align		4
.L_54:
        /*0040*/ 	.byte	0x04, 0x55
        /*0042*/ 	.short	(.L_56 - .L_55)


	//   ....[0]....
.L_55:
        /*0044*/ 	.word	0x00000001
        /*0048*/ 	.byte	0xf0, 0xb2, 0x00, 0x00, 0x01, 0x00, 0x00, 0x00, 0x40, 0xb3, 0x00, 0x00, 0x01, 0x00, 0x00, 0x00
        /* <DEDUP_REMOVED lines=68> */
        /*0498*/ 	.byte	0xc0, 0x81, 0x02, 0x00, 0x01, 0x00, 0x00, 0x00, 0xd0, 0x87, 0x02, 0x00


	//----- nvinfo : EIATTR_MERCURY_ISA_VERSION
	.align		4
.L_56:
        /*04a4*/ 	.byte	0x03, 0x5f
        /*04a6*/ 	.short	0x0101


	//----- nvinfo : EIATTR_INT_WARP_WIDE_INSTR_OFFSETS
	.align		4
        /*04a8*/ 	.byte	0x04, 0x31
        /*04aa*/ 	.short	(.L_58 - .L_57)


	//   ....[0]....
.L_57:
        /*04ac*/ 	.word	0x0002a1a0


	//   ....[1]....
        /*04b0*/ 	.word	0x0002a1c0


	//   ....[2]....
        /*04b4*/ 	.word	0x0002a1f0


	//----- nvinfo : EIATTR_COOP_GROUP_MASK_REGIDS
	.align		4
.L_58:
        /*04b8*/ 	.byte	0x04, 0x29
        /*04ba*/ 	.short	(.L_60 - .L_59)


	//   ....[0]....
.L_59:
        /*04bc*/ 	.word	0xffffffff


	//   ....[1]....
        /*04c0*/ 	.word	0xffffffff


	//   ....[2]....
        /*04c4*/ 	.word	0xffffffff


	//   ....[3]....
        /*04c8*/ 	.word	0xffffffff


	//   ....[4]....
        /*04cc*/ 	.word	0xffffffff


	//   ....[5]....
        /*04d0*/ 	.word	0xffffffff


	//   ....[6]....
        /*04d4*/ 	.word	0xffffffff


	//   ....[7]....
        /*04d8*/ 	.word	0xffffffff


	//   ....[8]....
        /*04dc*/ 	.word	0xffffffff


	//   ....[9]....
        /*04e0*/ 	.word	0xffffffff


	//   ....[10]....
        /*04e4*/ 	.word	0xffffffff


	//   ....[11]....
        /*04e8*/ 	.word	0xffffffff


	//   ....[12]....
        /*04ec*/ 	.word	0xffffffff


	//   ....[13]....
        /*04f0*/ 	.word	0xffffffff


	//   ....[14]....
        /*04f4*/ 	.word	0xffffffff


	//   ....[15]....
        /*04f8*/ 	.word	0xffffffff


	//   ....[16]....
        /*04fc*/ 	.word	0xffffffff


	//   ....[17]....
        /*0500*/ 	.word	0xffffffff


	//   ....[18]....
        /*0504*/ 	.word	0xffffffff


	//----- nvinfo : EIATTR_COOP_GROUP_INSTR_OFFSETS
	.align		4
.L_60:
        /*0508*/ 	.byte	0x04, 0x28
        /*050a*/ 	.short	(.L_62 - .L_61)


	//   ....[0]....
.L_61:
        /*050c*/ 	.word	0x00000120


	//   ....[1]....
        /*0510*/ 	.word	0x000008e0


	//   ....[2]....
        /*0514*/ 	.word	0x00000b10


	//   ....[3]....
        /*0518*/ 	.word	0x00000c40


	//   ....[4]....
        /*051c*/ 	.word	0x00000d80


	//   ....[5]....
        /*0520*/ 	.word	0x00001040


	//   ....[6]....
        /*0524*/ 	.word	0x00001230


	//   ....[7]....
        /*0528*/ 	.word	0x00001340


	//   ....[8]....
        /*052c*/ 	.word	0x000014a0


	//   ....[9]....
        /*0530*/ 	.word	0x00001600


	//   ....[10]....
        /*0534*/ 	.word	0x000019f0


	//   ....[11]....
        /*0538*/ 	.word	0x00001c00


	//   ....[12]....
        /*053c*/ 	.word	0x00001c10


	//   ....[13]....
        /*0540*/ 	.word	0x0000e7f0


	//   ....[14]....
        /*0544*/ 	.word	0x00010660


	//   ....[15]....
        /*0548*/ 	.word	0x0001a0e0


	//   ....[16]....
        /*054c*/ 	.word	0x0001e690


	//   ....[17]....
        /*0550*/ 	.word	0x0002a090


	//   ....[18]....
        /*0554*/ 	.word	0x0002a2c0


	//----- nvinfo : EIATTR_REG_RECONFIG
	.align		4
.L_62:
        /*0558*/ 	.byte	0x01, 0x54
	.zero		2


	//----- nvinfo : EIATTR_VRC_CTA_INIT_COUNT
	.align		4
        /*055c*/ 	.byte	0x02, 0x4a
        /*055e*/ 	.byte	0x80
	.zero		1


	//----- nvinfo : EIATTR_SYSCALL_OFFSETS
	.align		4
        /*0560*/ 	.byte	0x04, 0x46
        /*0562*/ 	.short	(.L_64 - .L_63)


	//   ....[0]....
.L_63:
        /*0564*/ 	.word	0x000063e0


	//   ....[1]....
        /*0568*/ 	.word	0x000064a0


	//   ....[2]....
        /*056c*/ 	.word	0x00006510


	//   ....[3]....
        /*0570*/ 	.word	0x00006580


	//   ....[4]....
        /*0574*/ 	.word	0x000065f0


	//   ....[5]....
        /*0578*/ 	.word	0x00006690


	//   ....[6]....
        /*057c*/ 	.word	0x00006770


	//   ....[7]....
        /*0580*/ 	.word	0x00006810


	//   ....[8]....
        /*0584*/ 	.word	0x000068b0


	//   ....[9]....
        /*0588*/ 	.word	0x00006950


	//   ....[10]....
        /*058c*/ 	.word	0x000069c0


	//   ....[11]....
        /*0590*/ 	.word	0x00006a60


	//   ....[12]....
        /*0594*/ 	.word	0x00006b00


	//   ....[13]....
        /*0598*/ 	.word	0x00006b70


	//   ....[14]....
        /*059c*/ 	.word	0x00006c10


	//   ....[15]....
        /*05a0*/ 	.word	0x00006cb0


	//   ....[16]....
        /*05a4*/ 	.word	0x00006d50


	//   ....[17]....
        /*05a8*/ 	.word	0x00006df0


	//   ....[18]....
        /*05ac*/ 	.word	0x00006e60


	//   ....[19]....
        /*05b0*/ 	.word	0x00006f00


	//   ....[20]....
        /*05b4*/ 	.word	0x00006fa0


	//   ....[21]....
        /*05b8*/ 	.word	0x00007010


	//   ....[22]....
        /*05bc*/ 	.word	0x000070b0


	//   ....[23]....
        /*05c0*/ 	.word	0x00007150


	//   ....[24]....
        /*05c4*/ 	.word	0x000071f0


	//   ....[25]....
        /*05c8*/ 	.word	0x00007290


	//   ....[26]....
        /*05cc*/ 	.word	0x00007300


	//   ....[27]....
        /*05d0*/ 	.word	0x000073a0


	//   ....[28]....
        /*05d4*/ 	.word	0x00007440


	//   ....[29]....
        /*05d8*/ 	.word	0x000074b0


	//   ....[30]....
        /*05dc*/ 	.word	0x00007550


	//   ....[31]....
        /*05e0*/ 	.word	0x000075f0


	//   ....[32]....
        /*05e4*/ 	.word	0x00007690


	//   ....[33]....
        /*05e8*/ 	.word	0x00007730


	//   ....[34]....
        /*05ec*/ 	.word	0x000077d0


	//   ....[35]....
        /*05f0*/ 	.word	0x00007870


	//   ....[36]....
        /*05f4*/ 	.word	0x000078e0


	//   ....[37]....
        /*05f8*/ 	.word	0x00007980


	//   ....[38]....
        /*05fc*/ 	.word	0x00007a20


	//   ....[39]....
        /*0600*/ 	.word	0x00007a90


	//   ....[40]....
        /*0604*/ 	.word	0x00007b30


	//   ....[41]....
        /*0608*/ 	.word	0x00007bd0


	//   ....[42]....
        /*060c*/ 	.word	0x00007c70


	//   ....[43]....
        /*0610*/ 	.word	0x00007d10


	//   ....[44]....
        /*0614*/ 	.word	0x00007d80


	//   ....[45]....
        /*0618*/ 	.word	0x00007e20


	//   ....[46]....
        /*061c*/ 	.word	0x00007ec0


	//   ....[47]....
        /*0620*/ 	.word	0x00007f30


	//   ....[48]....
        /*0624*/ 	.word	0x00007fd0


	//   ....[49]....
        /*0628*/ 	.word	0x00008070


	//   ....[50]....
        /*062c*/ 	.word	0x00008110


	//   ....[51]....
        /*0630*/ 	.word	0x000081b0


	//   ....[52]....
        /*0634*/ 	.word	0x00008220


	//   ....[53]....
        /*0638*/ 	.word	0x000082b0


	//   ....[54]....
        /*063c*/ 	.word	0x00008350


	//   ....[55]....
        /*0640*/ 	.word	0x000083c0


	//   ....[56]....
        /*0644*/ 	.word	0x00008460


	//   ....[57]....
        /*0648*/ 	.word	0x00008500


	//   ....[58]....
        /*064c*/ 	.word	0x000085a0


	//   ....[59]....
        /*0650*/ 	.word	0x00008640


	//   ....[60]....
        /*0654*/ 	.word	0x0000e990


	//   ....[61]....
        /*0658*/ 	.word	0x0000ebc0


	//   ....[62]....
        /*065c*/ 	.word	0x0000edf0


	//   ....[63]....
        /*0660*/ 	.word	0x0000f020


	//   ....[64]....
        /*0664*/ 	.word	0x0000f250


	//   ....[65]....
        /*0668*/ 	.word	0x0000f480


	//   ....[66]....
        /*066c*/ 	.word	0x0000f6b0


	//   ....[67]....
        /*0670*/ 	.word	0x0000f8e0


	//   ....[68]....
        /*0674*/ 	.word	0x0000fae0


	//   ....[69]....
        /*0678*/ 	.word	0x0000fc40


	//   ....[70]....
        /*067c*/ 	.word	0x0000fda0


	//   ....[71]....
        /*0680*/ 	.word	0x0000ff00


	//   ....[72]....
        /*0684*/ 	.word	0x00010060


	//   ....[73]....
        /*0688*/ 	.word	0x000101c0


	//   ....[74]....
        /*068c*/ 	.word	0x00010320


	//   ....[75]....
        /*0690*/ 	.word	0x00010800


	//   ....[76]....
        /*0694*/ 	.word	0x00010a30


	//   ....[77]....
        /*0698*/ 	.word	0x00010c60


	//   ....[78]....
        /*069c*/ 	.word	0x00010e90


	//   ....[79]....
        /*06a0*/ 	.word	0x000110c0


	//   ....[80]....
        /*06a4*/ 	.word	0x000112f0


	//   ....[81]....
        /*06a8*/ 	.word	0x00011520


	//   ....[82]....
        /*06ac*/ 	.word	0x00011750


	//   ....[83]....
        /*06b0*/ 	.word	0x00011950


	//   ....[84]....
        /*06b4*/ 	.word	0x00011ab0


	//   ....[85]....
        /*06b8*/ 	.word	0x00011c10


	//   ....[86]....
        /*06bc*/ 	.word	0x00011d70


	//   ....[87]....
        /*06c0*/ 	.word	0x00011ed0


	//   ....[88]....
        /*06c4*/ 	.word	0x00012030


	//   ....[89]....
        /*06c8*/ 	.word	0x00012190


	//   ....[90]....
        /*06cc*/ 	.word	0x000129f0


	//   ....[91]....
        /*06d0*/ 	.word	0x00012d30


	//   ....[92]....
        /*06d4*/ 	.word	0x00013070


	//   ....[93]....
        /*06d8*/ 	.word	0x000133b0


	//   ....[94]....
        /*06dc*/ 	.word	0x000136f0


	//   ....[95]....
        /*06e0*/ 	.word	0x00013a30


	//   ....[96]....
        /*06e4*/ 	.word	0x00013d70


	//   ....[97]....
        /*06e8*/ 	.word	0x000140b0


	//   ....[98]....
        /*06ec*/ 	.word	0x000143f0


	//   ....[99]....
        /*06f0*/ 	.word	0x00014730


	//   ....[100]....
        /*06f4*/ 	.word	0x00014a70


	//   ....[101]....
        /*06f8*/ 	.word	0x00014db0


	//   ....[102]....
        /*06fc*/ 	.word	0x000150f0


	//   ....[103]....
        /*0700*/ 	.word	0x00015430


	//   ....[104]....
        /*0704*/ 	.word	0x00015770


	//   ....[105]....
        /*0708*/ 	.word	0x000165d0


	//   ....[106]....
        /*070c*/ 	.word	0x00016900


	//   ....[107]....
        /*0710*/ 	.word	0x00016c30


	//   ....[108]....
        /*0714*/ 	.word	0x00016f60


	//   ....[109]....
        /*0718*/ 	.word	0x00017290


	//   ....[110]....
        /*071c*/ 	.word	0x000175c0


	//   ....[111]....
        /*0720*/ 	.word	0x000178f0


	//   ....[112]....
        /*0724*/ 	.word	0x00017c20


	//   ....[113]....
        /*0728*/ 	.word	0x00017f60


	//   ....[114]....
        /*072c*/ 	.word	0x000182a0


	//   ....[115]....
        /*0730*/ 	.word	0x000185e0


	//   ....[116]....
        /*0734*/ 	.word	0x00018920


	//   ....[117]....
        /*0738*/ 	.word	0x00018c60


	//   ....[118]....
        /*073c*/ 	.word	0x00018fa0


	//   ....[119]....
        /*0740*/ 	.word	0x000192e0


	//   ....[120]....
        /*0744*/ 	.word	0x0001a320


	//   ....[121]....
        /*0748*/ 	.word	0x0001a490


	//   ....[122]....
        /*074c*/ 	.word	0x0001a600


	//   ....[123]....
        /*0750*/ 	.word	0x0001a770


	//   ....[124]....
        /*0754*/ 	.word	0x0001ad00


	//   ....[125]....
        /*0758*/ 	.word	0x0001d810


	//   ....[126]....
        /*075c*/ 	.word	0x0001db10


	//   ....[127]....
        /*0760*/ 	.word	0x0001e530


	//   ....[128]....
        /*0764*/ 	.word	0x0001e8d0


	//   ....[129]....
        /*0768*/ 	.word	0x0001ea40


	//   ....[130]....
        /*076c*/ 	.word	0x0001ebb0


	//   ....[131]....
        /*0770*/ 	.word	0x0001ed20


	//   ....[132]....
        /*0774*/ 	.word	0x00020ac0


	//   ....[133]....
        /*0778*/ 	.word	0x00023550


	//   ....[134]....
        /*077c*/ 	.word	0x00023870


	//   ....[135]....
        /*0780*/ 	.word	0x00024270


	//----- nvinfo : EIATTR_MBARRIER_INSTR_OFFSETS
	.align		4
.L_64:
        /*0784*/ 	.byte	0x04, 0x39
        /*0786*/ 	.short	(.L_66 - .L_65)


	//   ....[0]....
.L_65:
        /*0788*/ 	.word	0x000009c0
        /*078c*/ 	.word	0x000000ff
        /*0790*/ 	.word	0x00070000
        /*0794*/ 	.short	0x0100
        /*0796*/ 	.byte	0x04
	.zero		1


	//   ....[1]....
        /*0798*/ 	.word	0x000009d0
        /*079c*/ 	.word	0x000000ff
        /*07a0*/ 	.word	0x00070010
        /*07a4*/ 	.short	0x0100
        /*07a6*/ 	.byte	0x04
	.zero		1


	//   ....[2]....
        /*07a8*/ 	.word	0x000009e0
        /*07ac*/ 	.word	0x000000ff
        /*07b0*/ 	.word	0x00070008
        /*07b4*/ 	.short	0x0100
        /*07b6*/ 	.byte	0x04
	.zero		1


	//   ....[3]....
        /*07b8*/ 	.word	0x000009f0
        /*07bc*/ 	.word	0x000000ff
        /*07c0*/ 	.word	0x00070018
        /*07c4*/ 	.short	0x0100
        /*07c6*/ 	.byte	0x04
	.zero		1


	//   ....[4]....
        /*07c8*/ 	.word	0x00000bd0
        /*07cc*/ 	.word	0x000000ff
        /*07d0*/ 	.word	0x00070020
        /*07d4*/ 	.short	0x0100
        /*07d6*/ 	.byte	0x04
	.zero		1


	//   ....[5]....
        /*07d8*/ 	.word	0x00000be0
        /*07dc*/ 	.word	0x000000ff
        /*07e0*/ 	.word	0x00070038
        /*07e4*/ 	.short	0x0100
        /*07e6*/ 	.byte	0x04
	.zero		1


	//   ....[6]....
        /*07e8*/ 	.word	0x00000bf0
        /*07ec*/ 	.word	0x000000ff
        /*07f0*/ 	.word	0x00070028
        /*07f4*/ 	.short	0x0100
        /*07f6*/ 	.byte	0x04
	.zero		1


	//   ....[7]....
        /*07f8*/ 	.word	0x00000c00
        /*07fc*/ 	.word	0x000000ff
        /*0800*/ 	.word	0x00070040
        /*0804*/ 	.short	0x0100
        /*0806*/ 	.byte	0x04
	.zero		1


	//   ....[8]....
        /*0808*/ 	.word	0x00000c10
        /*080c*/ 	.word	0x000000ff
        /*0810*/ 	.word	0x00070030
        /*0814*/ 	.short	0x0100
        /*0816*/ 	.byte	0x04
	.zero		1


	//   ....[9]....
        /*0818*/ 	.word	0x00000c20
        /*081c*/ 	.word	0x000000ff
        /*0820*/ 	.word	0x00070048
        /*0824*/ 	.short	0x0100
        /*0826*/ 	.byte	0x04
	.zero		1


	//   ....[10]....
        /*0828*/ 	.word	0x00000d50
        /*082c*/ 	.word	0x000000ff
        /*0830*/ 	.word	0x00070050
        /*0834*/ 	.short	0x0100
        /*0836*/ 	.byte	0x04
	.zero		1


	//   ....[11]....
        /*0838*/ 	.word	0x00000d60
        /*083c*/ 	.word	0x000000ff
        /*0840*/ 	.word	0x00070058
        /*0844*/ 	.short	0x0100
        /*0846*/ 	.byte	0x04
	.zero		1


	//   ....[12]....
        /*0848*/ 	.word	0x00000f10
        /*084c*/ 	.word	0x000000ff
        /*0850*/ 	.word	0x00070060
        /*0854*/ 	.short	0x0100
        /*0856*/ 	.byte	0x04
	.zero		1


	//   ....[13]....
        /*0858*/ 	.word	0x00000f20
        /*085c*/ 	.word	0x000000ff
        /*0860*/ 	.word	0x00070068
        /*0864*/ 	.short	0x0100
        /*0866*/ 	.byte	0x04
	.zero		1


	//   ....[14]....
        /*0868*/ 	.word	0x00001100
        /*086c*/ 	.word	0x000000ff
        /*0870*/ 	.word	0x00070070
        /*0874*/ 	.short	0x0100
        /*0876*/ 	.byte	0x04
	.zero		1


	//   ....[15]....
        /*0878*/ 	.word	0x00001110
        /*087c*/ 	.word	0x000000ff
        /*0880*/ 	.word	0x00070078
        /*0884*/ 	.short	0x0100
        /*0886*/ 	.byte	0x04
	.zero		1


	//   ....[16]....
        /*0888*/ 	.word	0x00001310
        /*088c*/ 	.word	0x000000ff
        /*0890*/ 	.word	0x00070080
        /*0894*/ 	.short	0x0100
        /*0896*/ 	.byte	0x04
	.zero		1


	//   ....[17]....
        /*0898*/ 	.word	0x00001320
        /*089c*/ 	.word	0x000000ff
        /*08a0*/ 	.word	0x00070088
        /*08a4*/ 	.short	0x0100
        /*08a6*/ 	.byte	0x04
	.zero		1


	//   ....[18]....
        /*08a8*/ 	.word	0x00001450
        /*08ac*/ 	.word	0x000000ff
        /*08b0*/ 	.word	0x00070090
        /*08b4*/ 	.short	0x0100
        /*08b6*/ 	.byte	0x04
	.zero		1


	//   ....[19]....
        /*08b8*/ 	.word	0x00001460
        /*08bc*/ 	.word	0x000000ff
        /*08c0*/ 	.word	0x000700a0
        /*08c4*/ 	.short	0x0100
        /*08c6*/ 	.byte	0x04
	.zero		1


	//   ....[20]....
        /*08c8*/ 	.word	0x00001470
        /*08cc*/ 	.word	0x000000ff
        /*08d0*/ 	.word	0x00070098
        /*08d4*/ 	.short	0x0100
        /*08d6*/ 	.byte	0x04
	.zero		1


	//   ....[21]....
        /*08d8*/ 	.word	0x00001480
        /*08dc*/ 	.word	0x000000ff
        /*08e0*/ 	.word	0x000700a8
        /*08e4*/ 	.short	0x0100
        /*08e6*/ 	.byte	0x04
	.zero		1


	//   ....[22]....
        /*08e8*/ 	.word	0x000015b0
        /*08ec*/ 	.word	0x000000ff
        /*08f0*/ 	.word	0x000700b0
        /*08f4*/ 	.short	0x0100
        /*08f6*/ 	.byte	0x04
	.zero		1


	//   ....[23]....
        /*08f8*/ 	.word	0x000015c0
        /*08fc*/ 	.word	0x000000ff
        /*0900*/ 	.word	0x000700c0
        /*0904*/ 	.short	0x0100
        /*0906*/ 	.byte	0x04
	.zero		1


	//   ....[24]....
        /*0908*/ 	.word	0x000015d0
        /*090c*/ 	.word	0x000000ff
        /*0910*/ 	.word	0x000700b8
        /*0914*/ 	.short	0x0100
        /*0916*/ 	.byte	0x04
	.zero		1


	//   ....[25]....
        /*0918*/ 	.word	0x000015e0
        /*091c*/ 	.word	0x000000ff
        /*0920*/ 	.word	0x000700c8
        /*0924*/ 	.short	0x0100
        /*0926*/ 	.byte	0x04
	.zero		1


	//   ....[26]....
        /*0928*/ 	.word	0x000016e0
        /*092c*/ 	.word	0x000000ff
        /*0930*/ 	.word	0x000700d0
        /*0934*/ 	.short	0x0100
        /*0936*/ 	.byte	0x04
	.zero		1


	//   ....[27]....
        /*0938*/ 	.word	0x000016f0
        /*093c*/ 	.word	0x000000ff
        /*0940*/ 	.word	0x000700d8
        /*0944*/ 	.short	0x0100
        /*0946*/ 	.byte	0x04
	.zero		1


	//   ....[28]....
        /*0948*/ 	.word	0x00001ce0
        /*094c*/ 	.word	0x000000ff
        /*0950*/ 	.word	0x00070000
        /*0954*/ 	.short	0x010a
        /*0956*/ 	.byte	0x0c
	.zero		1


	//   ....[29]....
        /*0958*/ 	.word	0x00001d50
        /*095c*/ 	.word	0x000000ff
        /*0960*/ 	.word	0x00070020
        /*0964*/ 	.short	0x010a
        /*0966*/ 	.byte	0x0d
	.zero		1


	//   ....[30]....
        /*0968*/ 	.word	0x00001e30
        /*096c*/ 	.word	0x000000ff
        /*0970*/ 	.word	0x00070058
        /*0974*/ 	.short	0x010a
        /*0976*/ 	.byte	0x0c
	.zero		1


	//   ....[31]....
        /*0978*/ 	.word	0x00002660
        /*097c*/ 	.word	0x000000ff
        /*0980*/ 	.word	0x00070008
        /*0984*/ 	.short	0x010a
        /*0986*/ 	.byte	0x0c
	.zero		1


	//   ....[32]....
        /*0988*/ 	.word	0x000026f0
        /*098c*/ 	.word	0x000000ff
        /*0990*/ 	.word	0x00070068
        /*0994*/ 	.short	0x010a
        /*0996*/ 	.byte	0x0c
	.zero		1


	//   ....[33]....
        /*0998*/ 	.word	0x00002f50
        /*099c*/ 	.word	0x000000ff
        /*09a0*/ 	.word	0x00070020
        /*09a4*/ 	.short	0x010a
        /*09a6*/ 	.byte	0x04
	.zero		1


	//   ....[34]....
        /*09a8*/ 	.word	0x00002ff0
        /*09ac*/ 	.word	0x000000ff
        /*09b0*/ 	.word	0x000700a0
        /*09b4*/ 	.short	0x010a
        /*09b6*/ 	.byte	0x0c
	.zero		1


	//   ....[35]....
        /*09b8*/ 	.word	0x00003070
        /*09bc*/ 	.word	0x000000ff
        /*09c0*/ 	.word	0x00070058
        /*09c4*/ 	.short	0x010a
        /*09c6*/ 	.byte	0x0c
	.zero		1


	//   ....[36]....
        /*09c8*/ 	.word	0x000036f0
        /*09cc*/ 	.word	0x000000ff
        /*09d0*/ 	.word	0x00070020
        /*09d4*/ 	.short	0x010a
        /*09d6*/ 	.byte	0x04
	.zero		1


	//   ....[37]....
        /*09d8*/ 	.word	0x00004230
        /*09dc*/ 	.word	0x000000ff
        /*09e0*/ 	.word	0x000700a8
        /*09e4*/ 	.short	0x010a
        /*09e6*/ 	.byte	0x0c
	.zero		1


	//   ....[38]....
        /*09e8*/ 	.word	0x000042b0
        /*09ec*/ 	.word	0x000000ff
        /*09f0*/ 	.word	0x00070068
        /*09f4*/ 	.short	0x010a
        /*09f6*/ 	.byte	0x0c
	.zero		1


	//   ....[39]....
        /*09f8*/ 	.word	0x00005170
        /*09fc*/ 	.word	0x000000ff
        /*0a00*/ 	.word	0x00070020
        /*0a04*/ 	.short	0x010a
        /*0a06*/ 	.byte	0x04
	.zero		1


	//   ....[40]....
        /*0a08*/ 	.word	0x00005210
        /*0a0c*/ 	.word	0x000000ff
        /*0a10*/ 	.word	0x000700a0
        /*0a14*/ 	.short	0x010a
        /*0a16*/ 	.byte	0x0c
	.zero		1


	//   ....[41]....
        /*0a18*/ 	.word	0x00005290
        /*0a1c*/ 	.word	0x000000ff
        /*0a20*/ 	.word	0x00070058
        /*0a24*/ 	.short	0x010a
        /*0a26*/ 	.byte	0x0c
	.zero		1


	//   ....[42]....
        /*0a28*/ 	.word	0x00005860
        /*0a2c*/ 	.word	0x000000ff
        /*0a30*/ 	.word	0x000700a8
        /*0a34*/ 	.short	0x010a
        /*0a36*/ 	.byte	0x0c
	.zero		1


	//   ....[43]....
        /*0a38*/ 	.word	0x000058d0
        /*0a3c*/ 	.word	0x000000ff
        /*0a40*/ 	.word	0x00070068
        /*0a44*/ 	.short	0x010a
        /*0a46*/ 	.byte	0x0c
	.zero		1


	//   ....[44]....
        /*0a48*/ 	.word	0x000062e0
        /*0a4c*/ 	.word	0x00000011
        /*0a50*/ 	.word	0x000700c0
        /*0a54*/ 	.short	0x010a
        /*0a56*/ 	.byte	0xff
	.zero		1


	//   ....[45]....
        /*0a58*/ 	.word	0x0000b4d0
        /*0a5c*/ 	.word	0x000000ff
        /*0a60*/ 	.word	0x000700b0
        /*0a64*/ 	.short	0x0101
        /*0a66*/ 	.byte	0x04
	.zero		1


	//   ....[46]....
        /*0a68*/ 	.word	0x0000df30
        /*0a6c*/ 	.word	0x00000000
        /*0a70*/ 	.word	0x000700c8
        /*0a74*/ 	.short	0x010a
        /*0a76*/ 	.byte	0xff
	.zero		1


	//   ....[47]....
        /*0a78*/ 	.word	0x0000e340
        /*0a7c*/ 	.word	0x00000000
        /*0a80*/ 	.word	0x000700b8
        /*0a84*/ 	.short	0x0101
        /*0a86*/ 	.byte	0xff
	.zero		1


	//   ....[48]....
        /*0a88*/ 	.word	0x0000e3f0
        /*0a8c*/ 	.word	0x0000003b
        /*0a90*/ 	.word	0x00070070
        /*0a94*/ 	.short	0x010a
        /*0a96*/ 	.byte	0xff
	.zero		1


	//   ....[49]....
        /*0a98*/ 	.word	0x0000e480
        /*0a9c*/ 	.word	0x00000000
        /*0aa0*/ 	.word	0x00000000
        /*0aa4*/ 	.short	0x0101
        /*0aa6*/ 	.byte	0xff
	.zero		1


	//   ....[50]....
        /*0aa8*/ 	.word	0x0000e4e0
        /*0aac*/ 	.word	0x0000003b
        /*0ab0*/ 	.word	0x00070080
        /*0ab4*/ 	.short	0x010a
        /*0ab6*/ 	.byte	0xff
	.zero		1


	//   ....[51]....
        /*0ab8*/ 	.word	0x0000e640
        /*0abc*/ 	.word	0x0000003b
        /*0ac0*/ 	.word	0x00070070
        /*0ac4*/ 	.short	0x010a
        /*0ac6*/ 	.byte	0xff
	.zero		1


	//   ....[52]....
        /*0ac8*/ 	.word	0x0000e7d0
        /*0acc*/ 	.word	0x0000003b
        /*0ad0*/ 	.word	0x00070090
        /*0ad4*/ 	.short	0x010a
        /*0ad6*/ 	.byte	0xff
	.zero		1


	//   ....[53]....
        /*0ad8*/ 	.word	0x00010400
        /*0adc*/ 	.word	0x00000000
        /*0ae0*/ 	.word	0x00000000
        /*0ae4*/ 	.short	0x0101
        /*0ae6*/ 	.byte	0xff
	.zero		1


	//   ....[54]....
        /*0ae8*/ 	.word	0x00010480
        /*0aec*/ 	.word	0x00000000
        /*0af0*/ 	.word	0x00000000
        /*0af4*/ 	.short	0x0101
        /*0af6*/ 	.byte	0xff
	.zero		1


	//   ....[55]....
        /*0af8*/ 	.word	0x000104e0
        /*0afc*/ 	.word	0x0000003b
        /*0b00*/ 	.word	0x00070080
        /*0b04*/ 	.short	0x010a
        /*0b06*/ 	.byte	0xff
	.zero		1


	//   ....[56]....
        /*0b08*/ 	.word	0x00010640
        /*0b0c*/ 	.word	0x0000003b
        /*0b10*/ 	.word	0x00070098
        /*0b14*/ 	.short	0x010a
        /*0b16*/ 	.byte	0xff
	.zero		1


	//   ....[57]....
        /*0b18*/ 	.word	0x00012250
        /*0b1c*/ 	.word	0x00000000
        /*0b20*/ 	.word	0x00000000
        /*0b24*/ 	.short	0x0101
        /*0b26*/ 	.byte	0xff
	.zero		1


	//   ....[58]....
        /*0b28*/ 	.word	0x000122e0
        /*0b2c*/ 	.word	0x00000003
        /*0b30*/ 	.word	0x00000000
        /*0b34*/ 	.short	0x0101
        /*0b36*/ 	.byte	0xff
	.zero		1


	//   ....[59]....
        /*0b38*/ 	.word	0x00012370
        /*0b3c*/ 	.word	0x00000004
        /*0b40*/ 	.word	0x00000000
        /*0b44*/ 	.short	0x0101
        /*0b46*/ 	.byte	0xff
	.zero		1


	//   ....[60]....
        /*0b48*/ 	.word	0x000123c0
        /*0b4c*/ 	.word	0x0000003b
        /*0b50*/ 	.word	0x00070070
        /*0b54*/ 	.short	0x010a
        /*0b56*/ 	.byte	0xff
	.zero		1


	//   ....[61]....
        /*0b58*/ 	.word	0x00012460
        /*0b5c*/ 	.word	0x00000000
        /*0b60*/ 	.word	0x00000000
        /*0b64*/ 	.short	0x0101
        /*0b66*/ 	.byte	0xff
	.zero		1


	//   ....[62]....
        /*0b68*/ 	.word	0x000124c0
        /*0b6c*/ 	.word	0x0000003b
        /*0b70*/ 	.word	0x00070090
        /*0b74*/ 	.short	0x010a
        /*0b76*/ 	.byte	0xff
	.zero		1


	//   ....[63]....
        /*0b78*/ 	.word	0x00012540
        /*0b7c*/ 	.word	0x0000003b
        /*0b80*/ 	.word	0x000700c0
        /*0b84*/ 	.short	0x010a
        /*0b86*/ 	.byte	0xff
	.zero		1


	//   ....[64]....
        /*0b88*/ 	.word	0x00015fa0
        /*0b8c*/ 	.word	0x00000000
        /*0b90*/ 	.word	0x00000000
        /*0b94*/ 	.short	0x0101
        /*0b96*/ 	.byte	0xff
	.zero		1


	//   ....[65]....
        /*0b98*/ 	.word	0x00015fd0
        /*0b9c*/ 	.word	0x0000003b
        /*0ba0*/ 	.word	0x000700b0
        /*0ba4*/ 	.short	0x0101
        /*0ba6*/ 	.byte	0xff
	.zero		1


	//   ....[66]....
        /*0ba8*/ 	.word	0x00016050
        /*0bac*/ 	.word	0x0000003b
        /*0bb0*/ 	.word	0x00070080
        /*0bb4*/ 	.short	0x010a
        /*0bb6*/ 	.byte	0xff
	.zero		1


	//   ....[67]....
        /*0bb8*/ 	.word	0x000160e0
        /*0bbc*/ 	.word	0x0000001f
        /*0bc0*/ 	.word	0x00000000
        /*0bc4*/ 	.short	0x0101
        /*0bc6*/ 	.byte	0xff
	.zero		1


	//   ....[68]....
        /*0bc8*/ 	.word	0x00016130
        /*0bcc*/ 	.word	0x0000003b
        /*0bd0*/ 	.word	0x00070098
        /*0bd4*/ 	.short	0x010a
        /*0bd6*/ 	.byte	0xff
	.zero		1


	//   ....[69]....
        /*0bd8*/ 	.word	0x000161b0
        /*0bdc*/ 	.word	0x0000003b
        /*0be0*/ 	.word	0x000700c8
        /*0be4*/ 	.short	0x010a
        /*0be6*/ 	.byte	0xff
	.zero		1


	//   ....[70]....
        /*0be8*/ 	.word	0x00019b20
        /*0bec*/ 	.word	0x00000000
        /*0bf0*/ 	.word	0x00000000
        /*0bf4*/ 	.short	0x0101
        /*0bf6*/ 	.byte	0xff
	.zero		1


	//   ....[71]....
        /*0bf8*/ 	.word	0x00019b50
        /*0bfc*/ 	.word	0x0000003b
        /*0c00*/ 	.word	0x000700b8
        /*0c04*/ 	.short	0x0101
        /*0c06*/ 	.byte	0xff
	.zero		1


	//   ....[72]....
        /*0c08*/ 	.word	0x00019f80
        /*0c0c*/ 	.word	0x000000ff
        /*0c10*/ 	.word	0x00000000
        /*0c14*/ 	.short	0x010a
        /*0c16*/ 	.byte	0x04
	.zero		1


	//   ....[73]....
        /*0c18*/ 	.word	0x0001a200
        /*0c1c*/ 	.word	0x000000ff
        /*0c20*/ 	.word	0x00000000
        /*0c24*/ 	.short	0x010a
        /*0c26*/ 	.byte	0x04
	.zero		1


	//   ....[74]....
        /*0c28*/ 	.word	0x0001ae00
        /*0c2c*/ 	.word	0x000000ff
        /*0c30*/ 	.word	0x00000000
        /*0c34*/ 	.short	0x0101
        /*0c36*/ 	.byte	0x04
	.zero		1


	//   ....[75]....
        /*0c38*/ 	.word	0x0001ae80
        /*0c3c*/ 	.word	0x000000ff
        /*0c40*/ 	.word	0x00000000
        /*0c44*/ 	.short	0x010a
        /*0c46*/ 	.byte	0x30
	.zero		1


	//   ....[76]....
        /*0c48*/ 	.word	0x0001b120
        /*0c4c*/ 	.word	0x000000ff
        /*0c50*/ 	.word	0x00000000
        /*0c54*/ 	.short	0x0101
        /*0c56*/ 	.byte	0x31
	.zero		1


	//   ....[77]....
        /*0c58*/ 	.word	0x0001dc20
        /*0c5c*/ 	.word	0x000000ff
        /*0c60*/ 	.word	0x00000000
        /*0c64*/ 	.short	0x0101
        /*0c66*/ 	.byte	0x04
	.zero		1


	//   ....[78]....
        /*0c68*/ 	.word	0x0001dda0
        /*0c6c*/ 	.word	0x000000ff
        /*0c70*/ 	.word	0x00000000
        /*0c74*/ 	.short	0x010a
        /*0c76*/ 	.byte	0x04
	.zero		1


	//   ....[79]....
        /*0c78*/ 	.word	0x0001e410
        /*0c7c*/ 	.word	0x000000ff
        /*0c80*/ 	.word	0x00000000
        /*0c84*/ 	.short	0x010a
        /*0c86*/ 	.byte	0x04
	.zero		1


	//   ....[80]....
        /*0c88*/ 	.word	0x0001e7b0
        /*0c8c*/ 	.word	0x000000ff
        /*0c90*/ 	.word	0x00000000
        /*0c94*/ 	.short	0x010a
        /*0c96*/ 	.byte	0x04
	.zero		1


	//   ....[81]....
        /*0c98*/ 	.word	0x00020ba0
        /*0c9c*/ 	.word	0x000000ff
        /*0ca0*/ 	.word	0x00000000
        /*0ca4*/ 	.short	0x0101
        /*0ca6*/ 	.byte	0x04
	.zero		1


	//   ....[82]....
        /*0ca8*/ 	.word	0x00020bc0
        /*0cac*/ 	.word	0x000000ff
        /*0cb0*/ 	.word	0x00000000
        /*0cb4*/ 	.short	0x010a
        /*0cb6*/ 	.byte	0x30
	.zero		1


	//   ....[83]....
        /*0cb8*/ 	.word	0x00020d50
        /*0cbc*/ 	.word	0x000000ff
        /*0cc0*/ 	.word	0x00000000
        /*0cc4*/ 	.short	0x0101
        /*0cc6*/ 	.byte	0x31
	.zero		1


	//   ....[84]....
        /*0cc8*/ 	.word	0x00023980
        /*0ccc*/ 	.word	0x000000ff
        /*0cd0*/ 	.word	0x00000000
        /*0cd4*/ 	.short	0x0101
        /*0cd6*/ 	.byte	0x04
	.zero		1


	//   ....[85]....
        /*0cd8*/ 	.word	0x00023b30
        /*0cdc*/ 	.word	0x000000ff
        /*0ce0*/ 	.word	0x00000000
        /*0ce4*/ 	.short	0x010a
        /*0ce6*/ 	.byte	0x04
	.zero		1


	//   ....[86]....
        /*0ce8*/ 	.word	0x00024150
        /*0cec*/ 	.word	0x000000ff
        /*0cf0*/ 	.word	0x00000000
        /*0cf4*/ 	.short	0x010a
        /*0cf6*/ 	.byte	0x04
	.zero		1


	//   ....[87]....
        /*0cf8*/ 	.word	0x000243d0
        /*0cfc*/ 	.word	0x000000ff
        /*0d00*/ 	.word	0x00000000
        /*0d04*/ 	.short	0x0101
        /*0d06*/ 	.byte	0x04
	.zero		1


	//   ....[88]....
        /*0d08*/ 	.word	0x00024460
        /*0d0c*/ 	.word	0x000000ff
        /*0d10*/ 	.word	0x00000000
        /*0d14*/ 	.short	0x010a
        /*0d16*/ 	.byte	0x04
	.zero		1


	//   ....[89]....
        /*0d18*/ 	.word	0x00024520
        /*0d1c*/ 	.word	0x000000ff
        /*0d20*/ 	.word	0x00000000
        /*0d24*/ 	.short	0x0101
        /*0d26*/ 	.byte	0x04
	.zero		1


	//   ....[90]....
        /*0d28*/ 	.word	0x00024bc0
        /*0d2c*/ 	.word	0x000000ff
        /*0d30*/ 	.word	0x00070010
        /*0d34*/ 	.short	0x010a
        /*0d36*/ 	.byte	0x08
	.zero		1


	//   ....[91]....
        /*0d38*/ 	.word	0x00024ef0
        /*0d3c*/ 	.word	0x000000ff
        /*0d40*/ 	.word	0x00070038
        /*0d44*/ 	.short	0x010a
        /*0d46*/ 	.byte	0x29
	.zero		1


	//   ....[92]....
        /*0d48*/ 	.word	0x00025220
        /*0d4c*/ 	.word	0x000000ff
        /*0d50*/ 	.word	0x00070018
        /*0d54*/ 	.short	0x010a
        /*0d56*/ 	.byte	0x08
	.zero		1


	//   ....[93]....
        /*0d58*/ 	.word	0x00025580
        /*0d5c*/ 	.word	0x000000ff
        /*0d60*/ 	.word	0x00070038
        /*0d64*/ 	.short	0x010a
        /*0d66*/ 	.byte	0x29
	.zero		1


	//   ....[94]....
        /*0d68*/ 	.word	0x000259e0
        /*0d6c*/ 	.word	0x000000ff
        /*0d70*/ 	.word	0x00070038
        /*0d74*/ 	.short	0x010a
        /*0d76*/ 	.byte	0x29
	.zero		1


	//   ....[95]....
        /*0d78*/ 	.word	0x00025d60
        /*0d7c*/ 	.word	0x000000ff
        /*0d80*/ 	.word	0x00070038
        /*0d84*/ 	.short	0x010a
        /*0d86*/ 	.byte	0x29
	.zero		1


	//   ....[96]....
        /*0d88*/ 	.word	0x000260c0
        /*0d8c*/ 	.word	0x000000ff
        /*0d90*/ 	.word	0x00070038
        /*0d94*/ 	.short	0x010a
        /*0d96*/ 	.byte	0x29
	.zero		1


	//   ....[97]....
        /*0d98*/ 	.word	0x00026410
        /*0d9c*/ 	.word	0x000000ff
        /*0da0*/ 	.word	0x00070038
        /*0da4*/ 	.short	0x010a
        /*0da6*/ 	.byte	0x29
	.zero		1


	//   ....[98]....
        /*0da8*/ 	.word	0x000267e0
        /*0dac*/ 	.word	0x000000ff
        /*0db0*/ 	.word	0x00070038
        /*0db4*/ 	.short	0x010a
        /*0db6*/ 	.byte	0x29
	.zero		1


	//   ....[99]....
        /*0db8*/ 	.word	0x00026b20
        /*0dbc*/ 	.word	0x000000ff
        /*0dc0*/ 	.word	0x00070038
        /*0dc4*/ 	.short	0x010a
        /*0dc6*/ 	.byte	0x21
	.zero		1


	//   ....[100]....
        /*0dc8*/ 	.word	0x000273a0
        /*0dcc*/ 	.word	0x000000ff
        /*0dd0*/ 	.word	0x000700b0
        /*0dd4*/ 	.short	0x010a
        /*0dd6*/ 	.byte	0x05
	.zero		1


	//   ....[101]....
        /*0dd8*/ 	.word	0x00028c30
        /*0ddc*/ 	.word	0x000000ff
        /*0de0*/ 	.word	0x000700b8
        /*0de4*/ 	.short	0x010a
        /*0de6*/ 	.byte	0x05
	.zero		1


	//   ....[102]....
        /*0de8*/ 	.word	0x00029f10
        /*0dec*/ 	.word	0x000000ff
        /*0df0*/ 	.word	0x00000000
        /*0df4*/ 	.short	0x0101
        /*0df6*/ 	.byte	0x04
	.zero		1


	//   ....[103]....
        /*0df8*/ 	.word	0x00029f90
        /*0dfc*/ 	.word	0x000000ff
        /*0e00*/ 	.word	0x00000000
        /*0e04*/ 	.short	0x0101
        /*0e06*/ 	.byte	0x04
	.zero		1


	//   ....[104]....
        /*0e08*/ 	.word	0x0002a2f0
        /*0e0c*/ 	.word	0x00000002
        /*0e10*/ 	.word	0x00070000
        /*0e14*/ 	.short	0x010a
        /*0e16*/ 	.byte	0xff
	.zero		1


	//   ....[105]....
        /*0e18*/ 	.word	0x0002a350
        /*0e1c*/ 	.word	0x00000002
        /*0e20*/ 	.word	0x00070020
        /*0e24*/ 	.short	0x010a
        /*0e26*/ 	.byte	0xff
	.zero		1


	//   ....[106]....
        /*0e28*/ 	.word	0x0002a3b0
        /*0e2c*/ 	.word	0x00000005
        /*0e30*/ 	.word	0x00070058
        /*0e34*/ 	.short	0x010a
        /*0e36*/ 	.byte	0xff
	.zero		1


	//   ....[107]....
        /*0e38*/ 	.word	0x0002a410
        /*0e3c*/ 	.word	0x00000002
        /*0e40*/ 	.word	0x00070008
        /*0e44*/ 	.short	0x010a
        /*0e46*/ 	.byte	0xff
	.zero		1


	//   ....[108]....
        /*0e48*/ 	.word	0x0002a470
        /*0e4c*/ 	.word	0x00000000
        /*0e50*/ 	.word	0x00070068
        /*0e54*/ 	.short	0x010a
        /*0e56*/ 	.byte	0xff
	.zero		1


	//   ....[109]....
        /*0e58*/ 	.word	0x0002a4d0
        /*0e5c*/ 	.word	0x00000000
        /*0e60*/ 	.word	0x00070020
        /*0e64*/ 	.short	0x010a
        /*0e66*/ 	.byte	0xff
	.zero		1


	//   ....[110]....
        /*0e68*/ 	.word	0x0002a530
        /*0e6c*/ 	.word	0x00000000
        /*0e70*/ 	.word	0x000700a0
        /*0e74*/ 	.short	0x010a
        /*0e76*/ 	.byte	0xff
	.zero		1


	//   ....[111]....
        /*0e78*/ 	.word	0x0002a5a0
        /*0e7c*/ 	.word	0x00000004
        /*0e80*/ 	.word	0x00070058
        /*0e84*/ 	.short	0x010a
        /*0e86*/ 	.byte	0xff
	.zero		1


	//   ....[112]....
        /*0e88*/ 	.word	0x0002a600
        /*0e8c*/ 	.word	0x00000000
        /*0e90*/ 	.word	0x00070020
        /*0e94*/ 	.short	0x010a
        /*0e96*/ 	.byte	0xff
	.zero		1


	//   ....[113]....
        /*0e98*/ 	.word	0x0002a660
        /*0e9c*/ 	.word	0x00000000
        /*0ea0*/ 	.word	0x000700a8
        /*0ea4*/ 	.short	0x010a
        /*0ea6*/ 	.byte	0xff
	.zero		1


	//   ....[114]....
        /*0ea8*/ 	.word	0x0002a6c0
        /*0eac*/ 	.word	0x00000002
        /*0eb0*/ 	.word	0x00070068
        /*0eb4*/ 	.short	0x010a
        /*0eb6*/ 	.byte	0xff
	.zero		1


	//   ....[115]....
        /*0eb8*/ 	.word	0x0002a720
        /*0ebc*/ 	.word	0x00000000
        /*0ec0*/ 	.word	0x00070020
        /*0ec4*/ 	.short	0x010a
        /*0ec6*/ 	.byte	0xff
	.zero		1


	//   ....[116]....
        /*0ec8*/ 	.word	0x0002a780
        /*0ecc*/ 	.word	0x00000000
        /*0ed0*/ 	.word	0x000700a0
        /*0ed4*/ 	.short	0x010a
        /*0ed6*/ 	.byte	0xff
	.zero		1


	//   ....[117]....
        /*0ed8*/ 	.word	0x0002a7f0
        /*0edc*/ 	.word	0x00000004
        /*0ee0*/ 	.word	0x00070058
        /*0ee4*/ 	.short	0x010a
        /*0ee6*/ 	.byte	0xff
	.zero		1


	//   ....[118]....
        /*0ee8*/ 	.word	0x0002a850
        /*0eec*/ 	.word	0x00000002
        /*0ef0*/ 	.word	0x000700a8
        /*0ef4*/ 	.short	0x010a
        /*0ef6*/ 	.byte	0xff
	.zero		1


	//   ....[119]....
        /*0ef8*/ 	.word	0x0002a8b0
        /*0efc*/ 	.word	0x00000000
        /*0f00*/ 	.word	0x00070068
        /*0f04*/ 	.short	0x010a
        /*0f06*/ 	.byte	0xff
	.zero		1


	//   ....[120]....
        /*0f08*/ 	.word	0x0002a900
        /*0f0c*/ 	.word	0x00000011
        /*0f10*/ 	.word	0x000700c0
        /*0f14*/ 	.short	0x010a
        /*0f16*/ 	.byte	0xff
	.zero		1


	//   ....[121]....
        /*0f18*/ 	.word	0x0002a950
        /*0f1c*/ 	.word	0x00000000
        /*0f20*/ 	.word	0x000700c8
        /*0f24*/ 	.short	0x010a
        /*0f26*/ 	.byte	0xff
	.zero		1


	//   ....[122]....
        /*0f28*/ 	.word	0x0002a9a0
        /*0f2c*/ 	.word	0x0000003b
        /*0f30*/ 	.word	0x00070070
        /*0f34*/ 	.short	0x010a
        /*0f36*/ 	.byte	0xff
	.zero		1


	//   ....[123]....
        /*0f38*/ 	.word	0x0002a9f0
        /*0f3c*/ 	.word	0x0000003b
        /*0f40*/ 	.word	0x00070080
        /*0f44*/ 	.short	0x010a
        /*0f46*/ 	.byte	0xff
	.zero		1


	//   ....[124]....
        /*0f48*/ 	.word	0x0002aa40
        /*0f4c*/ 	.word	0x0000003b
        /*0f50*/ 	.word	0x00070070
        /*0f54*/ 	.short	0x010a
        /*0f56*/ 	.byte	0xff
	.zero		1


	//   ....[125]....
        /*0f58*/ 	.word	0x0002aa90
        /*0f5c*/ 	.word	0x0000003b
        /*0f60*/ 	.word	0x00070090
        /*0f64*/ 	.short	0x010a
        /*0f66*/ 	.byte	0xff
	.zero		1


	//   ....[126]....
        /*0f68*/ 	.word	0x0002aae0
        /*0f6c*/ 	.word	0x0000003b
        /*0f70*/ 	.word	0x00070080
        /*0f74*/ 	.short	0x010a
        /*0f76*/ 	.byte	0xff
	.zero		1


	//   ....[127]....
        /*0f78*/ 	.word	0x0002ab30
        /*0f7c*/ 	.word	0x0000003b
        /*0f80*/ 	.word	0x00070098
        /*0f84*/ 	.short	0x010a
        /*0f86*/ 	.byte	0xff
	.zero		1


	//   ....[128]....
        /*0f88*/ 	.word	0x0002ab80
        /*0f8c*/ 	.word	0x0000003b
        /*0f90*/ 	.word	0x00070070
        /*0f94*/ 	.short	0x010a
        /*0f96*/ 	.byte	0xff
	.zero		1


	//   ....[129]....
        /*0f98*/ 	.word	0x0002abd0
        /*0f9c*/ 	.word	0x0000003b
        /*0fa0*/ 	.word	0x00070090
        /*0fa4*/ 	.short	0x010a
        /*0fa6*/ 	.byte	0xff
	.zero		1


	//   ....[130]....
        /*0fa8*/ 	.word	0x0002ac20
        /*0fac*/ 	.word	0x0000003b
        /*0fb0*/ 	.word	0x000700c0
        /*0fb4*/ 	.short	0x010a
        /*0fb6*/ 	.byte	0xff
	.zero		1


	//   ....[131]....
        /*0fb8*/ 	.word	0x0002ac70
        /*0fbc*/ 	.word	0x0000003b
        /*0fc0*/ 	.word	0x00070080
        /*0fc4*/ 	.short	0x010a
        /*0fc6*/ 	.byte	0xff
	.zero		1


	//   ....[132]....
        /*0fc8*/ 	.word	0x0002acc0
        /*0fcc*/ 	.word	0x0000003b
        /*0fd0*/ 	.word	0x00070098
        /*0fd4*/ 	.short	0x010a
        /*0fd6*/ 	.byte	0xff
	.zero		1


	//   ....[133]....
        /*0fd8*/ 	.word	0x0002ad10
        /*0fdc*/ 	.word	0x0000003b
        /*0fe0*/ 	.word	0x000700c8
        /*0fe4*/ 	.short	0x010a
        /*0fe6*/ 	.byte	0xff
	.zero		1


	//   ....[134]....
        /*0fe8*/ 	.word	0x0002ad70
        /*0fec*/ 	.word	0x00000000
        /*0ff0*/ 	.word	0x00000000
        /*0ff4*/ 	.short	0x010a
        /*0ff6*/ 	.byte	0xff
	.zero		1


	//   ....[135]....
        /*0ff8*/ 	.word	0x0002add0
        /*0ffc*/ 	.word	0x00000000
        /*1000*/ 	.word	0x00000000
        /*1004*/ 	.short	0x010a
        /*1006*/ 	.byte	0xff
	.zero		1


	//   ....[136]....
        /*1008*/ 	.word	0x0002ae30
        /*100c*/ 	.word	0x00000004
        /*1010*/ 	.word	0x00000000
        /*1014*/ 	.short	0x010a
        /*1016*/ 	.byte	0xff
	.zero		1


	//   ....[137]....
        /*1018*/ 	.word	0x0002ae90
        /*101c*/ 	.word	0x00000004
        /*1020*/ 	.word	0x00000000
        /*1024*/ 	.short	0x010a
        /*1026*/ 	.byte	0xff
	.zero		1


	//   ....[138]....
        /*1028*/ 	.word	0x0002aef0
        /*102c*/ 	.word	0x00000003
        /*1030*/ 	.word	0x00000000
        /*1034*/ 	.short	0x010a
        /*1036*/ 	.byte	0xff
	.zero		1


	//   ....[139]....
        /*1038*/ 	.word	0x0002af50
        /*103c*/ 	.word	0x00000000
        /*1040*/ 	.word	0x00000000
        /*1044*/ 	.short	0x010a
        /*1046*/ 	.byte	0xff
	.zero		1


	//   ....[140]....
        /*1048*/ 	.word	0x0002afb0
        /*104c*/ 	.word	0x00000004
        /*1050*/ 	.word	0x00000000
        /*1054*/ 	.short	0x010a
        /*1056*/ 	.byte	0xff
	.zero		1


	//   ....[141]....
        /*1058*/ 	.word	0x0002b010
        /*105c*/ 	.word	0x00000004
        /*1060*/ 	.word	0x00000000
        /*1064*/ 	.short	0x010a
        /*1066*/ 	.byte	0xff
	.zero		1


	//   ....[142]....
        /*1068*/ 	.word	0x0002b070
        /*106c*/ 	.word	0x00000003
        /*1070*/ 	.word	0x00000000
        /*1074*/ 	.short	0x010a
        /*1076*/ 	.byte	0xff
	.zero		1


	//   ....[143]....
        /*1078*/ 	.word	0x0002b0d0
        /*107c*/ 	.word	0x00000000
        /*1080*/ 	.word	0x00000000
        /*1084*/ 	.short	0x010a
        /*1086*/ 	.byte	0xff
	.zero		1


	//   ....[144]....
        /*1088*/ 	.word	0x0002b130
        /*108c*/ 	.word	0x00000000
        /*1090*/ 	.word	0x00070010
        /*1094*/ 	.short	0x010a
        /*1096*/ 	.byte	0xff
	.zero		1


	//   ....[145]....
        /*1098*/ 	.word	0x0002b190
        /*109c*/ 	.word	0x00000000
        /*10a0*/ 	.word	0x00070038
        /*10a4*/ 	.short	0x010a
        /*10a6*/ 	.byte	0xff
	.zero		1


	//   ....[146]....
        /*10a8*/ 	.word	0x0002b1f0
        /*10ac*/ 	.word	0x00000000
        /*10b0*/ 	.word	0x00070018
        /*10b4*/ 	.short	0x010a
        /*10b6*/ 	.byte	0xff
	.zero		1


	//   ....[147]....
        /*10b8*/ 	.word	0x0002b250
        /*10bc*/ 	.word	0x00000000
        /*10c0*/ 	.word	0x00070038
        /*10c4*/ 	.short	0x010a
        /*10c6*/ 	.byte	0xff
	.zero		1


	//   ....[148]....
        /*10c8*/ 	.word	0x0002b2b0
        /*10cc*/ 	.word	0x00000000
        /*10d0*/ 	.word	0x00070038
        /*10d4*/ 	.short	0x010a
        /*10d6*/ 	.byte	0xff
	.zero		1


	//   ....[149]....
        /*10d8*/ 	.word	0x0002b310
        /*10dc*/ 	.word	0x00000000
        /*10e0*/ 	.word	0x00070038
        /*10e4*/ 	.short	0x010a
        /*10e6*/ 	.byte	0xff
	.zero		1


	//   ....[150]....
        /*10e8*/ 	.word	0x0002b370
        /*10ec*/ 	.word	0x00000000
        /*10f0*/ 	.word	0x00070038
        /*10f4*/ 	.short	0x010a
        /*10f6*/ 	.byte	0xff
	.zero		1


	//   ....[151]....
        /*10f8*/ 	.word	0x0002b3d0
        /*10fc*/ 	.word	0x00000000
        /*1100*/ 	.word	0x00070038
        /*1104*/ 	.short	0x010a
        /*1106*/ 	.byte	0xff
	.zero		1


	//   ....[152]....
        /*1108*/ 	.word	0x0002b430
        /*110c*/ 	.word	0x00000000
        /*1110*/ 	.word	0x00070038
        /*1114*/ 	.short	0x010a
        /*1116*/ 	.byte	0xff
	.zero		1


	//   ....[153]....
        /*1118*/ 	.word	0x0002b490
        /*111c*/ 	.word	0x00000000
        /*1120*/ 	.word	0x00070038
        /*1124*/ 	.short	0x010a
        /*1126*/ 	.byte	0xff
	.zero		1


	//   ....[154]....
        /*1128*/ 	.word	0x0002b4f0
        /*112c*/ 	.word	0x00000004
        /*1130*/ 	.word	0x000700b0
        /*1134*/ 	.short	0x010a
        /*1136*/ 	.byte	0xff
	.zero		1


	//   ....[155]....
        /*1138*/ 	.word	0x0002b550
        /*113c*/ 	.word	0x00000004
        /*1140*/ 	.word	0x000700b8
        /*1144*/ 	.short	0x010a
        /*1146*/ 	.byte	0xff
	.zero		1


	//----- nvinfo : EIATTR_NUM_MBARRIERS
	.align		4
.L_66:
        /*1148*/ 	.byte	0x03, 0x38
        /*114a*/ 	.short	0x001c


	//----- nvinfo : EIATTR_EXIT_INSTR_OFFSETS
	.align		4
        /*114c*/ 	.byte	0x04, 0x1c
        /*114e*/ 	.short	(.L_68 - .L_67)


	//   ....[0]....
.L_67:
        /*1150*/ 	.word	0x000017f0


	//   ....[1]....
        /*1154*/ 	.word	0x00005ed0


	//   ....[2]....
        /*1158*/ 	.word	0x00005f30


	//   ....[3]....
        /*115c*/ 	.word	0x00019c00


	//   ....[4]....
        /*1160*/ 	.word	0x00019c70


	//   ....[5]....
        /*1164*/ 	.word	0x000245e0


	//   ....[6]....
        /*1168*/ 	.word	0x00024670


	//   ....[7]....
        /*116c*/ 	.word	0x000246d0


	//   ....[8]....
        /*1170*/ 	.word	0x00026e70


	//   ....[9]....
        /*1174*/ 	.word	0x00026ed0


	//   ....[10]....
        /*1178*/ 	.word	0x0002a010


	//   ....[11]....
        /*117c*/ 	.word	0x0002a2d0


	//----- nvinfo : EIATTR_INDIRECT_BRANCH_TARGETS
	.align		4
.L_68:
        /*1180*/ 	.byte	0x04, 0x34
        /*1182*/ 	.short	(.L_70 - .L_69)


	//   ....[0]....
.L_69:
        /*1184*/ 	.word	.L_x_518@srel
        /*1188*/ 	.short	0x0
        /*118a*/ 	.short	0x0
        /*118c*/ 	.word	0x3
        /*1190*/ 	.word	.L_x_519@srel
        /*1194*/ 	.word	.L_x_520@srel
        /*1198*/ 	.word	.L_x_521@srel


	//----- nvinfo : EIATTR_MAX_THREADS
	.align		4
.L_70:
        /*119c*/ 	.byte	0x04, 0x05
        /*119e*/ 	.short	(.L_72 - .L_71)
.L_71:
        /*11a0*/ 	.word	0x00000200
        /*11a4*/ 	.word	0x00000001
        /*11a8*/ 	.word	0x00000001


	//----- nvinfo : EIATTR_CRS_STACK_SIZE
	.align		4
.L_72:
        /*11ac*/ 	.byte	0x04, 0x1e
        /*11ae*/ 	.short	(.L_74 - .L_73)
.L_73:
        /*11b0*/ 	.word	0x00000000


	//----- nvinfo : EIATTR_CBANK_PARAM_SIZE
	.align		4
.L_74:
        /*11b4*/ 	.byte	0x03, 0x19
        /*11b6*/ 	.short	0x0600


	//----- nvinfo : EIATTR_PARAM_CBANK
	.align		4
        /*11b8*/ 	.byte	0x04, 0x0a
        /*11ba*/ 	.short	(.L_76 - .L_75)
	.align		4
.L_75:
        /*11bc*/ 	.word	index@(.nv.constant0._ZN7cutlass13device_kernelINS_4fmha6kernel36Sm100FmhaFwdKernelTmaWarpspecializedIN4cute5tupleIJiiiNS5_IJNS5_IJiiEEEiEEEEEENS1_10collective38Sm100FmhaFwdMainloopTmaWarpspecializedINS_6half_tEffNS5_IJNS4_1CILi256EEENSC_ILi128EEESD_EEENS5_IJiNSC_ILi1EEES7_EEENS5_IJiSG_NS5_IJNS5_IJNSC_ILi0EEEiEEEiEEEEEESL_NS9_12ResidualMaskENS5_IJNSC_ILi2EEESG_SG_EEENSC_ILb0EEEEENS9_38Sm100FmhaFwdEpilogueTmaWarpspecializedISB_fNS5_IJSE_SD_SE_EEESH_NS5_IJSG_S7_EEESP_EENS2_23PersistentTileSchedulerENS2_41Sm100FmhaCtxKernelWarpspecializedScheduleEEEEEvNT_6ParamsE)
        /*11c0*/ 	.short	0x0380
        /*11c2*/ 	.short	0x0600


	//----- nvinfo : EIATTR_SW_WAR
	.align		4
.L_76:
        /*11c4*/ 	.byte	0x04, 0x36
        /*11c6*/ 	.short	(.L_78 - .L_77)
.L_77:
        /*11c8*/ 	.word	0x00000008
.L_78:


//--------------------- .nv.callgraph             --------------------------
	.section	.nv.callgraph,"",@"SHT_CUDA_CALLGRAPH"
	.align	4
	.sectionentsize	8
	.align		4
        /*0000*/ 	.word	0x00000000
	.align		4
        /*0004*/ 	.word	0xffffffff
	.align		4
        /*0008*/ 	.word	index@(_ZN7cutlass13device_kernelINS_4fmha6kernel36Sm100FmhaFwdKernelTmaWarpspecializedIN4cute5tupleIJiiiNS5_IJNS5_IJiiEEEiEEEEEENS1_10collective38Sm100FmhaFwdMainloopTmaWarpspecializedINS_6half_tEffNS5_IJNS4_1CILi256EEENSC_ILi128EEESD_EEENS5_IJiNSC_ILi1EEES7_EEENS5_IJiSG_NS5_IJNS5_IJNSC_ILi0EEEiEEEiEEEEEESL_NS9_12ResidualMaskENS5_IJNSC_ILi2EEESG_SG_EEENSC_ILb0EEEEENS9_38Sm100FmhaFwdEpilogueTmaWarpspecializedISB_fNS5_IJSE_SD_SE_EEESH_NS5_IJSG_S7_EEESP_EENS2_23PersistentTileSchedulerENS2_41Sm100FmhaCtxKernelWarpspecializedScheduleEEEEEvNT_6ParamsE)
	.align		4
        /*000c*/ 	.word	index@(__assertfail)
	.align		4
        /*0010*/ 	.word	index@(_ZN7cutlass13device_kernelINS_4fmha6kernel36Sm100FmhaFwdKernelTmaWarpspecializedIN4cute5tupleIJiiiNS5_IJNS5_IJiiEEEiEEEEEENS1_10collective38Sm100FmhaFwdMainloopTmaWarpspecializedINS_6half_tEffNS5_IJNS4_1CILi256EEENSC_ILi128EEESD_EEENS5_IJiNSC_ILi1EEES7_EEENS5_IJiSG_NS5_IJNS5_IJNSC_ILi0EEEiEEEiEEEEEESL_NS9_12ResidualMaskENS5_IJNSC_ILi2EEESG_SG_EEENSC_ILb0EEEEENS9_38Sm100FmhaFwdEpilogueTmaWarpspecializedISB_fNS5_IJSE_SD_SE_EEESH_NS5_IJSG_S7_EEESP_EENS2_23PersistentTileSchedulerENS2_41Sm100FmhaCtxKernelWarpspecializedScheduleEEEEEvNT_6ParamsE)
	.align		4
        /*0014*/ 	.word	index@(vprintf)
	.align		4
        /*0018*/ 	.word	0x00000000
	.align		4
        /*001c*/ 	.word	0xfffffffe
	.align		4
        /*0020*/ 	.word	0x00000000
	.align		4
        /*0024*/ 	.word	0xfffffffd
	.align		4
        /*0028*/ 	.word	0x00000000
	.align		4
        /*002c*/ 	.word	0xfffffffc


//--------------------- .nv.constant4             --------------------------
	.section	.nv.constant4,"a",@progbits
	.align	8
	.align		8
.nv.constant4:
        /*0000*/ 	.dword	vprintf
	.align		8
        /*0008*/ 	.dword	__assertfail
	.align		8
        /*0010*/ 	.dword	__unnamed_1
	.align		8
        /*0018*/ 	.dword	__unnamed_2
	.align		8
        /*0020*/ 	.dword	__unnamed_3
	.align		8
        /*0028*/ 	.dword	__unnamed_4
	.align		8
        /*0030*/ 	.dword	__unnamed_5
	.align		8
        /*0038*/ 	.dword	__unnamed_6
	.align		8
        /*0040*/ 	.dword	__unnamed_7
	.align		8
        /*0048*/ 	.dword	_ZN39_INTERNAL_31beca52_4_k_cu_364e5102_35264cuda3std3__45__cpo5beginE
	.align		8
        /*0050*/ 	.dword	_ZN39_INTERNAL_31beca52_4_k_cu_364e5102_35264cuda3std3__45__cpo3endE
	.align		8
        /*0058*/ 	.dword	_ZN39_INTERNAL_31beca52_4_k_cu_364e5102_35264cuda3std3__45__cpo6cbeginE
	.align		8
        /*0060*/ 	.dword	_ZN39_INTERNAL_31beca52_4_k_cu_364e5102_35264cuda3std3__45__cpo4cendE
	.align		8
        /*0068*/ 	.dword	_ZN39_INTERNAL_31beca52_4_k_cu_364e5102_35264cuda3std3__441_GLOBAL__N__31beca52_4_k_cu_364e5102_35266ignoreE
	.align		8
        /*0070*/ 	.dword	_ZN39_INTERNAL_31beca52_4_k_cu_364e5102_35264cuda3std3__419piecewise_constructE
	.align		8
        /*0078*/ 	.dword	_ZN39_INTERNAL_31beca52_4_k_cu_364e5102_35264cuda3std3__48in_placeE
	.align		8
        /*0080*/ 	.dword	_ZN39_INTERNAL_31beca52_4_k_cu_364e5102_35264cuda3std6ranges3__45__cpo4swapE
	.align		8
        /*0088*/ 	.dword	_ZN39_INTERNAL_31beca52_4_k_cu_364e5102_35264cuda3std6ranges3__45__cpo9iter_moveE
	.align		8
        /*0090*/ 	.dword	_ZN39_INTERNAL_31beca52_4_k_cu_364e5102_35264cute7productE
	.align		8
        /*0098*/ 	.dword	_ZN39_INTERNAL_31beca52_4_k_cu_364e5102_35264cute1_E
	.align		8
        /*00a0*/ 	.dword	$str$22
	.align		8
        /*00a8*/ 	.dword	$str$23
	.align		8
        /*00b0*/ 	.dword	$str$26
	.align		8
        /*00b8*/ 	.dword	$str$27
	.align		8
        /*00c0*/ 	.dword	$str$28
	.align		8
        /*00c8*/ 	.dword	$str$29
	.align		8
        /*00d0*/ 	.dword	$str$30
	.align		8
        /*00d8*/ 	.dword	$str$31
	.align		8
        /*00e0*/ 	.dword	$str$32
	.align		8
        /*00e8*/ 	.dword	$str$33
	.align		8
        /*00f0*/ 	.dword	$str$34
	.align		8
        /*00f8*/ 	.dword	$str$35
	.align		8
        /*0100*/ 	.dword	$str$36
	.align		8
        /*0108*/ 	.dword	$str$37


//--------------------- .nv.constant2._ZN7cutlass13device_kernelINS_4fmha6kernel36Sm100FmhaFwdKernelTmaWarpspecializedIN4cute5tupleIJiiiNS5_IJNS5_IJiiEEEiEEEEEENS1_10collective38Sm100FmhaFwdMainloopTmaWarpspecializedINS_6half_tEffNS5_IJNS4_1CILi256EEENSC_ILi128EEESD_EEENS5_IJiNSC_ILi1EEES7_EEENS5_IJiSG_NS5_IJNS5_IJNSC_ILi0EEEiEEEiEEEEEESL_NS9_12ResidualMaskENS5_IJNSC_ILi2EEESG_SG_EEENSC_ILb0EEEEENS9_38Sm100FmhaFwdEpilogueTmaWarpspecializedISB_fNS5_IJSE_SD_SE_EEESH_NS5_IJSG_S7_EEESP_EENS2_23PersistentTileSchedulerENS2_41Sm100FmhaCtxKernelWarpspecializedScheduleEEEEEvNT_6ParamsE --------------------------
	.section	.nv.constant2._ZN7cutlass13device_kernelINS_4fmha6kernel36Sm100FmhaFwdKernelTmaWarpspecializedIN4cute5tupleIJiiiNS5_IJNS5_IJiiEEEiEEEEEENS1_10collective38Sm100FmhaFwdMainloopTmaWarpspecializedINS_6half_tEffNS5_IJNS4_1CILi256EEENSC_ILi128EEESD_EEENS5_IJiNSC_ILi1EEES7_EEENS5_IJiSG_NS5_IJNS5_IJNSC_ILi0EEEiEEEiEEEEEESL_NS9_12ResidualMaskENS5_IJNSC_ILi2EEESG_SG_EEENSC_ILb0EEEEENS9_38Sm100FmhaFwdEpilogueTmaWarpspecializedISB_fNS5_IJSE_SD_SE_EEESH_NS5_IJSG_S7_EEESP_EENS2_23PersistentTileSchedulerENS2_41Sm100FmhaCtxKernelWarpspecializedScheduleEEEEEvNT_6ParamsE,"a",@progbits
	.sectionflags	@""
	.align	4
.nv.constant2._ZN7cutlass13device_kernelINS_4fmha6kernel36Sm100FmhaFwdKernelTmaWarpspecializedIN4cute5tupleIJiiiNS5_IJNS5_IJiiEEEiEEEEEENS1_10collective38Sm100FmhaFwdMainloopTmaWarpspecializedINS_6half_tEffNS5_IJNS4_1CILi256EEENSC_ILi128EEESD_EEENS5_IJiNSC_ILi1EEES7_EEENS5_IJiSG_NS5_IJNS5_IJNSC_ILi0EEEiEEEiEEEEEESL_NS9_12ResidualMaskENS5_IJNSC_ILi2EEESG_SG_EEENSC_ILb0EEEEENS9_38Sm100FmhaFwdEpilogueTmaWarpspecializedISB_fNS5_IJSE_SD_SE_EEESH_NS5_IJSG_S7_EEESP_EENS2_23PersistentTileSchedulerENS2_41Sm100FmhaCtxKernelWarpspecializedScheduleEEEEEvNT_6ParamsE:
        /*0000*/ 	.byte	0x80, 0x46, 0x02, 0x00, 0x80, 0x6e, 0x02, 0x00, 0x50, 0x46, 0x02, 0x00


//--------------------- .text._ZN7cutlass13device_kernelINS_4fmha6kernel36Sm100FmhaFwdKernelTmaWarpspecializedIN4cute5tupleIJiiiNS5_IJNS5_IJiiEEEiEEEEEENS1_10collective38Sm100FmhaFwdMainloopTmaWarpspecializedINS_6half_tEffNS5_IJNS4_1CILi256EEENSC_ILi128EEESD_EEENS5_IJiNSC_ILi1EEES7_EEENS5_IJiSG_NS5_IJNS5_IJNSC_ILi0EEEiEEEiEEEEEESL_NS9_12ResidualMaskENS5_IJNSC_ILi2EEESG_SG_EEENSC_ILb0EEEEENS9_38Sm100FmhaFwdEpilogueTmaWarpspecializedISB_fNS5_IJSE_SD_SE_EEESH_NS5_IJSG_S7_EEESP_EENS2_23PersistentTileSchedulerENS2_41Sm100FmhaCtxKernelWarpspecializedScheduleEEEEEvNT_6ParamsE --------------------------
	.section	.text._ZN7cutlass13device_kernelINS_4fmha6kernel36Sm100FmhaFwdKernelTmaWarpspecializedIN4cute5tupleIJiiiNS5_IJNS5_IJiiEEEiEEEEEENS1_10collective38Sm100FmhaFwdMainloopTmaWarpspecializedINS_6half_tEffNS5_IJNS4_1CILi256EEENSC_ILi128EEESD_EEENS5_IJiNSC_ILi1EEES7_EEENS5_IJiSG_NS5_IJNS5_IJNSC_ILi0EEEiEEEiEEEEEESL_NS9_12ResidualMaskENS5_IJNSC_ILi2EEESG_SG_EEENSC_ILb0EEEEENS9_38Sm100FmhaFwdEpilogueTmaWarpspecializedISB_fNS5_IJSE_SD_SE_EEESH_NS5_IJSG_S7_EEESP_EENS2_23PersistentTileSchedulerENS2_41Sm100FmhaCtxKernelWarpspecializedScheduleEEEEEvNT_6ParamsE,"ax",@progbits
	.align	128
.text._ZN7cutlass13device_kernelINS_4fmha6kernel36Sm100FmhaFwdKernelTmaWarpspecializedIN4cute5tupleIJiiiNS5_IJNS5_IJiiEEEiEEEEEENS1_10collective38Sm100FmhaFwdMainloopTmaWarpspecializedINS_6half_tEffNS5_IJNS4_1CILi256EEENSC_ILi128EEESD_EEENS5_IJiNSC_ILi1EEES7_EEENS5_IJiSG_NS5_IJNS5_IJNSC_ILi0EEEiEEEiEEEEEESL_NS9_12ResidualMaskENS5_IJNSC_ILi2EEESG_SG_EEENSC_ILb0EEEEENS9_38Sm100FmhaFwdEpilogueTmaWarpspecializedISB_fNS5_IJSE_SD_SE_EEESH_NS5_IJSG_S7_EEESP_EENS2_23PersistentTileSchedulerENS2_41Sm100FmhaCtxKernelWarpspecializedScheduleEEEEEvNT_6ParamsE:
        .type           _ZN7cutlass13device_kernelINS_4fmha6kernel36Sm100FmhaFwdKernelTmaWarpspecializedIN4cute5tupleIJiiiNS5_IJNS5_IJiiEEEiEEEEEENS1_10collective38Sm100FmhaFwdMainloopTmaWarpspecializedINS_6half_tEffNS5_IJNS4_1CILi256EEENSC_ILi128EEESD_EEENS5_IJiNSC_ILi1EEES7_EEENS5_IJiSG_NS5_IJNS5_IJNSC_ILi0EEEiEEEiEEEEEESL_NS9_12ResidualMaskENS5_IJNSC_ILi2EEESG_SG_EEENSC_ILb0EEEEENS9_38Sm100FmhaFwdEpilogueTmaWarpspecializedISB_fNS5_IJSE_SD_SE_EEESH_NS5_IJSG_S7_EEESP_EENS2_23PersistentTileSchedulerENS2_41Sm100FmhaCtxKernelWarpspecializedScheduleEEEEEvNT_6ParamsE,@function
        .size           _ZN7cutlass13device_kernelINS_4fmha6kernel36Sm100FmhaFwdKernelTmaWarpspecializedIN4cute5tupleIJiiiNS5_IJNS5_IJiiEEEiEEEEEENS1_10collective38Sm100FmhaFwdMainloopTmaWarpspecializedINS_6half_tEffNS5_IJNS4_1CILi256EEENSC_ILi128EEESD_EEENS5_IJiNSC_ILi1EEES7_EEENS5_IJiSG_NS5_IJNS5_IJNSC_ILi0EEEiEEEiEEEEEESL_NS9_12ResidualMaskENS5_IJNSC_ILi2EEESG_SG_EEENSC_ILb0EEEEENS9_38Sm100FmhaFwdEpilogueTmaWarpspecializedISB_fNS5_IJSE_SD_SE_EEESH_NS5_IJSG_S7_EEESP_EENS2_23PersistentTileSchedulerENS2_41Sm100FmhaCtxKernelWarpspecializedScheduleEEEEEvNT_6ParamsE,(.L_x_522 - _ZN7cutlass13device_kernelINS_4fmha6kernel36Sm100FmhaFwdKernelTmaWarpspecializedIN4cute5tupleIJiiiNS5_IJNS5_IJiiEEEiEEEEEENS1_10collective38Sm100FmhaFwdMainloopTmaWarpspecializedINS_6half_tEffNS5_IJNS4_1CILi256EEENSC_ILi128EEESD_EEENS5_IJiNSC_ILi1EEES7_EEENS5_IJiSG_NS5_IJNS5_IJNSC_ILi0EEEiEEEiEEEEEESL_NS9_12ResidualMaskENS5_IJNSC_ILi2EEESG_SG_EEENSC_ILb0EEEEENS9_38Sm100FmhaFwdEpilogueTmaWarpspecializedISB_fNS5_IJSE_SD_SE_EEESH_NS5_IJSG_S7_EEESP_EENS2_23PersistentTileSchedulerENS2_41Sm100FmhaCtxKernelWarpspecializedScheduleEEEEEvNT_6ParamsE)
        .other          _ZN7cutlass13device_kernelINS_4fmha6kernel36Sm100FmhaFwdKernelTmaWarpspecializedIN4cute5tupleIJiiiNS5_IJNS5_IJiiEEEiEEEEEENS1_10collective38Sm100FmhaFwdMainloopTmaWarpspecializedINS_6half_tEffNS5_IJNS4_1CILi256EEENSC_ILi128EEESD_EEENS5_IJiNSC_ILi1EEES7_EEENS5_IJiSG_NS5_IJNS5_IJNSC_ILi0EEEiEEEiEEEEEESL_NS9_12ResidualMaskENS5_IJNSC_ILi2EEESG_SG_EEENSC_ILb0EEEEENS9_38Sm100FmhaFwdEpilogueTmaWarpspecializedISB_fNS5_IJSE_SD_SE_EEESH_NS5_IJSG_S7_EEESP_EENS2_23PersistentTileSchedulerENS2_41Sm100FmhaCtxKernelWarpspecializedScheduleEEEEEvNT_6ParamsE,@"STO_CUDA_ENTRY STV_DEFAULT"
_ZN7cutlass13device_kernelINS_4fmha6kernel36Sm100FmhaFwdKernelTmaWarpspecializedIN4cute5tupleIJiiiNS5_IJNS5_IJiiEEEiEEEEEENS1_10collective38Sm100FmhaFwdMainloopTmaWarpspecializedINS_6half_tEffNS5_IJNS4_1CILi256EEENSC_ILi128EEESD_EEENS5_IJiNSC_ILi1EEES7_EEENS5_IJiSG_NS5_IJNS5_IJNSC_ILi0EEEiEEEiEEEEEESL_NS9_12ResidualMaskENS5_IJNSC_ILi2EEESG_SG_EEENSC_ILb0EEEEENS9_38Sm100FmhaFwdEpilogueTmaWarpspecializedISB_fNS5_IJSE_SD_SE_EEESH_NS5_IJSG_S7_EEESP_EENS2_23PersistentTileSchedulerENS2_41Sm100FmhaCtxKernelWarpspecializedScheduleEEEEEvNT_6ParamsE:
[----:B------:R-:W1:Y:S02]  /*0000*/  LDC R1, c[0x0][0x37c] ;  /* 0x0000df00ff017b82 */ /* 0x000e640000000800 */
[----:B-1----:R-:W-:-:S04]  /*0010*/  IADD3 R1, PT, PT, R1, -0xc8, RZ ;  /* 0xffffff3801017810 */ /* 0x002fc80007ffe0ff */
[----:B------:R-:W-:Y:S01]  /*0020*/  R2UR UR42, R1 ;  /* 0x00000000012a72ca */ /* 0x000fe200000e0000 */
[----:B------:R-:W1:Y:S01]  /*0030*/  S2R R0, SR_TID.X ;  /* 0x0000000000007919 */ /* 0x000e620000002100 */
[----:B------:R-:W2:Y:S01]  /*0040*/  LDCU UR4, c[0x0][0x2f8] ;  /* 0x00005f00ff0477ac */ /* 0x000ea20008000800 */
[----:B------:R-:W3:Y:S01]  /*0050*/  LDCU UR39, c[0x0][0x2fc] ;  /* 0x00005f80ff2777ac */ /* 0x000ee20008000800 */
[----:B------:R-:W-:Y:S02]  /*0060*/  UPLOP3.LUT UP3, UPT, UPT, UPT, UPT, 0x40, 0x4 ;  /* 0x000000000004789c */ /* 0x000fe40003f6e870 */
[----:B------:R-:W-:Y:S02]  /*0070*/  UPLOP3.LUT UP1, UPT, UPT, UPT, UPT, 0x80, 0x8 ;  /* 0x000000000008789c */ /* 0x000fe40003f2f070 */
[----:B------:R-:W-:Y:S02]  /*0080*/  UPLOP3.LUT UP0, UPT, UPT, UPT, UPT, 0x40, 0x4 ;  /* 0x000000000004789c */ /* 0x000fe40003f0e870 */
[----:B------:R-:W-:-:S02]  /*0090*/  UPLOP3.LUT UP6, UPT, UPT, UPT, UPT, 0x40, 0x4 ;  /* 0x000000000004789c */ /* 0x000fc40003fce870 */
[----:B------:R-:W-:Y:S02]  /*00a0*/  UPLOP3.LUT UP5, UPT, UPT, UPT, UPT, 0x40, 0x4 ;  /* 0x000000000004789c */ /* 0x000fe40003fae870 */
[----:B--2---:R-:W-:Y:S02]  /*00b0*/  UIADD3 UR42, UP2, UPT, UR42, UR4, URZ ;  /* 0x000000042a2a7290 */ /* 0x004fe4000ff5e0ff */
[----:B------:R-:W-:Y:S02]  /*00c0*/  UP2UR UR37, UPR, URZ, 0x8 ;  /* 0x00000008ff257883 */ /* 0x000fe40008000000 */
[----:B---3--:R-:W-:Y:S02]  /*00d0*/  UIADD3.X UR39, UPT, UPT, URZ, UR39, URZ, UP2, !UPT ;  /* 0x00000027ff277290 */ /* 0x008fe400097fe4ff */
[----:B------:R-:W-:Y:S02]  /*00e0*/  UPLOP3.LUT UP2, UPT, UPT, UPT, UPT, 0x80, 0x8 ;  /* 0x000000000008789c */ /* 0x000fe40003f4f070 */
[----:B------:R-:W-:-:S02]  /*00f0*/  UPLOP3.LUT UP4, UPT, UPT, UPT, UPT, 0x40, 0x4 ;  /* 0x000000000004789c */ /* 0x000fc40003f8e870 */
[----:B------:R-:W-:Y:S01]  /*0100*/  UP2UR UR40, UPR, URZ, 0x4 ;  /* 0x00000004ff287883 */ /* 0x000fe20008000000 */
[----:B-1----:R-:W-:-:S05]  /*0110*/  SHF.R.U32.HI R4, RZ, 0x5, R0 ;  /* 0x00000005ff047819 */ /* 0x002fca0000011600 */
[----:B------:R-:W1:Y:S02]  /*0120*/  SHFL.IDX PT, R2, R4, RZ, 0x1f ;  /* 0x00001fff04027589 */ /* 0x000e6400000e0000 */
[----:B-1----:R-:W-:-:S04]  /*0130*/  SHF.R.S32.HI R3, RZ, 0x1f, R2 ;  /* 0x0000001fff037819 */ /* 0x002fc80000011402 */
[----:B------:R-:W-:-:S04]  /*0140*/  LEA.HI R3, R3, R2, RZ, 0x2 ;  /* 0x0000000203037211 */ /* 0x000fc800078f10ff */
[----:B------:R-:W-:-:S04]  /*0150*/  SHF.R.S32.HI R3, RZ, 0x2, R3 ;  /* 0x00000002ff037819 */ /* 0x000fc80000011403 */
[----:B------:R-:W-:-:S13]  /*0160*/  ISETP.NE.AND P0, PT, R3, RZ, PT ;  /* 0x000000ff0300720c */ /* 0x000fda0003f05270 */
[----:B------:R-:W-:Y:S05]  /*0170*/  @!P0 BRA `(.L_x_0) ;  /* 0x0000000400248947 */ /* 0x000fea0003800000 */
[----:B------:R-:W-:-:S13]  /*0180*/  ISETP.NE.AND P0, PT, R3, 0x2, PT ;  /* 0x000000020300780c */ /* 0x000fda0003f05270 */
[----:B------:R-:W-:Y:S05]  /*0190*/  @!P0 BRA `(.L_x_1) ;  /* 0x0000000000f48947 */ /* 0x000fea0003800000 */
[----:B------:R-:W-:-:S13]  /*01a0*/  ISETP.NE.AND P0, PT, R3, 0x1, PT ;  /* 0x000000010300780c */ /* 0x000fda0003f05270 */
[----:B------:R-:W-:Y:S05]  /*01b0*/  @P0 BRA `(.L_x_2) ;  /* 0x00000000002c0947 */ /* 0x000fea0003800000 */
[----:B------:R-:W-:Y:S01]  /*01c0*/  HFMA2 R3, -RZ, RZ, 0, 5.9604644775390625e-08 ;  /* 0x00000001ff037431 */ /* 0x000fe200000001ff */
[----:B------:R-:W-:Y:S02]  /*01d0*/  UPLOP3.LUT UP3, UPT, UPT, UPT, UPT, 0x40, 0x4 ;  /* 0x000000000004789c */ /* 0x000fe40003f6e870 */
[----:B------:R-:W-:Y:S02]  /*01e0*/  UPLOP3.LUT UP2, UPT, UPT, UPT, UPT, 0x40, 0x4 ;  /* 0x000000000004789c */ /* 0x000fe40003f4e870 */
[----:B------:R-:W-:Y:S02]  /*01f0*/  UPLOP3.LUT UP1, UPT, UPT, UPT, UPT, 0x80, 0x8 ;  /* 0x000000000008789c */ /* 0x000fe40003f2f070 */
[----:B------:R-:W-:Y:S02]  /*0200*/  UPLOP3.LUT UP0, UPT, UPT, UPT, UPT, 0x40, 0x4 ;  /* 0x000000000004789c */ /* 0x000fe40003f0e870 */
[----:B------:R-:W-:Y:S02]  /*0210*/  UPLOP3.LUT UP6, UPT, UPT, UPT, UPT, 0x40, 0x4 ;  /* 0x000000000004789c */ /* 0x000fe40003fce870 */
[----:B------:R-:W-:-:S02]  /*0220*/  UPLOP3.LUT UP5, UPT, UPT, UPT, UPT, 0x40, 0x4 ;  /* 0x000000000004789c */ /* 0x000fc40003fae870 */
[----:B------:R-:W-:Y:S02]  /*0230*/  UPLOP3.LUT UP4, UPT, UPT, UPT, UPT, 0x80, 0x8 ;  /* 0x000000000008789c */ /* 0x000fe40003f8f070 */
[----:B------:R-:W-:Y:S02]  /*0240*/  UP2UR UR37, UPR, URZ, 0x8 ;  /* 0x00000008ff257883 */ /* 0x000fe40008000000 */
[----:B------:R-:W-:Y:S01]  /*0250*/  UP2UR UR40, UPR, URZ, 0x4 ;  /* 0x00000004ff287883 */ /* 0x000fe20008000000 */
[----:B------:R-:W-:Y:S11]  /*0260*/  BRA `(.L_x_0) ;  /* 0x0000000000e87947 */ /* 0x000ff60003800000 */
.L_x_2:
[----:B------:R-:W-:Y:S01]  /*0270*/  ISETP.NE.AND P0, PT, R2, 0xc, PT ;  /* 0x0000000c0200780c */ /* 0x000fe20003f05270 */
[----:B------:R-:W-:Y:S01]  /*0280*/  UPLOP3.LUT UP2, UPT, UPT, UPT, UPT, 0x40, 0x4 ;  /* 0x000000000004789c */ /* 0x000fe20003f4e870 */
[----:B------:R-:W-:Y:S01]  /*0290*/  HFMA2 R3, -RZ, RZ, 0, 1.78813934326171875e-07 ;  /* 0x00000003ff037431 */ /* 0x000fe200000001ff */
[----:B------:R-:W-:Y:S02]  /*02a0*/  UPLOP3.LUT UP1, UPT, UPT, UPT, UPT, 0x80, 0x8 ;  /* 0x000000000008789c */ /* 0x000fe40003f2f070 */
[----:B------:R-:W-:Y:S02]  /*02b0*/  UP2UR UR37, UPR, URZ, 0x4 ;  /* 0x00000004ff257883 */ /* 0x000fe40008000000 */
[----:B------:R-:W-:Y:S02]  /*02c0*/  UPLOP3.LUT UP2, UPT, UPT, UPT, UPT, 0x40, 0x4 ;  /* 0x000000000004789c */ /* 0x000fe40003f4e870 */
[----:B------:R-:W-:Y:S02]  /*02d0*/  UPLOP3.LUT UP0, UPT, UPT, UPT, UPT, 0x40, 0x4 ;  /* 0x000000000004789c */ /* 0x000fe40003f0e870 */
[----:B------:R-:W-:-:S02]  /*02e0*/  UPLOP3.LUT UP6, UPT, UPT, UPT, UPT, 0x40, 0x4 ;  /* 0x000000000004789c */ /* 0x000fc40003fce870 */
[----:B------:R-:W-:Y:S02]  /*02f0*/  UPLOP3.LUT UP5, UPT, UPT, UPT, UPT, 0x80, 0x8 ;  /* 0x000000000008789c */ /* 0x000fe40003faf070 */
[----:B------:R-:W-:Y:S02]  /*0300*/  UPLOP3.LUT UP4, UPT, UPT, UPT, UPT, 0x40, 0x4 ;  /* 0x000000000004789c */ /* 0x000fe40003f8e870 */
[----:B------:R-:W-:Y:S01]  /*0310*/  UP2UR UR40, UPR, URZ, 0x4 ;  /* 0x00000004ff287883 */ /* 0x000fe20008000000 */
[----:B------:R-:W-:Y:S11]  /*0320*/  @!P0 BRA `(.L_x_0) ;  /* 0x0000000000b88947 */ /* 0x000ff60003800000 */
[----:B------:R-:W-:-:S13]  /*0330*/  ISETP.NE.AND P0, PT, R2, 0xe, PT ;  /* 0x0000000e0200780c */ /* 0x000fda0003f05270 */
[----:B------:R-:W-:Y:S05]  /*0340*/  @!P0 BRA `(.L_x_3) ;  /* 0x00000000005c8947 */ /* 0x000fea0003800000 */
[----:B------:R-:W-:-:S13]  /*0350*/  ISETP.NE.AND P0, PT, R2, 0xd, PT ;  /* 0x0000000d0200780c */ /* 0x000fda0003f05270 */
[----:B------:R-:W-:Y:S05]  /*0360*/  @P0 BRA `(.L_x_4) ;  /* 0x00000000002c0947 */ /* 0x000fea0003800000 */
[----:B------:R-:W-:Y:S01]  /*0370*/  HFMA2 R3, -RZ, RZ, 0, 2.384185791015625e-07 ;  /* 0x00000004ff037431 */ /* 0x000fe200000001ff */
        /* <DEDUP_REMOVED lines=10> */
.L_x_4:
[----:B------:R-:W-:Y:S01]  /*0420*/  HFMA2 R3, -RZ, RZ, 0, 3.5762786865234375e-07 ;  /* 0x00000006ff037431 */ /* 0x000fe200000001ff */
[----:B------:R-:W-:Y:S02]  /*0430*/  UPLOP3.LUT UP3, UPT, UPT, UPT, UPT, 0x40, 0x4 ;  /* 0x000000000004789c */ /* 0x000fe40003f6e870 */
[----:B------:R-:W-:Y:S02]  /*0440*/  UPLOP3.LUT UP2, UPT, UPT, UPT, UPT, 0x40, 0x4 ;  /* 0x000000000004789c */ /* 0x000fe40003f4e870 */
[----:B------:R-:W-:Y:S02]  /*0450*/  UPLOP3.LUT UP0, UPT, UPT, UPT, UPT, 0x40, 0x4 ;  /* 0x000000000004789c */ /* 0x000fe40003f0e870 */
[----:B------:R-:W-:Y:S02]  /*0460*/  UPLOP3.LUT UP6, UPT, UPT, UPT, UPT, 0x40, 0x4 ;  /* 0x000000000004789c */ /* 0x000fe40003fce870 */
[----:B------:R-:W-:Y:S02]  /*0470*/  UPLOP3.LUT UP5, UPT, UPT, UPT, UPT, 0x40, 0x4 ;  /* 0x000000000004789c */ /* 0x000fe40003fae870 */
[----:B------:R-:W-:-:S02]  /*0480*/  UPLOP3.LUT UP4, UPT, UPT, UPT, UPT, 0x40, 0x4 ;  /* 0x000000000004789c */ /* 0x000fc40003f8e870 */
[----:B------:R-:W-:Y:S02]  /*0490*/  UP2UR UR37, UPR, URZ, 0x8 ;  /* 0x00000008ff257883 */ /* 0x000fe40008000000 */
[----:B------:R-:W-:Y:S01]  /*04a0*/  UP2UR UR40, UPR, URZ, 0x4 ;  /* 0x00000004ff287883 */ /* 0x000fe20008000000 */
[----:B------:R-:W-:Y:S11]  /*04b0*/  BRA `(.L_x_0) ;  /* 0x0000000000547947 */ /* 0x000ff60003800000 */
.L_x_3:
[----:B------:R-:W-:Y:S01]  /*04c0*/  HFMA2 R3, -RZ, RZ, 0, 2.98023223876953125e-07 ;  /* 0x00000005ff037431 */ /* 0x000fe200000001ff */
        /* <DEDUP_REMOVED lines=10> */
.L_x_1:
[----:B------:R-:W-:Y:S01]  /*0570*/  HFMA2 R3, -RZ, RZ, 0, 1.1920928955078125e-07 ;  /* 0x00000002ff037431 */ /* 0x000fe200000001ff */
        /* <DEDUP_REMOVED lines=8> */
[----:B------:R-:W-:-:S12]  /*0600*/  UP2UR UR40, UPR, URZ, 0x4 ;  /* 0x00000004ff287883 */ /* 0x000fd80008000000 */
.L_x_0:
[----:B------:R-:W-:Y:S01]  /*0610*/  ELECT P0, URZ, PT ;  /* 0x0000000000ff782f */ /* 0x000fe20003800000 */
[----:B------:R-:W-:Y:S03]  /*0620*/  BSSY.RECONVERGENT B0, `(.L_x_5) ;  /* 0x000000f000007945 */ /* 0x000fe60003800200 */
[----:B------:R-:W-:Y:S02]  /*0630*/  PLOP3.LUT P2, PT, P0, PT, UP0, 0x5d, 0xd5 ;  /* 0x0000000000d5781c */ /* 0x000fe4000074eb0d */
[----:B------:R-:W-:-:S11]  /*0640*/  PLOP3.LUT P1, PT, P0, PT, UP6, 0x5d, 0xd5 ;  /* 0x0000000000d5781c */ /* 0x000fd6000072eb6d */
[----:B------:R-:W-:Y:S05]  /*0650*/  @P2 BRA `(.L_x_6) ;  /* 0x00000000002c2947 */ /* 0x000fea0003800000 */
[----:B------:R-:W1:Y:S02]  /*0660*/  LDCU.64 UR4, c[0x0][0x348] ;  /* 0x00006900ff0477ac */ /* 0x000e640008000a00 */
[----:B-1----:R-:W-:-:S04]  /*0670*/  UIADD3 UR8, UP0, UPT, UR4, 0x80, URZ ;  /* 0x0000008004087890 */ /* 0x002fc8000ff1e0ff */
[----:B------:R-:W-:Y:S02]  /*0680*/  UIADD3.X UR9, UPT, UPT, URZ, UR5, URZ, UP0, !UPT ;  /* 0x00000005ff097290 */ /* 0x000fe400087fe4ff */
[----:B------:R-:W-:-:S04]  /*0690*/  UIADD3 UR6, UP0, UPT, UR4, 0x180, URZ ;  /* 0x0000018004067890 */ /* 0x000fc8000ff1e0ff */
[----:B------:R-:W-:Y:S02]  /*06a0*/  UIADD3.X UR7, UPT, UPT, URZ, UR5, URZ, UP0, !UPT ;  /* 0x00000005ff077290 */ /* 0x000fe400087fe4ff */
[----:B------:R-:W-:Y:S01]  /*06b0*/  UIADD3 UR4, UP0, UPT, UR4, 0x280, URZ ;  /* 0x0000028004047890 */ /* 0x000fe2000ff1e0ff */
[----:B------:R1:W-:Y:S03]  /*06c0*/  UTMACCTL.PF [UR8] ;  /* 0x00000000080079b9 */ /* 0x0003e60008040000 */
[----:B------:R-:W-:-:S03]  /*06d0*/  UIADD3.X UR5, UPT, UPT, URZ, UR5, URZ, UP0, !UPT ;  /* 0x00000005ff057290 */ /* 0x000fc600087fe4ff */
[----:B------:R1:W-:Y:S06]  /*06e0*/  UTMACCTL.PF [UR6] ;  /* 0x00000000060079b9 */ /* 0x0003ec0008040000 */
[----:B------:R1:W-:Y:S02]  /*06f0*/  UTMACCTL.PF [UR4] ;  /* 0x00000000040079b9 */ /* 0x0003e40008040000 */
[----:B-1----:R-:W-:Y:S01]  /*0700*/  NOP ;  /* 0x0000000000007918 */ /* 0x002fe20000000000 */
.L_x_6:
[----:B------:R-:W-:Y:S05]  /*0710*/  BSYNC.RECONVERGENT B0 ;  /* 0x0000000000007941 */ /* 0x000fea0003800200 */
.L_x_5:
[----:B------:R-:W-:Y:S04]  /*0720*/  BSSY.RECONVERGENT B0, `(.L_x_7) ;  /* 0x000001b000007945 */ /* 0x000fe80003800200 */
[----:B------:R-:W-:Y:S05]  /*0730*/  @P1 BRA `(.L_x_8) ;  /* 0x0000000000241947 */ /* 0x000fea0003800000 */
[----:B------:R-:W1:Y:S01]  /*0740*/  LDCU.64 UR4, c[0x0][0x348] ;  /* 0x00006900ff0477ac */ /* 0x000e620008000a00 */
[----:B------:R-:W-:Y:S02]  /*0750*/  PLOP3.LUT P6, PT, PT, PT, PT, 0x80, 0x8 ;  /* 0x000000000008781c */ /* 0x000fe40003fcf070 */
[----:B------:R-:W-:Y:S02]  /*0760*/  PLOP3.LUT P5, PT, PT, PT, PT, 0x8, 0x80 ;  /* 0x000000000080781c */ /* 0x000fe40003fae170 */
[----:B------:R-:W-:Y:S02]  /*0770*/  PLOP3.LUT P4, PT, PT, PT, PT, 0x80, 0x8 ;  /* 0x000000000008781c */ /* 0x000fe40003f8f070 */
[----:B------:R-:W-:Y:S01]  /*0780*/  PLOP3.LUT P3, PT, PT, PT, PT, 0x80, 0x8 ;  /* 0x000000000008781c */ /* 0x000fe20003f6f070 */
[----:B-1----:R-:W-:-:S04]  /*0790*/  UIADD3 UR4, UP0, UPT, UR4, 0x400, URZ ;  /* 0x0000040004047890 */ /* 0x002fc8000ff1e0ff */
[----:B------:R-:W-:-:S09]  /*07a0*/  UIADD3.X UR5, UPT, UPT, URZ, UR5, URZ, UP0, !UPT ;  /* 0x00000005ff057290 */ /* 0x000fd200087fe4ff */
[----:B------:R1:W-:Y:S02]  /*07b0*/  UTMACCTL.PF [UR4] ;  /* 0x00000000040079b9 */ /* 0x0003e40008040000 */
[----:B-1----:R-:W-:Y:S05]  /*07c0*/  BRA `(.L_x_9) ;  /* 0x0000000000407947 */ /* 0x002fea0003800000 */
.L_x_8:
[----:B------:R-:W-:-:S13]  /*07d0*/  ISETP.NE.AND P1, PT, R3, 0x3, PT ;  /* 0x000000030300780c */ /* 0x000fda0003f25270 */
[----:B------:R-:W-:Y:S05]  /*07e0*/  @!P1 BRA `(.L_x_10) ;  /* 0x0000000000289947 */ /* 0x000fea0003800000 */
[----:B------:R-:W-:Y:S02]  /*07f0*/  ISETP.NE.AND P1, PT, R3, 0x4, PT ;  /* 0x000000040300780c */ /* 0x000fe40003f25270 */
[----:B------:R-:W-:Y:S02]  /*0800*/  PLOP3.LUT P4, PT, PT, PT, PT, 0x80, 0x8 ;  /* 0x000000000008781c */ /* 0x000fe40003f8f070 */
[----:B------:R-:W-:Y:S02]  /*0810*/  PLOP3.LUT P5, PT, PT, PT, PT, 0x8, 0x80 ;  /* 0x000000000080781c */ /* 0x000fe40003fae170 */
[----:B------:R-:W-:Y:S02]  /*0820*/  PLOP3.LUT P6, PT, PT, PT, PT, 0x80, 0x8 ;  /* 0x000000000008781c */ /* 0x000fe40003fcf070 */
[----:B------:R-:W-:-:S05]  /*0830*/  PLOP3.LUT P3, PT, PT, PT, PT, 0x80, 0x8 ;  /* 0x000000000008781c */ /* 0x000fca0003f6f070 */
[----:B------:R-:W-:Y:S08]  /*0840*/  @P1 BRA `(.L_x_9) ;  /* 0x0000000000201947 */ /* 0x000ff00003800000 */
[----:B------:R-:W-:Y:S02]  /*0850*/  PLOP3.LUT P5, PT, PT, PT, PT, 0x8, 0x80 ;  /* 0x000000000080781c */ /* 0x000fe40003fae170 */
[----:B------:R-:W-:Y:S02]  /*0860*/  PLOP3.LUT P6, PT, PT, PT, PT, 0x8, 0x80 ;  /* 0x000000000080781c */ /* 0x000fe40003fce170 */
[----:B------:R-:W-:Y:S01]  /*0870*/  PLOP3.LUT P3, PT, PT, PT, PT, 0x8, 0x80 ;  /* 0x000000000080781c */ /* 0x000fe20003f6e170 */
[----:B------:R-:W-:-:S12]  /*0880*/  BRA `(.L_x_9) ;  /* 0x0000000000107947 */ /* 0x000fd80003800000 */
.L_x_10:
[----:B------:R-:W-:Y:S02]  /*0890*/  PLOP3.LUT P6, PT, PT, PT, PT, 0x8, 0x80 ;  /* 0x000000000080781c */ /* 0x000fe40003fce170 */
[----:B------:R-:W-:Y:S02]  /*08a0*/  PLOP3.LUT P5, PT, PT, PT, PT, 0x80, 0x8 ;  /* 0x000000000008781c */ /* 0x000fe40003faf070 */
[----:B------:R-:W-:Y:S02]  /*08b0*/  PLOP3.LUT P4, PT, PT, PT, PT, 0x8, 0x80 ;  /* 0x000000000080781c */ /* 0x000fe40003f8e170 */
[----:B------:R-:W-:-:S13]  /*08c0*/  PLOP3.LUT P3, PT, PT, PT, PT, 0x80, 0x8 ;  /* 0x000000000008781c */ /* 0x000fda0003f6f070 */
.L_x_9:
[----:B------:R-:W-:Y:S05]  /*08d0*/  BSYNC.RECONVERGENT B0 ;  /* 0x0000000000007941 */ /* 0x000fea0003800200 */
.L_x_7:
[----:B------:R-:W1:Y:S01]  /*08e0*/  SHFL.IDX PT, R2, R4, RZ, 0x1f ;  /* 0x00001fff04027589 */ /* 0x000e6200000e0000 */
[----:B------:R-:W-:Y:S02]  /*08f0*/  ISETP.NE.AND P1, PT, R3, 0x3, PT ;  /* 0x000000030300780c */ /* 0x000fe40003f25270 */
[----:B------:R-:W-:Y:S02]  /*0900*/  PLOP3.LUT P0, PT, P0, PT, UP1, 0xae, 0xea ;  /* 0x0000000000ea781c */ /* 0x000fe4000070f51e */
[----:B-1----:R-:W-:-:S13]  /*0910*/  ISETP.NE.AND P2, PT, R2, RZ, PT ;  /* 0x000000ff0200720c */ /* 0x002fda0003f45270 */
[----:B------:R-:W-:Y:S05]  /*0920*/  @P2 BRA `(.L_x_11) ;  /* 0x0000000000382947 */ /* 0x000fea0003800000 */
[----:B------:R-:W1:Y:S01]  /*0930*/  S2UR UR4, SR_CgaCtaId ;  /* 0x00000000000479c3 */ /* 0x000e620000008800 */
[----:B------:R-:W-:Y:S01]  /*0940*/  UMOV UR5, 0x400 ;  /* 0x0000040000057882 */ /* 0x000fe20000000000 */
[----:B------:R-:W-:Y:S01]  /*0950*/  UMOV UR6, 0x1 ;  /* 0x0000000100067882 */ /* 0x000fe20000000000 */
[----:B------:R-:W-:Y:S01]  /*0960*/  ELECT P2, URZ, PT ;  /* 0x0000000000ff782f */ /* 0x000fe20003840000 */
[----:B------:R-:W-:-:S04]  /*0970*/  UIADD3 UR6, UPT, UPT, -UR6, 0x100000, URZ ;  /* 0x0010000006067890 */ /* 0x000fc8000fffe1ff */
[----:B------:R-:W-:Y:S02]  /*0980*/  USHF.L.U32 UR7, UR6, 0xb, URZ ;  /* 0x0000000b06077899 */ /* 0x000fe400080006ff */
[----:B------:R-:W-:Y:S02]  /*0990*/  USHF.L.U32 UR6, UR6, 0x1, URZ ;  /* 0x0000000106067899 */ /* 0x000fe400080006ff */
[----:B-1----:R-:W-:Y:S01]  /*09a0*/  ULEA UR4, UR4, UR5, 0x18 ;  /* 0x0000000504047291 */ /* 0x002fe2000f8ec0ff */
[----:B------:R-:W1:Y:S11]  /*09b0*/  FENCE.VIEW.ASYNC.S ;  /* 0x00000000000073c6 */ /* 0x000e760000000000 */
[----:B-1----:R1:W2:Y:S01]  /*09c0*/  SYNCS.EXCH.64 URZ, [UR4+0x70000], UR6 ;  /* 0x0700000604ff75b2 */ /* 0x0022a20008000100 */
[----:B------:R1:W3:Y:S01]  /*09d0*/  SYNCS.EXCH.64 URZ, [UR4+0x70010], UR6 ;  /* 0x0700100604ff75b2 */ /* 0x0002e20008000100 */
[----:B------:R1:W4:Y:S01]  /*09e0*/  SYNCS.EXCH.64 URZ, [UR4+0x70008], UR6 ;  /* 0x0700080604ff75b2 */ /* 0x0003220008000100 */
[----:B------:R1:W1:Y:S01]  /*09f0*/  SYNCS.EXCH.64 URZ, [UR4+0x70018], UR6 ;  /* 0x0700180604ff75b2 */ /* 0x0002620008000100 */
[----:B------:R-:W-:Y:S01]  /*0a00*/  NOP ;  /* 0x0000000000007918 */ /* 0x000fe20000000000 */
.L_x_11:
[----:B------:R-:W-:Y:S01]  /*0a10*/  NOP ;  /* 0x0000000000007918 */ /* 0x000fe20000000000 */
[----:B------:R-:W-:Y:S05]  /*0a20*/  @!P1 BRA `(.L_x_12) ;  /* 0x0000000000289947 */ /* 0x000fea0003800000 */
[----:B------:R-:W-:Y:S01]  /*0a30*/  ISETP.NE.AND P1, PT, R3, 0x4, PT ;  /* 0x000000040300780c */ /* 0x000fe20003f25270 */
[----:B------:R-:W-:Y:S02]  /*0a40*/  UPLOP3.LUT UP3, UPT, UPT, UPT, UPT, 0x80, 0x8 ;  /* 0x000000000008789c */ /* 0x000fe40003f6f070 */
[----:B------:R-:W-:Y:S02]  /*0a50*/  UPLOP3.LUT UP2, UPT, UPT, UPT, UPT, 0x40, 0x4 ;  /* 0x000000000004789c */ /* 0x000fe40003f4e870 */
[----:B------:R-:W-:Y:S02]  /*0a60*/  UPLOP3.LUT UP1, UPT, UPT, UPT, UPT, 0x80, 0x8 ;  /* 0x000000000008789c */ /* 0x000fe40003f2f070 */
[----:B------:R-:W-:-:S06]  /*0a70*/  UPLOP3.LUT UP0, UPT, UPT, UPT, UPT, 0x80, 0x8 ;  /* 0x000000000008789c */ /* 0x000fcc0003f0f070 */
[----:B------:R-:W-:Y:S05]  /*0a80*/  @P1 BRA `(.L_x_13) ;  /* 0x0000000000201947 */ /* 0x000fea0003800000 */
[----:B------:R-:W-:Y:S02]  /*0a90*/  UPLOP3.LUT UP2, UPT, UPT, UPT, UPT, 0x40, 0x4 ;  /* 0x000000000004789c */ /* 0x000fe40003f4e870 */
[----:B------:R-:W-:Y:S02]  /*0aa0*/  UPLOP3.LUT UP3, UPT, UPT, UPT, UPT, 0x40, 0x4 ;  /* 0x000000000004789c */ /* 0x000fe40003f6e870 */
[----:B------:R-:W-:Y:S01]  /*0ab0*/  UPLOP3.LUT UP0, UPT, UPT, UPT, UPT, 0x40, 0x4 ;  /* 0x000000000004789c */ /* 0x000fe20003f0e870 */
[----:B------:R-:W-:Y:S05]  /*0ac0*/  BRA `(.L_x_13) ;  /* 0x0000000000107947 */ /* 0x000fea0003800000 */
.L_x_12:
[----:B------:R-:W-:Y:S02]  /*0ad0*/  UPLOP3.LUT UP3, UPT, UPT, UPT, UPT, 0x40, 0x4 ;  /* 0x000000000004789c */ /* 0x000fe40003f6e870 */
[----:B------:R-:W-:Y:S02]  /*0ae0*/  UPLOP3.LUT UP2, UPT, UPT, UPT, UPT, 0x80, 0x8 ;  /* 0x000000000008789c */ /* 0x000fe40003f4f070 */
[----:B------:R-:W-:Y:S02]  /*0af0*/  UPLOP3.LUT UP1, UPT, UPT, UPT, UPT, 0x40, 0x4 ;  /* 0x000000000004789c */ /* 0x000fe40003f2e870 */
[----:B------:R-:W-:Y:S02]  /*0b00*/  UPLOP3.LUT UP0, UPT, UPT, UPT, UPT, 0x80, 0x8 ;  /* 0x000000000008789c */ /* 0x000fe40003f0f070 */
.L_x_13:
[----:B------:R-:W5:Y:S02]  /*0b10*/  SHFL.IDX PT, R2, R4, RZ, 0x1f ;  /* 0x00001fff04027589 */ /* 0x000f6400000e0000 */
[----:B-----5:R-:W-:-:S13]  /*0b20*/  ISETP.NE.AND P1, PT, R2, RZ, PT ;  /* 0x000000ff0200720c */ /* 0x020fda0003f25270 */
[----:B------:R-:W-:Y:S05]  /*0b30*/  @P1 BRA `(.L_x_14) ;  /* 0x0000000000401947 */ /* 0x000fea0003800000 */
[----:B-1----:R-:W1:Y:S01]  /*0b40*/  S2UR UR4, SR_CgaCtaId ;  /* 0x00000000000479c3 */ /* 0x002e620000008800 */
        /* <DEDUP_REMOVED lines=8> */
[----:B-1----:R1:W1:Y:S01]  /*0bd0*/  SYNCS.EXCH.64 URZ, [UR4+0x70020], UR6 ;  /* 0x0700200604ff75b2 */ /* 0x0022620008000100 */
[----:B------:R1:W1:Y:S01]  /*0be0*/  SYNCS.EXCH.64 URZ, [UR4+0x70038], UR6 ;  /* 0x0700380604ff75b2 */ /* 0x0002620008000100 */
[----:B------:R1:W1:Y:S01]  /*0bf0*/  SYNCS.EXCH.64 URZ, [UR4+0x70028], UR6 ;  /* 0x0700280604ff75b2 */ /* 0x0002620008000100 */
[----:B------:R1:W1:Y:S01]  /*0c00*/  SYNCS.EXCH.64 URZ, [UR4+0x70040], UR6 ;  /* 0x0700400604ff75b2 */ /* 0x0002620008000100 */
[----:B------:R1:W1:Y:S01]  /*0c10*/  SYNCS.EXCH.64 URZ, [UR4+0x70030], UR6 ;  /* 0x0700300604ff75b2 */ /* 0x0002620008000100 */
[----:B------:R1:W1:Y:S01]  /*0c20*/  SYNCS.EXCH.64 URZ, [UR4+0x70048], UR6 ;  /* 0x0700480604ff75b2 */ /* 0x0002620008000100 */
[----:B------:R-:W-:Y:S01]  /*0c30*/  NOP ;  /* 0x0000000000007918 */ /* 0x000fe20000000000 */
.L_x_14:
[----:B------:R-:W5:Y:S01]  /*0c40*/  SHFL.IDX PT, R2, R4, RZ, 0x1f ;  /* 0x00001fff04027589 */ /* 0x000f6200000e0000 */
[----:B------:R-:W-:Y:S01]  /*0c50*/  NOP ;  /* 0x0000000000007918 */ /* 0x000fe20000000000 */
[----:B-----5:R-:W-:-:S13]  /*0c60*/  ISETP.NE.AND P1, PT, R2, RZ, PT ;  /* 0x000000ff0200720c */ /* 0x020fda0003f25270 */
[----:B------:R-:W-:Y:S05]  /*0c70*/  @P1 BRA `(.L_x_15) ;  /* 0x0000000000401947 */ /* 0x000fea0003800000 */
[----:B-1----:R-:W1:Y:S01]  /*0c80*/  S2UR UR4, SR_CgaCtaId ;  /* 0x00000000000479c3 */ /* 0x002e620000008800 */
[----:B------:R-:W-:Y:S01]  /*0c90*/  UMOV UR5, 0x400 ;  /* 0x0000040000057882 */ /* 0x000fe20000000000 */
[----:B------:R-:W-:Y:S01]  /*0ca0*/  UMOV UR6, 0x1 ;  /* 0x0000000100067882 */ /* 0x000fe20000000000 */
[----:B------:R-:W-:Y:S01]  /*0cb0*/  UMOV UR8, 0x80 ;  /* 0x0000008000087882 */ /* 0x000fe20000000000 */
[----:B------:R-:W-:-:S04]  /*0cc0*/  UIADD3 UR6, UPT, UPT, -UR6, 0x100000, URZ ;  /* 0x0010000006067890 */ /* 0x000fc8000fffe1ff */
[----:B------:R-:W-:Y:S02]  /*0cd0*/  USHF.L.U32 UR7, UR6, 0xb, URZ ;  /* 0x0000000b06077899 */ /* 0x000fe400080006ff */
[----:B------:R-:W-:Y:S02]  /*0ce0*/  USHF.L.U32 UR6, UR6, 0x1, URZ ;  /* 0x0000000106067899 */ /* 0x000fe400080006ff */
[----:B------:R-:W-:-:S04]  /*0cf0*/  UIADD3 UR8, UPT, UPT, -UR8, 0x100000, URZ ;  /* 0x0010000008087890 */ /* 0x000fc8000fffe1ff */
[----:B------:R-:W-:Y:S02]  /*0d00*/  USHF.L.U32 UR9, UR8, 0xb, URZ ;  /* 0x0000000b08097899 */ /* 0x000fe400080006ff */
[----:B------:R-:W-:Y:S01]  /*0d10*/  USHF.L.U32 UR8, UR8, 0x1, URZ ;  /* 0x0000000108087899 */ /* 0x000fe200080006ff */
[----:B------:R-:W-:Y:S01]  /*0d20*/  ELECT P1, URZ, PT ;  /* 0x0000000000ff782f */ /* 0x000fe20003820000 */
[----:B-1----:R-:W-:Y:S01]  /*0d30*/  ULEA UR4, UR4, UR5, 0x18 ;  /* 0x0000000504047291 */ /* 0x002fe2000f8ec0ff */
[----:B------:R-:W1:Y:S11]  /*0d40*/  FENCE.VIEW.ASYNC.S ;  /* 0x00000000000073c6 */ /* 0x000e760000000000 */
[----:B-1----:R1:W1:Y:S01]  /*0d50*/  SYNCS.EXCH.64 URZ, [UR4+0x70050], UR6 ;  /* 0x0700500604ff75b2 */ /* 0x0022620008000100 */
[----:B------:R1:W1:Y:S01]  /*0d60*/  SYNCS.EXCH.64 URZ, [UR4+0x70058], UR8 ;  /* 0x0700580804ff75b2 */ /* 0x0002620008000100 */
[----:B------:R-:W-:Y:S01]  /*0d70*/  NOP ;  /* 0x0000000000007918 */ /* 0x000fe20000000000 */
.L_x_15:
[----:B------:R-:W5:Y:S01]  /*0d80*/  SHFL.IDX PT, R2, R4, RZ, 0x1f ;  /* 0x00001fff04027589 */ /* 0x000f6200000e0000 */
[----:B-1----:R-:W-:Y:S01]  /*0d90*/  UP2UR UR4, UPR, URZ, 0x1 ;  /* 0x00000001ff047883 */ /* 0x002fe20008000000 */
[----:B------:R-:W-:Y:S01]  /*0da0*/  ISETP.NE.AND P2, PT, R3, 0x2, PT ;  /* 0x000000020300780c */ /* 0x000fe20003f45270 */
[----:B------:R-:W-:Y:S01]  /*0db0*/  UISETP.NE.AND UP0, UPT, UR40, URZ, UPT ;  /* 0x000000ff2800728c */ /* 0x000fe2000bf05270 */
[----:B------:R-:W-:-:S03]  /*0dc0*/  NOP ;  /* 0x0000000000007918 */ /* 0x000fc60000000000 */
[----:B------:R-:W-:Y:S02]  /*0dd0*/  USEL UR5, URZ, 0x2, !UP0 ;  /* 0x00000002ff057887 */ /* 0x000fe4000c000000 */
[----:B------:R-:W-:Y:S02]  /*0de0*/  UISETP.NE.AND UP0, UPT, UR4, URZ, UPT ;  /* 0x000000ff0400728c */ /* 0x000fe4000bf05270 */
[----:B------:R-:W-:Y:S02]  /*0df0*/  USEL UR4, URZ, 0x2, !UP4 ;  /* 0x00000002ff047887 */ /* 0x000fe4000e000000 */
[----:B------:R-:W-:Y:S02]  /*0e00*/  USEL UR13, UR5, 0x1, !UP5 ;  /* 0x00000001050d7887 */ /* 0x000fe4000e800000 */
[----:B------:R-:W-:Y:S01]  /*0e10*/  USEL UR12, UR4, 0x1, !UP5 ;  /* 0x00000001040c7887 */ /* 0x000fe2000e800000 */
[----:B-----5:R-:W-:-:S13]  /*0e20*/  ISETP.NE.AND P1, PT, R2, RZ, PT ;  /* 0x000000ff0200720c */ /* 0x020fda0003f25270 */
[----:B------:R-:W-:Y:S05]  /*0e30*/  @P1 BRA `(.L_x_16) ;  /* 0x0000000000401947 */ /* 0x000fea0003800000 */
[----:B------:R-:W1:Y:S01]  /*0e40*/  S2UR UR4, SR_CgaCtaId ;  /* 0x00000000000479c3 */ /* 0x000e620000008800 */
        /* <DEDUP_REMOVED lines=15> */
.L_x_16:
[----:B------:R-:W-:Y:S01]  /*0f40*/  NOP ;  /* 0x0000000000007918 */ /* 0x000fe20000000000 */
[----:B------:R-:W-:Y:S05]  /*0f50*/  @!P2 BRA `(.L_x_17) ;  /* 0x000000000024a947 */ /* 0x000fea0003800000 */
[----:B------:R-:W-:Y:S01]  /*0f60*/  ISETP.NE.AND P1, PT, R3, RZ, PT ;  /* 0x000000ff0300720c */ /* 0x000fe20003f25270 */
[----:B-1----:R-:W-:Y:S02]  /*0f70*/  UP2UR UR4, UPR, URZ, 0x1 ;  /* 0x00000001ff047883 */ /* 0x002fe40008000000 */
[----:B------:R-:W-:Y:S01]  /*0f80*/  UPLOP3.LUT UP0, UPT, UPT, UPT, UPT, 0x80, 0x8 ;  /* 0x000000000008789c */ /* 0x000fe20003f0f070 */
[----:B------:R-:W-:-:S03]  /*0f90*/  UMOV UR10, URZ ;  /* 0x000000ff000a7c82 */ /* 0x000fc60008000000 */
[----:B------:R-:W-:Y:S02]  /*0fa0*/  UP2UR UR44, UPR, URZ, 0x1 ;  /* 0x00000001ff2c7883 */ /* 0x000fe40008000000 */
[----:B------:R-:W-:-:S04]  /*0fb0*/  UISETP.NE.AND UP0, UPT, UR4, URZ, UPT ;  /* 0x000000ff0400728c */ /* 0x000fc8000bf05270 */
[----:B------:R-:W-:Y:S07]  /*0fc0*/  @P1 BRA `(.L_x_18) ;  /* 0x00000000001c1947 */ /* 0x000fee0003800000 */
[----:B------:R-:W-:Y:S01]  /*0fd0*/  UMOV UR10, 0x1 ;  /* 0x00000001000a7882 */ /* 0x000fe20000000000 */
[----:B------:R-:W-:Y:S05]  /*0fe0*/  BRA `(.L_x_18) ;  /* 0x0000000000147947 */ /* 0x000fea0003800000 */
.L_x_17:
[----:B-1----:R-:W-:Y:S02]  /*0ff0*/  UP2UR UR4, UPR, URZ, 0x1 ;  /* 0x00000001ff047883 */ /* 0x002fe40008000000 */
[----:B------:R-:W-:Y:S01]  /*1000*/  UPLOP3.LUT UP0, UPT, UPT, UPT, UPT, 0x40, 0x4 ;  /* 0x000000000004789c */ /* 0x000fe20003f0e870 */
[----:B------:R-:W-:-:S03]  /*1010*/  UMOV UR10, 0x2 ;  /* 0x00000002000a7882 */ /* 0x000fc60000000000 */
[----:B------:R-:W-:Y:S02]  /*1020*/  UP2UR UR44, UPR, URZ, 0x1 ;  /* 0x00000001ff2c7883 */ /* 0x000fe40008000000 */
[----:B------:R-:W-:Y:S02]  /*1030*/  UISETP.NE.AND UP0, UPT, UR4, URZ, UPT ;  /* 0x000000ff0400728c */ /* 0x000fe4000bf05270 */
.L_x_18:
[----:B------:R-:W1:Y:S02]  /*1040*/  SHFL.IDX PT, R2, R4, RZ, 0x1f ;  /* 0x00001fff04027589 */ /* 0x000e6400000e0000 */
        /* <DEDUP_REMOVED lines=13> */
[----:B------:R-:W-:Y:S01]  /*1120*/  NOP ;  /* 0x0000000000007918 */ /* 0x000fe20000000000 */
.L_x_19:
[----:B------:R-:W-:Y:S01]  /*1130*/  NOP ;  /* 0x0000000000007918 */ /* 0x000fe20000000000 */
[----:B------:R-:W-:Y:S05]  /*1140*/  @!P2 BRA `(.L_x_20) ;  /* 0x000000000024a947 */ /* 0x000fea0003800000 */
[----:B------:R-:W-:Y:S01]  /*1150*/  ISETP.NE.AND P1, PT, R3, 0x1, PT ;  /* 0x000000010300780c */ /* 0x000fe20003f25270 */
        /* <DEDUP_REMOVED lines=8> */
.L_x_20:
[----:B-1----:R-:W-:Y:S02]  /*11e0*/  UP2UR UR4, UPR, URZ, 0x1 ;  /* 0x00000001ff047883 */ /* 0x002fe40008000000 */
[----:B------:R-:W-:Y:S01]  /*11f0*/  UPLOP3.LUT UP0, UPT, UPT, UPT, UPT, 0x40, 0x4 ;  /* 0x000000000004789c */ /* 0x000fe20003f0e870 */
[----:B------:R-:W-:-:S03]  /*1200*/  UMOV UR5, 0x2 ;  /* 0x0000000200057882 */ /* 0x000fc60000000000 */
[----:B------:R-:W-:Y:S02]  /*1210*/  UP2UR UR43, UPR, URZ, 0x1 ;  /* 0x00000001ff2b7883 */ /* 0x000fe40008000000 */
[----:B------:R-:W-:Y:S02]  /*1220*/  UISETP.NE.AND UP0, UPT, UR4, URZ, UPT ;  /* 0x000000ff0400728c */ /* 0x000fe4000bf05270 */
.L_x_21:
[----:B------:R-:W1:Y:S01]  /*1230*/  SHFL.IDX PT, R2, R4, RZ, 0x1f ;  /* 0x00001fff04027589 */ /* 0x000e6200000e0000 */
[----:B------:R-:W-:Y:S02]  /*1240*/  USEL UR11, URZ, 0x1, !UP4 ;  /* 0x00000001ff0b7887 */ /* 0x000fe4000e000000 */
[----:B------:R-:W-:Y:S01]  /*1250*/  USEL UR14, URZ, 0x1, UP4 ;  /* 0x00000001ff0e7887 */ /* 0x000fe2000a000000 */
[----:B-1----:R-:W-:-:S13]  /*1260*/  ISETP.NE.AND P1, PT, R2, RZ, PT ;  /* 0x000000ff0200720c */ /* 0x002fda0003f25270 */
[----:B------:R-:W-:Y:S05]  /*1270*/  @P1 BRA `(.L_x_22) ;  /* 0x0000000000301947 */ /* 0x000fea0003800000 */
[----:B------:R-:W1:Y:S01]  /*1280*/  S2UR UR4, SR_CgaCtaId ;  /* 0x00000000000479c3 */ /* 0x000e620000008800 */
[----:B------:R-:W-:Y:S01]  /*1290*/  UMOV UR6, 0x400 ;  /* 0x0000040000067882 */ /* 0x000fe20000000000 */
[----:B------:R-:W-:Y:S01]  /*12a0*/  UMOV UR7, 0x80 ;  /* 0x0000008000077882 */ /* 0x000fe20000000000 */
[----:B------:R-:W-:Y:S01]  /*12b0*/  ELECT P1, URZ, PT ;  /* 0x0000000000ff782f */ /* 0x000fe20003820000 */
[----:B-1----:R-:W-:Y:S02]  /*12c0*/  ULEA UR4, UR4, UR6, 0x18 ;  /* 0x0000000604047291 */ /* 0x002fe4000f8ec0ff */
[----:B------:R-:W-:-:S04]  /*12d0*/  UIADD3 UR6, UPT, UPT, -UR7, 0x100000, URZ ;  /* 0x0010000007067890 */ /* 0x000fc8000fffe1ff */
[----:B------:R-:W-:Y:S02]  /*12e0*/  USHF.L.U32 UR7, UR6, 0xb, URZ ;  /* 0x0000000b06077899 */ /* 0x000fe400080006ff */
[----:B------:R-:W-:Y:S01]  /*12f0*/  USHF.L.U32 UR6, UR6, 0x1, URZ ;  /* 0x0000000106067899 */ /* 0x000fe200080006ff */
[----:B------:R-:W1:Y:S11]  /*1300*/  FENCE.VIEW.ASYNC.S ;  /* 0x00000000000073c6 */ /* 0x000e760000000000 */
[----:B-1----:R1:W1:Y:S01]  /*1310*/  SYNCS.EXCH.64 URZ, [UR4+0x70080], UR6 ;  /* 0x0700800604ff75b2 */ /* 0x0022620008000100 */
[----:B------:R1:W1:Y:S01]  /*1320*/  SYNCS.EXCH.64 URZ, [UR4+0x70088], UR6 ;  /* 0x0700880604ff75b2 */ /* 0x0002620008000100 */
[----:B------:R-:W-:Y:S01]  /*1330*/  NOP ;  /* 0x0000000000007918 */ /* 0x000fe20000000000 */
.L_x_22:
        /* <DEDUP_REMOVED lines=10> */
[----:B------:R-:W-:Y:S01]  /*13e0*/  USHF.L.U32 UR8, UR8, 0x1, URZ ;  /* 0x0000000108087899 */ /* 0x000fe200080006ff */
[----:B------:R-:W-:Y:S01]  /*13f0*/  ELECT P1, URZ, PT ;  /* 0x0000000000ff782f */ /* 0x000fe20003820000 */
[----:B-1----:R-:W-:Y:S02]  /*1400*/  ULEA UR4, UR4, UR6, 0x18 ;  /* 0x0000000604047291 */ /* 0x002fe4000f8ec0ff */
[----:B------:R-:W-:-:S04]  /*1410*/  UIADD3 UR6, UPT, UPT, -UR7, 0x100000, URZ ;  /* 0x0010000007067890 */ /* 0x000fc8000fffe1ff */
[----:B------:R-:W-:Y:S02]  /*1420*/  USHF.L.U32 UR7, UR6, 0xb, URZ ;  /* 0x0000000b06077899 */ /* 0x000fe400080006ff */
[----:B------:R-:W-:Y:S01]  /*1430*/  USHF.L.U32 UR6, UR6, 0x1, URZ ;  /* 0x0000000106067899 */ /* 0x000fe200080006ff */
[----:B------:R-:W1:Y:S03]  /*1440*/  FENCE.VIEW.ASYNC.S ;  /* 0x00000000000073c6 */ /* 0x000e660000000000 */
[----:B-1----:R1:W1:Y:S08]  /*1450*/  SYNCS.EXCH.64 URZ, [UR4+0x70090], UR8 ;  /* 0x0700900804ff75b2 */ /* 0x0022700008000100 */
[----:B------:R1:W1:Y:S01]  /*1460*/  SYNCS.EXCH.64 URZ, [UR4+0x700a0], UR6 ;  /* 0x0700a00604ff75b2 */ /* 0x0002620008000100 */
[----:B------:R1:W1:Y:S01]  /*1470*/  SYNCS.EXCH.64 URZ, [UR4+0x70098], UR8 ;  /* 0x0700980804ff75b2 */ /* 0x0002620008000100 */
[----:B------:R1:W1:Y:S01]  /*1480*/  SYNCS.EXCH.64 URZ, [UR4+0x700a8], UR6 ;  /* 0x0700a80604ff75b2 */ /* 0x0002620008000100 */
[----:B------:R-:W-:Y:S01]  /*1490*/  NOP ;  /* 0x0000000000007918 */ /* 0x000fe20000000000 */
.L_x_23:
        /* <DEDUP_REMOVED lines=8> */
[----:B------:R-:W-:Y:S01]  /*1520*/  ELECT P1, URZ, PT ;  /* 0x0000000000ff782f */ /* 0x000fe20003820000 */
[----:B------:R-:W-:-:S04]  /*1530*/  UIADD3 UR8, UPT, UPT, -UR8, 0x100000, URZ ;  /* 0x0010000008087890 */ /* 0x000fc8000fffe1ff */
[----:B------:R-:W-:Y:S02]  /*1540*/  USHF.L.U32 UR9, UR8, 0xb, URZ ;  /* 0x0000000b08097899 */ /* 0x000fe400080006ff */
[----:B------:R-:W-:Y:S02]  /*1550*/  USHF.L.U32 UR8, UR8, 0x1, URZ ;  /* 0x0000000108087899 */ /* 0x000fe400080006ff */
[----:B-1----:R-:W-:Y:S02]  /*1560*/  ULEA UR4, UR4, UR6, 0x18 ;  /* 0x0000000604047291 */ /* 0x002fe4000f8ec0ff */
[----:B------:R-:W-:-:S04]  /*1570*/  UIADD3 UR6, UPT, UPT, -UR7, 0x100000, URZ ;  /* 0x0010000007067890 */ /* 0x000fc8000fffe1ff */
[----:B------:R-:W-:Y:S02]  /*1580*/  USHF.L.U32 UR7, UR6, 0xb, URZ ;  /* 0x0000000b06077899 */ /* 0x000fe400080006ff */
[----:B------:R-:W-:Y:S01]  /*1590*/  USHF.L.U32 UR6, UR6, 0x1, URZ ;  /* 0x0000000106067899 */ /* 0x000fe200080006ff */
[----:B------:R-:W1:Y:S11]  /*15a0*/  FENCE.VIEW.ASYNC.S ;  /* 0x00000000000073c6 */ /* 0x000e760000000000 */
[----:B-1----:R1:W1:Y:S01]  /*15b0*/  SYNCS.EXCH.64 URZ, [UR4+0x700b0], UR6 ;  /* 0x0700b00604ff75b2 */ /* 0x0022620008000100 */
[----:B------:R1:W1:Y:S01]  /*15c0*/  SYNCS.EXCH.64 URZ, [UR4+0x700c0], UR8 ;  /* 0x0700c00804ff75b2 */ /* 0x0002620008000100 */
[----:B------:R1:W1:Y:S01]  /*15d0*/  SYNCS.EXCH.64 URZ, [UR4+0x700b8], UR6 ;  /* 0x0700b80604ff75b2 */ /* 0x0002620008000100 */
[----:B------:R1:W1:Y:S01]  /*15e0*/  SYNCS.EXCH.64 URZ, [UR4+0x700c8], UR8 ;  /* 0x0700c80804ff75b2 */ /* 0x0002620008000100 */
[----:B------:R-:W-:Y:S01]  /*15f0*/  NOP ;  /* 0x0000000000007918 */ /* 0x000fe20000000000 */
.L_x_24:
[----:B------:R-:W5:Y:S01]  /*1600*/  SHFL.IDX PT, R4, R4, RZ, 0x1f ;  /* 0x00001fff04047589 */ /* 0x000f6200000e0000 */
[----:B-1----:R-:W1:Y:S01]  /*1610*/  S2UR UR8, SR_CTAID.X ;  /* 0x00000000000879c3 */ /* 0x002e620000002500 */
[----:B------:R-:W-:Y:S01]  /*1620*/  NOP ;  /* 0x0000000000007918 */ /* 0x000fe20000000000 */
[----:B-----5:R-:W-:-:S13]  /*1630*/  ISETP.NE.AND P1, PT, R4, RZ, PT ;  /* 0x000000ff0400720c */ /* 0x020fda0003f25270 */
[----:B-1----:R-:W-:Y:S05]  /*1640*/  @P1 BRA `(.L_x_25) ;  /* 0x0000000000301947 */ /* 0x002fea0003800000 */
        /* <DEDUP_REMOVED lines=12> */
.L_x_25:
[----:B------:R-:W-:Y:S01]  /*1710*/  ISETP.GT.AND P1, PT, R3, 0x3, PT ;  /* 0x000000030300780c */ /* 0x000fe20003f24270 */
[----:B------:R-:W-:Y:S01]  /*1720*/  NOP ;  /* 0x0000000000007918 */ /* 0x000fe20000000000 */
[----:B------:R-:W-:Y:S01]  /*1730*/  IMAD.U32 R18, RZ, RZ, UR14 ;  /* 0x0000000eff127e24 */ /* 0x000fe2000f8e00ff */
[----:B------:R-:W-:Y:S01]  /*1740*/  MOV R2, UR8 ;  /* 0x0000000800027c02 */ /* 0x000fe20008000f00 */
[----:B-1234-:R-:W-:Y:S09]  /*1750*/  BAR.SYNC.DEFER_BLOCKING 0x0 ;  /* 0x0000000000007b1d */ /* 0x01eff20000010000 */
[----:B------:R-:W-:Y:S05]  /*1760*/  @P1 BRA `(.L_x_26) ;  /* 0x0000022c00a01947 */ /* 0x000fea0003800000 */
[----:B------:R-:W-:-:S13]  /*1770*/  ISETP.GE.U32.AND P0, PT, R3, 0x2, PT ;  /* 0x000000020300780c */ /* 0x000fda0003f06070 */
[----:B------:R-:W-:Y:S05]  /*1780*/  @!P0 BRA `(.L_x_27) ;  /* 0x0000018400208947 */ /* 0x000fea0003800000 */
[----:B------:R-:W-:Y:S05]  /*1790*/  @!P2 BRA `(.L_x_28) ;  /* 0x0000004400d0a947 */ /* 0x000fea0003800000 */
[----:B------:R-:W-:-:S08]  /*17a0*/  NOP ;  /* 0x0000000000007918 */ /* 0x000fd00000000000 */
[----:B------:R-:W1:-:S00]  /*17b0*/  USETMAXREG.DEALLOC.CTAPOOL 0x20 ;  /* 0x00000020000079c8 */ /* 0x000e4000080e0500 */
[----:B-1----:R-:W1:Y:S01]  /*17c0*/  LDC R0, c[0x0][0x900] ;  /* 0x00024000ff007b82 */ /* 0x002e620000000800 */
[----:B------:R-:W-:-:S13]  /*17d0*/  R2UR UR4, R2 ;  /* 0x00000000020472ca */ /* 0x000fda00000e0000 */
[----:B-1----:R-:W-:-:S13]  /*17e0*/  ISETP.LE.AND P0, PT, R0, UR4, PT ;  /* 0x0000000400007c0c */ /* 0x002fda000bf03270 */
[----:B------:R-:W-:Y:S05]  /*17f0*/  @P0 EXIT ;  /* 0x000000000000094d */ /* 0x000fea0003800000 */
[----:B------:R-:W-:Y:S01]  /*1800*/  ULOP3.LUT UR5, UR13, 0x1, URZ, 0xc0, !UPT ;  /* 0x000000010d057892 */ /* 0x000fe2000f8ec0ff */
[----:B------:R-:W-:Y:S01]  /*1810*/  HFMA2 R10, -RZ, RZ, 0, 5.9604644775390625e-08 ;  /* 0x00000001ff0a7431 */ /* 0x000fe200000001ff */
[----:B------:R-:W-:Y:S01]  /*1820*/  ULOP3.LUT UR4, UR12, 0x1, URZ, 0xc0, !UPT ;  /* 0x000000010c047892 */ /* 0x000fe2000f8ec0ff */
[----:B------:R-:W-:Y:S02]  /*1830*/  HFMA2 R7, -RZ, RZ, 0, 0 ;  /* 0x00000000ff077431 */ /* 0x000fe400000001ff */
[----:B------:R-:W-:Y:S01]  /*1840*/  IMAD.U32 R15, RZ, RZ, UR8 ;  /* 0x00000008ff0f7e24 */ /* 0x000fe2000f8e00ff */
[----:B------:R-:W-:Y:S01]  /*1850*/  PRMT R11, RZ, 0x7610, R11 ;  /* 0x00007610ff0b7816 */ /* 0x000fe2000000000b */
[----:B------:R-:W-:Y:S01]  /*1860*/  IMAD.U32 R14, RZ, RZ, UR5 ;  /* 0x00000005ff0e7e24 */ /* 0x000fe2000f8e00ff */
[----:B------:R-:W-:Y:S01]  /*1870*/  MOV R8, RZ ;  /* 0x000000ff00087202 */ /* 0x000fe20000000f00 */
[----:B------:R-:W-:Y:S01]  /*1880*/  IMAD.MOV.U32 R12, RZ, RZ, 0x1 ;  /* 0x00000001ff0c7424 */ /* 0x000fe200078e00ff */
[----:B------:R-:W-:Y:S01]  /*1890*/  MOV R13, UR4 ;  /* 0x00000004000d7c02 */ /* 0x000fe20008000f00 */
[----:B------:R-:W-:Y:S01]  /*18a0*/  IMAD.MOV.U32 R9, RZ, RZ, 0x1 ;  /* 0x00000001ff097424 */ /* 0x000fe200078e00ff */
[----:B------:R-:W-:Y:S01]  /*18b0*/  UMOV UR76, URZ ;  /* 0x000000ff004c7c82 */ /* 0x000fe20008000000 */
[----:B------:R-:W-:-:S05]  /*18c0*/  UMOV UR63, URZ ;  /* 0x000000ff003f7c82 */ /* 0x000fca0008000000 */
.L_x_89:
[----:B-1----:R-:W1:Y:S01]  /*18d0*/  LDCU.64 UR6, c[0x0][0x908] ;  /* 0x00012100ff0677ac */ /* 0x002e620008000a00 */
[----:B------:R-:W-:Y:S01]  /*18e0*/  R2UR UR9, R15 ;  /* 0x000000000f0972ca */ /* 0x000fe200000e0000 */
[----:B------:R-:W2:-:S12]  /*18f0*/  LDCU UR8, c[0x0][0x904] ;  /* 0x00012080ff0877ac */ /* 0x000e980008000800 */
[----:B-1----:R-:W-:Y:S02]  /*1900*/  UIMAD.WIDE.U32 UR4, UR9, UR6, URZ ;  /* 0x00000006090472a5 */ /* 0x002fe4000f8e00ff */
[----:B--2---:R-:W-:-:S05]  /*1910*/  UISETP.NE.AND UP0, UPT, UR8, 0x1, UPT ;  /* 0x000000010800788c */ /* 0x004fca000bf05270 */
[----:B------:R-:W-:Y:S02]  /*1920*/  UMOV UR4, UR5 ;  /* 0x0000000500047c82 */ /* 0x000fe40008000000 */
[----:B------:R-:W-:Y:S02]  /*1930*/  USHF.R.U32.HI UR4, URZ, UR7, UR4 ;  /* 0x00000007ff047299 */ /* 0x000fe40008011604 */
[----:B------:R-:W1:Y:S02]  /*1940*/  LDCU UR5, c[0x0][0x380] ;  /* 0x00007000ff0577ac */ /* 0x000e640008000800 */
[----:B------:R-:W-:-:S04]  /*1950*/  USEL UR4, UR9, UR4, !UP0 ;  /* 0x0000000409047287 */ /* 0x000fc8000c000000 */
[----:B------:R-:W-:-:S04]  /*1960*/  UIADD3 UR4, UPT, UPT, -UR4, URZ, URZ ;  /* 0x000000ff04047290 */ /* 0x000fc8000fffe1ff */
[----:B------:R-:W-:-:S04]  /*1970*/  UIMAD UR4, UR8, UR4, UR9 ;  /* 0x00000004080472a4 */ /* 0x000fc8000f8e0209 */
[----:B------:R-:W-:-:S04]  /*1980*/  USHF.L.U32 UR4, UR4, 0x8, URZ ;  /* 0x0000000804047899 */ /* 0x000fc800080006ff */
[----:B-1----:R-:W-:-:S09]  /*1990*/  UISETP.GE.AND UP0, UPT, UR4, UR5, UPT ;  /* 0x000000050400728c */ /* 0x002fd2000bf06270 */
[----:B------:R-:W-:Y:S05]  /*19a0*/  BRA.U UP0, `(.L_x_29) ;  /* 0x00000045002c7547 */ /* 0x000fea000b800000 */
[----:B------:R-:W-:-:S13]  /*19b0*/  LOP3.LUT P0, RZ, R11, 0xff, RZ, 0xc0, !PT ;  /* 0x000000ff0bff7812 */ /* 0x000fda000780c0ff */
[----:B------:R-:W-:Y:S05]  /*19c0*/  @P0 BRA `(.L_x_30) ;  /* 0x0000000000940947 */ /* 0x000fea0003800000 */
[----:B------:R-:W1:Y:S01]  /*19d0*/  S2UR UR6, SR_CgaCtaId ;  /* 0x00000000000679c3 */ /* 0x000e620000008800 */
[----:B------:R-:W-:Y:S01]  /*19e0*/  UMOV UR4, 0x40 ;  /* 0x0000004000047882 */ /* 0x000fe20000000000 */
[----:B------:R-:W-:Y:S01]  /*19f0*/  NOP ;  /* 0x0000000000007918 */ /* 0x000fe20000000000 */
[----:B-1----:R-:W-:-:S03]  /*1a00*/  ULEA UR5, UR6, UR4, 0x18 ;  /* 0x0000000406057291 */ /* 0x002fc6000f8ec0ff */
[----:B------:R-:W-:Y:S02]  /*1a10*/  UMOV UR4, 0x400 ;  /* 0x0000040000047882 */ /* 0x000fe40000000000 */
[----:B------:R-:W-:-:S04]  /*1a20*/  ULEA UR6, UR6, UR4, 0x18 ;  /* 0x0000000406067291 */ /* 0x000fc8000f8ec0ff */
[----:B------:R-:W1:Y:S02]  /*1a30*/  LDS.U8 R0, [UR5+0x1c] ;  /* 0x00001c05ff007984 */ /* 0x000e640008000000 */
[----:B-1----:R-:W-:-:S13]  /*1a40*/  ISETP.NE.AND P0, PT, R0, RZ, PT ;  /* 0x000000ff0000720c */ /* 0x002fda0003f05270 */
[----:B------:R-:W-:Y:S05]  /*1a50*/  @P0 BRA `(.L_x_31) ;  /* 0x0000000000580947 */ /* 0x000fea0003800000 */
[----:B------:R-:W-:-:S13]  /*1a60*/  ELECT P0, URZ, PT ;  /* 0x0000000000ff782f */ /* 0x000fda0003800000 */
[----:B------:R-:W-:Y:S05]  /*1a70*/  @!P0 BRA `(.L_x_32) ;  /* 0x0000000000608947 */ /* 0x000fea0003800000 */
[----:B------:R-:W-:Y:S01]  /*1a80*/  UMOV UR4, 0x10 ;  /* 0x0000001000047882 */ /* 0x000fe20000000000 */
[----:B------:R-:W-:Y:S01]  /*1a90*/  HFMA2 R0, -RZ, RZ, 0, 5.9604644775390625e-08 ;  /* 0x00000001ff007431 */ /* 0x000fe200000001ff */
[----:B------:R-:W-:-:S03]  /*1aa0*/  MOV R2, 0xffff ;  /* 0x0000ffff00027802 */ /* 0x000fc60000000f00 */
[----:B------:R-:W-:Y:S04]  /*1ab0*/  DEPBAR.LE SB1, 0x36 ;  /* 0x00009d800000791a */ /* 0x000fe80000000000 */
[----:B------:R-:W1:Y:S02]  /*1ac0*/  UTCATOMSWS.FIND_AND_SET.ALIGN UP0, UR4, UR4 ;  /* 0x00000004000475e3 */ /* 0x000e640008000800 */
[----:B-1----:R-:W-:Y:S01]  /*1ad0*/  MOV R3, UR4 ;  /* 0x0000000400037c02 */ /* 0x002fe20008000f00 */
[----:B------:R-:W-:Y:S06]  /*1ae0*/  BRA.U UP0, `(.L_x_33) ;  /* 0x0000000100187547 */ /* 0x000fec000b800000 */
.L_x_34:
[----:B------:R-:W-:Y:S05]  /*1af0*/  NANOSLEEP 0x64 ;  /* 0x000000640000795d */ /* 0x000fea0003800000 */
[----:B------:R-:W-:-:S05]  /*1b00*/  UMOV UR4, 0x10 ;  /* 0x0000001000047882 */ /* 0x000fca0000000000 */
[----:B------:R-:W-:Y:S04]  /*1b10*/  DEPBAR.LE SB1, 0x36 ;  /* 0x00009d800000791a */ /* 0x000fe80000000000 */
[----:B------:R-:W1:Y:S02]  /*1b20*/  UTCATOMSWS.FIND_AND_SET.ALIGN UP0, UR4, UR4 ;  /* 0x00000004000475e3 */ /* 0x000e640008000800 */
[----:B-1----:R-:W-:Y:S01]  /*1b30*/  MOV R3, UR4 ;  /* 0x0000000400037c02 */ /* 0x002fe20008000f00 */
[----:B------:R-:W-:Y:S05]  /*1b40*/  BRA.U !UP0, `(.L_x_34) ;  /* 0xfffffffd08e87547 */ /* 0x000fea000b83ffff */
.L_x_33:
[-C--:B------:R-:W-:Y:S02]  /*1b50*/  SHF.L.U32 R2, R2, R3.reuse, RZ ;  /* 0x0000000302027219 */ /* 0x080fe400000006ff */
[----:B------:R-:W-:Y:S01]  /*1b60*/  SHF.L.U32 R0, R0, R3, RZ ;  /* 0x0000000300007219 */ /* 0x000fe200000006ff */
[----:B------:R-:W-:Y:S02]  /*1b70*/  IMAD.SHL.U32 R3, R3, 0x20, RZ ;  /* 0x0000002003037824 */ /* 0x000fe400078e00ff */
[----:B------:R1:W-:Y:S04]  /*1b80*/  ATOMS.OR RZ, [UR5+0x14], R2 ;  /* 0x00001402ffff798c */ /* 0x0003e8000b000005 */
[----:B------:R1:W-:Y:S04]  /*1b90*/  ATOMS.OR RZ, [UR5+0x18], R0 ;  /* 0x00001800ffff798c */ /* 0x0003e8000b000005 */
[----:B------:R1:W-:Y:S01]  /*1ba0*/  STS [UR6+0x700e0], R3 ;  /* 0x0700e003ff007988 */ /* 0x0003e20008000806 */
[----:B------:R-:W-:Y:S05]  /*1bb0*/  BRA `(.L_x_32) ;  /* 0x0000000000107947 */ /* 0x000fea0003800000 */
.L_x_31:
[----:B------:R-:W-:Y:S02]  /*1bc0*/  MOV R0, 0xffffffff ;  /* 0xffffffff00007802 */ /* 0x000fe40000000f00 */
[----:B------:R-:W-:-:S03]  /*1bd0*/  MOV R2, 0x1c00 ;  /* 0x00001c0000027802 */ /* 0x000fc60000000f00 */
[----:B------:R1:W-:Y:S04]  /*1be0*/  STS [UR6+0x700e0], R0 ;  /* 0x0700e000ff007988 */ /* 0x0003e80008000806 */
[----:B-1----:R-:W-:Y:S05]  /*1bf0*/  CALL.REL.NOINC `($__internal_1_$__cuda_sm10x_tcgen05_guardrail_trap_phase_invalid_during_alloc) ;  /* 0x0000029800747944 */ /* 0x002fea0003c00000 */
.L_x_32:
[----:B------:R-:W-:Y:S05]  /*1c00*/  WARPSYNC.ALL ;  /* 0x0000000000007948 */ /* 0x000fea0003800000 */
[----:B------:R-:W-:Y:S01]  /*1c10*/  NOP ;  /* 0x0000000000007918 */ /* 0x000fe20000000000 */
.L_x_30:
[----:B------:R-:W2:Y:S01]  /*1c20*/  LDCU UR4, c[0x0][0x384] ;  /* 0x00007080ff0477ac */ /* 0x000ea20008000800 */
[----:B------:R-:W-:Y:S01]  /*1c30*/  HFMA2 R11, -RZ, RZ, 0, 5.9604644775390625e-08 ;  /* 0x00000001ff0b7431 */ /* 0x000fe200000001ff */
[----:B--2---:R-:W-:-:S09]  /*1c40*/  UISETP.NE.AND UP0, UPT, UR4, URZ, UPT ;  /* 0x000000ff0400728c */ /* 0x004fd2000bf05270 */
[----:B------:R-:W-:Y:S05]  /*1c50*/  BRA.U !UP0, `(.L_x_29) ;  /* 0x0000004108807547 */ /* 0x000fea000b800000 */
[----:B------:R-:W-:Y:S04]  /*1c60*/  BSSY.RECONVERGENT B0, `(.L_x_35) ;  /* 0x0000003000007945 */ /* 0x000fe80003800200 */
[----:B------:R-:W-:Y:S05]  /*1c70*/  @!P4 BRA `(.L_x_36) ;  /* 0x000000000004c947 */ /* 0x000fea0003800000 */
[----:B------:R-:W-:Y:S05]  /*1c80*/  BPT.TRAP 0x1 ;  /* 0x000000040000795c */ /* 0x000fea0000300000 */
.L_x_36:
[----:B------:R-:W-:Y:S05]  /*1c90*/  BSYNC.RECONVERGENT B0 ;  /* 0x0000000000007941 */ /* 0x000fea0003800200 */
.L_x_35:
[----:B------:R-:W2:Y:S01]  /*1ca0*/  S2UR UR12, SR_CgaCtaId ;  /* 0x00000000000c79c3 */ /* 0x000ea20000008800 */
[----:B------:R-:W-:Y:S01]  /*1cb0*/  UMOV UR4, 0x400 ;  /* 0x0000040000047882 */ /* 0x000fe20000000000 */
[----:B-1----:R-:W-:Y:S01]  /*1cc0*/  SHF.L.U32 R0, R7, 0x1f, RZ ;  /* 0x0000001f07007819 */ /* 0x002fe200000006ff */
[----:B--2---:R-:W-:-:S09]  /*1cd0*/  ULEA UR12, UR12, UR4, 0x18 ;  /* 0x000000040c0c7291 */ /* 0x004fd2000f8ec0ff */
[----:B------:R-:W1:Y:S02]  /*1ce0*/  SYNCS.PHASECHK.TRANS64.TRYWAIT P0, [UR12+0x70000], R0 ;  /* 0x07000000ff0075a7 */ /* 0x000e64000800110c */
[----:B-1----:R-:W-:Y:S05]  /*1cf0*/  @!P0 BRA `(.L_x_37) ;  /* 0x0000028400788947 */ /* 0x002fea0003800000 */
.L_x_417:
[----:B------:R-:W-:Y:S05]  /*1d00*/  BRA.U !UP1, `(.L_x_38) ;  /* 0x0000000109047547 */ /* 0x000fea000b800000 */
[----:B------:R-:W-:Y:S05]  /*1d10*/  BPT.TRAP 0x1 ;  /* 0x000000040000795c */ /* 0x000fea0000300000 */
.L_x_38:
[----:B------:R-:W-:Y:S01]  /*1d20*/  ULEA UR13, UR63, UR12, 0x3 ;  /* 0x0000000c3f0d7291 */ /* 0x000fe2000f8e18ff */
[----:B------:R-:W-:Y:S02]  /*1d30*/  SHF.L.U32 R3, R8, 0x1f, RZ ;  /* 0x0000001f08037819 */ /* 0x000fe400000006ff */
[----:B------:R-:W-:-:S06]  /*1d40*/  R2UR UR4, R14 ;  /* 0x000000000e0472ca */ /* 0x000fcc00000e0000 */
[----:B------:R-:W2:Y:S07]  /*1d50*/  SYNCS.PHASECHK.TRANS64.TRYWAIT P0, [UR13+0x70020], R3 ;  /* 0x07002003ff0075a7 */ /* 0x000eae000800110d */
[----:B------:R-:W-:Y:S01]  /*1d60*/  UISETP.NE.AND UP4, UPT, UR4, URZ, UPT ;  /* 0x000000ff0400728c */ /* 0x000fe2000bf85270 */
[----:B--2---:R-:W-:Y:S10]  /*1d70*/  @!P0 BRA `(.L_x_39) ;  /* 0x0000028400708947 */ /* 0x004ff40003800000 */
.L_x_419:
[----:B------:R-:W-:-:S04]  /*1d80*/  UIADD3 UR4, UPT, UPT, UR63, 0x1, URZ ;  /* 0x000000013f047890 */ /* 0x000fc8000fffe0ff */
[----:B------:R-:W-:-:S04]  /*1d90*/  UISETP.NE.AND UP0, UPT, UR4, 0x3, UPT ;  /* 0x000000030400788c */ /* 0x000fc8000bf05270 */
[----:B------:R-:W-:Y:S02]  /*1da0*/  USEL UR5, URZ, 0x1, UP0 ;  /* 0x00000001ff057887 */ /* 0x000fe40008000000 */
[----:B------:R-:W-:-:S04]  /*1db0*/  USEL UR62, UR4, URZ, UP0 ;  /* 0x000000ff043e7287 */ /* 0x000fc80008000000 */
[----:B------:R-:W-:Y:S01]  /*1dc0*/  LOP3.LUT R8, R8, UR5, RZ, 0x3c, !PT ;  /* 0x0000000508087c12 */ /* 0x000fe2000f8e3cff */
[----:B------:R-:W-:Y:S07]  /*1dd0*/  BRA.U UP4, `(.L_x_40) ;  /* 0x0000000104047547 */ /* 0x000fee000b800000 */
[----:B------:R-:W-:Y:S05]  /*1de0*/  BPT.TRAP 0x1 ;  /* 0x000000040000795c */ /* 0x000fea0000300000 */
.L_x_40:
[----:B------:R-:W-:Y:S01]  /*1df0*/  SHF.L.U32 R6, R9, 0x1f, RZ ;  /* 0x0000001f09067819 */ /* 0x000fe200000006ff */
[----:B------:R-:W-:Y:S01]  /*1e00*/  USHF.R.U32.HI UR4, URZ, 0x4, UR12 ;  /* 0x00000004ff047899 */ /* 0x000fe2000801160c */
[----:B------:R-:W-:Y:S01]  /*1e10*/  IMAD.MOV.U32 R4, RZ, RZ, RZ ;  /* 0x000000ffff047224 */ /* 0x000fe200078e00ff */
[----:B-1----:R-:W-:Y:S01]  /*1e20*/  CS2R R2, SRZ ;  /* 0x0000000000027805 */ /* 0x002fe2000001ff00 */
[----:B------:R-:W1:Y:S01]  /*1e30*/  SYNCS.PHASECHK.TRANS64.TRYWAIT P0, [UR12+0x70058], R6 ;  /* 0x07005806ff0075a7 */ /* 0x000e62000800110c */
[----:B------:R-:W-:-:S04]  /*1e40*/  ULOP3.LUT UR4, UR4, 0x3fff, URZ, 0xc0, !UPT ;  /* 0x00003fff04047892 */ /* 0x000fc8000f8ec0ff */
[----:B------:R-:W-:Y:S01]  /*1e50*/  ULOP3.LUT UR4, UR4, 0x10000, URZ, 0xfc, !UPT ;  /* 0x0001000004047892 */ /* 0x000fe2000f8efcff */
[----:B-1----:R-:W-:Y:S11]  /*1e60*/  @!P0 BRA `(.L_x_41) ;  /* 0x00000284004c8947 */ /* 0x002ff60003800000 */
.L_x_421:
[----:B------:R-:W-:Y:S01]  /*1e70*/  UIADD3 UR5, UPT, UPT, UR12, 0x20000, URZ ;  /* 0x000200000c057890 */ /* 0x000fe2000fffe0ff */
[----:B------:R-:W-:Y:S02]  /*1e80*/  R2UR UR16, R4 ;  /* 0x00000000041072ca */ /* 0x000fe400000e0000 */
[----:B-1----:R-:W-:Y:S02]  /*1e90*/  CS2R R4, SRZ ;  /* 0x0000000000047805 */ /* 0x002fe4000001ff00 */
[----:B------:R-:W-:Y:S01]  /*1ea0*/  R2UR UR17, R3 ;  /* 0x00000000031172ca */ /* 0x000fe200000e0000 */
[----:B------:R-:W-:Y:S01]  /*1eb0*/  USHF.R.U32.HI UR5, URZ, 0x4, UR5 ;  /* 0x00000004ff057899 */ /* 0x000fe20008011605 */
[----:B------:R-:W-:Y:S01]  /*1ec0*/  R2UR UR27, R2 ;  /* 0x00000000021b72ca */ /* 0x000fe200000e0000 */
[----:B------:R-:W-:Y:S01]  /*1ed0*/  UIADD3 UR14, UPT, UPT, UR4, 0x2, URZ ;  /* 0x00000002040e7890 */ /* 0x000fe2000fffe0ff */
[----:B------:R-:W-:Y:S01]  /*1ee0*/  CS2R R2, SRZ ;  /* 0x0000000000027805 */ /* 0x000fe2000001ff00 */
[----:B------:R-:W-:Y:S01]  /*1ef0*/  ULOP3.LUT UR70, UR5, 0x3fff, URZ, 0xc0, !UPT ;  /* 0x00003fff05467892 */ /* 0x000fe2000f8ec0ff */
[----:B------:R-:W-:Y:S01]  /*1f00*/  R2UR UR26, R5 ;  /* 0x00000000051a72ca */ /* 0x000fe200000e0000 */
[----:B------:R-:W-:Y:S01]  /*1f10*/  UMOV UR20, 0x0 ;  /* 0x0000000000147882 */ /* 0x000fe20000000000 */
[----:B------:R-:W-:Y:S01]  /*1f20*/  R2UR UR19, R4 ;  /* 0x00000000041372ca */ /* 0x000fe200000e0000 */
[----:B------:R-:W-:Y:S01]  /*1f30*/  ULOP3.LUT UR6, UR70, 0x10000, URZ, 0xfc, !UPT ;  /* 0x0001000046067892 */ /* 0x000fe2000f8efcff */
[C---:B------:R-:W-:Y:S01]  /*1f40*/  R2UR UR64, R3.reuse ;  /* 0x00000000034072ca */ /* 0x040fe200000e0000 */
[----:B------:R-:W-:Y:S01]  /*1f50*/  UMOV UR21, 0x8200010 ;  /* 0x0820001000157882 */ /* 0x000fe20000000000 */
[----:B------:R-:W-:Y:S01]  /*1f60*/  UMOV UR5, 0x40004040 ;  /* 0x4000404000057882 */ /* 0x000fe20000000000 */
[----:B------:R-:W-:Y:S01]  /*1f70*/  ULEA UR6, UR63, UR6, 0xc ;  /* 0x000000063f067291 */ /* 0x000fe2000f8e60ff */
[C---:B------:R-:W-:Y:S01]  /*1f80*/  R2UR UR49, R2.reuse ;  /* 0x00000000023172ca */ /* 0x040fe200000e0000 */
[----:B------:R-:W-:Y:S01]  /*1f90*/  UMOV UR7, 0x40004040 ;  /* 0x4000404000077882 */ /* 0x000fe20000000000 */
[----:B------:R-:W-:Y:S01]  /*1fa0*/  UMOV UR22, 0x0 ;  /* 0x0000000000167882 */ /* 0x000fe20000000000 */
[----:B------:R-:W-:Y:S01]  /*1fb0*/  UIADD3 UR32, UPT, UPT, UR6, 0x2, URZ ;  /* 0x0000000206207890 */ /* 0x000fe2000fffe0ff */
[C---:B------:R-:W-:Y:S01]  /*1fc0*/  R2UR UR73, R3.reuse ;  /* 0x00000000034972ca */ /* 0x040fe200000e0000 */
[----:B------:R-:W-:Y:S01]  /*1fd0*/  UMOV UR23, 0x8200010 ;  /* 0x0820001000177882 */ /* 0x000fe20000000000 */
[----:B------:R-:W-:Y:S01]  /*1fe0*/  UIADD3 UR10, UPT, UPT, UR4, 0x4, URZ ;  /* 0x00000004040a7890 */ /* 0x000fe2000fffe0ff */
[C---:B------:R-:W-:Y:S01]  /*1ff0*/  R2UR UR72, R2.reuse ;  /* 0x00000000024872ca */ /* 0x040fe200000e0000 */
[----:B------:R-:W-:Y:S01]  /*2000*/  UMOV UR15, 0x40004040 ;  /* 0x40004040000f7882 */ /* 0x000fe20000000000 */
[----:B------:R-:W-:Y:S01]  /*2010*/  UIADD3 UR30, UPT, UPT, UR6, 0x4, URZ ;  /* 0x00000004061e7890 */ /* 0x000fe2000fffe0ff */
[----:B------:R1:W-:Y:S01]  /*2020*/  UTCHMMA gdesc[UR4], gdesc[UR6], tmem[UR16], tmem[UR20], idesc[UR21], !UPT ;  /* 0x00ff1406040075ea */ /* 0x0003e2000f800010 */
[----:B------:R-:W-:Y:S01]  /*2030*/  UMOV UR33, 0x40004040 ;  /* 0x4000404000217882 */ /* 0x000fe20000000000 */
[----:B------:R-:W-:Y:S01]  /*2040*/  UIADD3 UR8, UPT, UPT, UR4, 0x6, URZ ;  /* 0x0000000604087890 */ /* 0x000fe2000fffe0ff */
[----:B------:R2:W-:Y:S01]  /*2050*/  UTCHMMA gdesc[UR14], gdesc[UR32], tmem[UR17], tmem[UR22], idesc[UR23], UPT ;  /* 0x00ff16200e0075ea */ /* 0x0005e2000b800011 */
[----:B------:R-:W-:Y:S01]  /*2060*/  UIADD3 UR24, UPT, UPT, UR6, 0x6, URZ ;  /* 0x0000000606187890 */ /* 0x000fe2000fffe0ff */
[C---:B------:R-:W-:Y:S01]  /*2070*/  R2UR UR71, R3.reuse ;  /* 0x00000000034772ca */ /* 0x040fe200000e0000 */
[----:B------:R-:W-:Y:S01]  /*2080*/  UIADD3 UR28, UPT, UPT, UR4, 0x400, URZ ;  /* 0x00000400041c7890 */ /* 0x000fe2000fffe0ff */
[C---:B------:R-:W-:Y:S01]  /*2090*/  R2UR UR69, R2.reuse ;  /* 0x00000000024572ca */ /* 0x040fe200000e0000 */
[----:B------:R-:W-:Y:S01]  /*20a0*/  UIADD3 UR40, UPT, UPT, UR4, 0x402, URZ ;  /* 0x0000040204287890 */ /* 0x000fe2000fffe0ff */
[C---:B------:R-:W-:Y:S01]  /*20b0*/  R2UR UR68, R3.reuse ;  /* 0x00000000034472ca */ /* 0x040fe200000e0000 */
[----:B------:R-:W-:Y:S01]  /*20c0*/  UMOV UR54, 0x0 ;  /* 0x0000000000367882 */ /* 0x000fe20000000000 */
[----:B------:R-:W-:Y:S01]  /*20d0*/  UMOV UR55, 0x8200010 ;  /* 0x0820001000377882 */ /* 0x000fe20000000000 */
[----:B------:R-:W-:Y:S01]  /*20e0*/  UIADD3 UR52, UPT, UPT, UR4, 0x404, URZ ;  /* 0x0000040404347890 */ /* 0x000fe2000fffe0ff */
[----:B------:R-:W-:Y:S01]  /*20f0*/  MOV.SPILL R6, UR76 ;  /* 0x0000004c00067c02 */ /* 0x000fe20009000f00 */
[----:B------:R-:W-:Y:S01]  /*2100*/  UMOV UR11, 0x40004040 ;  /* 0x40004040000b7882 */ /* 0x000fe20000000000 */
[----:B------:R-:W-:Y:S01]  /*2110*/  UMOV UR31, 0x40004040 ;  /* 0x40004040001f7882 */ /* 0x000fe20000000000 */
[----:B------:R-:W-:Y:S01]  /*2120*/  UIADD3 UR18, UPT, UPT, UR6, 0x404, URZ ;  /* 0x0000040406127890 */ /* 0x000fe2000fffe0ff */
[C---:B------:R-:W-:Y:S01]  /*2130*/  R2UR UR67, R2.reuse ;  /* 0x00000000024372ca */ /* 0x040fe200000e0000 */
[----:B------:R-:W-:Y:S01]  /*2140*/  UMOV UR56, 0x0 ;  /* 0x0000000000387882 */ /* 0x000fe20000000000 */
[----:B------:R-:W-:Y:S01]  /*2150*/  UMOV UR57, 0x8200010 ;  /* 0x0820001000397882 */ /* 0x000fe20000000000 */
[----:B------:R-:W-:Y:S01]  /*2160*/  UIADD3 UR60, UPT, UPT, UR4, 0x406, URZ ;  /* 0x00000406043c7890 */ /* 0x000fe2000fffe0ff */
[----:B------:R3:W-:Y:S01]  /*2170*/  UTCHMMA gdesc[UR10], gdesc[UR30], tmem[UR27], tmem[UR54], idesc[UR55], UPT ;  /* 0x00ff361e0a0075ea */ /* 0x0007e2000b80001b */
[----:B------:R-:W-:Y:S01]  /*2180*/  UMOV UR9, 0x40004040 ;  /* 0x4000404000097882 */ /* 0x000fe20000000000 */
[----:B------:R-:W-:Y:S01]  /*2190*/  UMOV UR25, 0x40004040 ;  /* 0x4000404000197882 */ /* 0x000fe20000000000 */
[----:B------:R-:W-:Y:S01]  /*21a0*/  UIADD3 UR58, UPT, UPT, UR4, 0x800, URZ ;  /* 0x00000800043a7890 */ /* 0x000fe2000fffe0ff */
[----:B------:R-:W-:Y:S01]  /*21b0*/  R2UR UR66, R3 ;  /* 0x00000000034272ca */ /* 0x000fe200000e0000 */
[----:B-1----:R-:W-:Y:S01]  /*21c0*/  UIADD3 UR20, UPT, UPT, UR6, 0x402, URZ ;  /* 0x0000040206147890 */ /* 0x002fe2000fffe0ff */
[----:B------:R1:W-:Y:S01]  /*21d0*/  UTCHMMA gdesc[UR8], gdesc[UR24], tmem[UR26], tmem[UR56], idesc[UR57], UPT ;  /* 0x00ff3818080075ea */ /* 0x0003e2000b80001a */
[----:B--2---:R-:W-:Y:S01]  /*21e0*/  UIADD3 UR22, UPT, UPT, UR6, 0x400, URZ ;  /* 0x0000040006167890 */ /* 0x004fe2000fffe0ff */
[C---:B------:R-:W-:Y:S01]  /*21f0*/  R2UR UR65, R2.reuse ;  /* 0x00000000024172ca */ /* 0x040fe200000e0000 */
[----:B------:R-:W-:Y:S01]  /*2200*/  UIADD3 UR16, UPT, UPT, UR6, 0x406, URZ ;  /* 0x0000040606107890 */ /* 0x000fe2000fffe0ff */
[----:B------:R-:W-:Y:S01]  /*2210*/  R2UR UR63, R2 ;  /* 0x00000000023f72ca */ /* 0x000fe200000e0000 */
[----:B------:R-:W-:Y:S01]  /*2220*/  UIADD3 UR14, UPT, UPT, UR6, 0x800, URZ ;  /* 0x00000800060e7890 */ /* 0x000fe2000fffe0ff */
[----:B------:R-:W-:Y:S01]  /*2230*/  UMOV UR76, 0x0 ;  /* 0x00000000004c7882 */ /* 0x000fe20000000000 */
[----:B------:R-:W-:Y:S01]  /*2240*/  UMOV UR77, 0x8200010 ;  /* 0x08200010004d7882 */ /* 0x000fe20000000000 */
[----:B------:R-:W-:Y:S01]  /*2250*/  UIADD3 UR50, UPT, UPT, UR4, 0x802, URZ ;  /* 0x0000080204327890 */ /* 0x000fe2000fffe0ff */
[----:B------:R-:W-:Y:S01]  /*2260*/  UMOV UR29, 0x40004040 ;  /* 0x40004040001d7882 */ /* 0x000fe20000000000 */
[----:B------:R-:W-:Y:S01]  /*2270*/  UMOV UR23, 0x40004040 ;  /* 0x4000404000177882 */ /* 0x000fe20000000000 */
[----:B------:R-:W-:Y:S01]  /*2280*/  UIADD3 UR46, UPT, UPT, UR4, 0x804, URZ ;  /* 0x00000804042e7890 */ /* 0x000fe2000fffe0ff */
[----:B------:R2:W-:Y:S01]  /*2290*/  UTCHMMA gdesc[UR28], gdesc[UR22], tmem[UR19], tmem[UR76], idesc[UR77], UPT ;  /* 0x00ff4c161c0075ea */ /* 0x0005e2000b800013 */
[----:B------:R-:W-:-:S02]  /*22a0*/  UIADD3 UR44, UPT, UPT, UR4, 0x806, URZ ;  /* 0x00000806042c7890 */ /* 0x000fc4000fffe0ff */
[----:B------:R-:W-:Y:S02]  /*22b0*/  UIADD3 UR42, UPT, UPT, UR4, 0xc00, URZ ;  /* 0x00000c00042a7890 */ /* 0x000fe4000fffe0ff */
[----:B---3--:R-:W-:Y:S01]  /*22c0*/  UIADD3 UR10, UPT, UPT, UR6, 0x802, URZ ;  /* 0x00000802060a7890 */ /* 0x008fe2000fffe0ff */
[----:B------:R-:W-:Y:S01]  /*22d0*/  UMOV UR41, 0x40004040 ;  /* 0x4000404000297882 */ /* 0x000fe20000000000 */
[----:B------:R-:W-:Y:S01]  /*22e0*/  UMOV UR21, 0x40004040 ;  /* 0x4000404000157882 */ /* 0x000fe20000000000 */
[----:B------:R-:W-:Y:S02]  /*22f0*/  UIADD3 UR48, UPT, UPT, UR6, 0xc00, URZ ;  /* 0x00000c0006307890 */ /* 0x000fe4000fffe0ff */
[----:B-1----:R-:W-:Y:S02]  /*2300*/  UIADD3 UR8, UPT, UPT, UR6, 0x804, URZ ;  /* 0x0000080406087890 */ /* 0x002fe4000fffe0ff */
[----:B------:R-:W-:Y:S02]  /*2310*/  UIADD3 UR26, UPT, UPT, UR6, 0x806, URZ ;  /* 0x00000806061a7890 */ /* 0x000fe4000fffe0ff */
[----:B------:R-:W-:Y:S01]  /*2320*/  UIADD3 UR38, UPT, UPT, UR4, 0xc02, URZ ;  /* 0x00000c0204267890 */ /* 0x000fe2000fffe0ff */
[----:B------:R-:W-:Y:S01]  /*2330*/  UMOV UR53, 0x40004040 ;  /* 0x4000404000357882 */ /* 0x000fe20000000000 */
[----:B------:R-:W-:-:S02]  /*2340*/  UIADD3 UR56, UPT, UPT, UR6, 0xc02, URZ ;  /* 0x00000c0206387890 */ /* 0x000fc4000fffe0ff */
[----:B------:R-:W-:Y:S01]  /*2350*/  UIADD3 UR36, UPT, UPT, UR4, 0xc04, URZ ;  /* 0x00000c0404247890 */ /* 0x000fe2000fffe0ff */
[----:B------:R-:W-:Y:S01]  /*2360*/  UMOV UR61, 0x40004040 ;  /* 0x40004040003d7882 */ /* 0x000fe20000000000 */
[----:B------:R-:W-:Y:S01]  /*2370*/  UIADD3 UR54, UPT, UPT, UR6, 0xc04, URZ ;  /* 0x00000c0406367890 */ /* 0x000fe2000fffe0ff */
[----:B--2---:R-:W-:Y:S01]  /*2380*/  UMOV UR28, 0x0 ;  /* 0x00000000001c7882 */ /* 0x004fe20000000000 */
[----:B------:R-:W-:Y:S01]  /*2390*/  UMOV UR29, 0x8200010 ;  /* 0x08200010001d7882 */ /* 0x000fe20000000000 */
[----:B------:R-:W-:Y:S01]  /*23a0*/  UMOV UR19, 0x40004040 ;  /* 0x4000404000137882 */ /* 0x000fe20000000000 */
[----:B------:R1:W-:Y:S01]  /*23b0*/  UTCHMMA gdesc[UR40], gdesc[UR20], tmem[UR64], tmem[UR28], idesc[UR29], UPT ;  /* 0x00ff1c14280075ea */ /* 0x0003e2000b800040 */
[----:B------:R-:W-:Y:S01]  /*23c0*/  UMOV UR17, 0x40004040 ;  /* 0x4000404000117882 */ /* 0x000fe20000000000 */
[----:B------:R-:W-:Y:S01]  /*23d0*/  UIADD3 UR34, UPT, UPT, UR4, 0xc06, URZ ;  /* 0x00000c0604227890 */ /* 0x000fe2000fffe0ff */
[----:B------:R2:W-:Y:S01]  /*23e0*/  UTCHMMA gdesc[UR52], gdesc[UR18], tmem[UR49], tmem[UR28], idesc[UR29], UPT ;  /* 0x00ff1c12340075ea */ /* 0x0005e2000b800031 */
[----:B------:R-:W-:Y:S01]  /*23f0*/  UMOV UR59, 0x40004040 ;  /* 0x40004040003b7882 */ /* 0x000fe20000000000 */
[----:B------:R-:W-:Y:S01]  /*2400*/  UMOV UR51, 0x40004040 ;  /* 0x4000404000337882 */ /* 0x000fe20000000000 */
[----:B------:R3:W-:Y:S01]  /*2410*/  UTCHMMA gdesc[UR60], gdesc[UR16], tmem[UR73], tmem[UR28], idesc[UR29], UPT ;  /* 0x00ff1c103c0075ea */ /* 0x0007e2000b800049 */
[----:B------:R-:W-:Y:S01]  /*2420*/  UMOV UR47, 0x40004040 ;  /* 0x40004040002f7882 */ /* 0x000fe20000000000 */
[----:B------:R4:W-:Y:S01]  /*2430*/  UTCHMMA gdesc[UR58], gdesc[UR14], tmem[UR72], tmem[UR28], idesc[UR29], UPT ;  /* 0x00ff1c0e3a0075ea */ /* 0x0009e2000b800048 */
[----:B------:R-:W-:Y:S01]  /*2440*/  UMOV UR45, 0x40004040 ;  /* 0x40004040002d7882 */ /* 0x000fe20000000000 */
        /* <DEDUP_REMOVED lines=9> */
[----:B------:R-:W-:Y:S01]  /*24e0*/  R2UR.FILL UR76, R6 ;  /* 0x00000000064c72ca */ /* 0x000fe200004e0000 */
[----:B-1----:R-:W-:Y:S01]  /*24f0*/  UIADD3 UR40, UPT, UPT, UR6, 0xc06, URZ ;  /* 0x00000c0606287890 */ /* 0x002fe2000fffe0ff */
[----:B--2---:R-:W-:Y:S01]  /*2500*/  UMOV UR52, 0x0 ;  /* 0x0000000000347882 */ /* 0x004fe20000000000 */
[----:B------:R-:W-:Y:S01]  /*2510*/  UMOV UR53, 0x8200010 ;  /* 0x0820001000357882 */ /* 0x000fe20000000000 */
[----:B------:R-:W-:Y:S01]  /*2520*/  UMOV UR49, 0x40004040 ;  /* 0x4000404000317882 */ /* 0x000fe20000000000 */
[----:B------:R1:W-:Y:S01]  /*2530*/  UTCHMMA gdesc[UR50], gdesc[UR10], tmem[UR71], tmem[UR52], idesc[UR53], UPT ;  /* 0x00ff340a320075ea */ /* 0x0003e2000b800047 */
[----:B---3--:R-:W-:Y:S01]  /*2540*/  UMOV UR73, 0x8200010 ;  /* 0x0820001000497882 */ /* 0x008fe20000000000 */
[----:B----4-:R-:W-:Y:S01]  /*2550*/  UMOV UR72, 0x0 ;  /* 0x0000000000487882 */ /* 0x010fe20000000000 */
[----:B------:R1:W-:Y:S01]  /*2560*/  UTCHMMA gdesc[UR46], gdesc[UR8], tmem[UR69], tmem[UR28], idesc[UR29], UPT ;  /* 0x00ff1c082e0075ea */ /* 0x0003e2000b800045 */
[----:B------:R-:W-:Y:S01]  /*2570*/  UMOV UR60, 0x0 ;  /* 0x00000000003c7882 */ /* 0x000fe20000000000 */
[----:B------:R-:W-:Y:S01]  /*2580*/  UMOV UR61, 0x8200010 ;  /* 0x08200010003d7882 */ /* 0x000fe20000000000 */
[----:B------:R1:W-:Y:S01]  /*2590*/  UTCHMMA gdesc[UR44], gdesc[UR26], tmem[UR68], tmem[UR72], idesc[UR73], UPT ;  /* 0x00ff481a2c0075ea */ /* 0x0003e2000b800044 */
[----:B------:R1:W-:Y:S01]  /*25a0*/  UTCHMMA gdesc[UR42], gdesc[UR48], tmem[UR67], tmem[UR60], idesc[UR61], UPT ;  /* 0x00ff3c302a0075ea */ /* 0x0003e2000b800043 */
[----:B------:R1:W-:Y:S01]  /*25b0*/  UTCHMMA gdesc[UR38], gdesc[UR56], tmem[UR66], tmem[UR52], idesc[UR53], UPT ;  /* 0x00ff3438260075ea */ /* 0x0003e2000b800042 */
[----:B------:R1:W-:Y:S01]  /*25c0*/  UTCHMMA gdesc[UR36], gdesc[UR54], tmem[UR65], tmem[UR28], idesc[UR29], UPT ;  /* 0x00ff1c36240075ea */ /* 0x0003e2000b800041 */
[----:B------:R1:W-:Y:S01]  /*25d0*/  UTCHMMA gdesc[UR34], gdesc[UR40], tmem[UR63], tmem[UR74], idesc[UR75], UPT ;  /* 0x00ff4a28220075ea */ /* 0x0003e2000b80003f */
[----:B------:R-:W-:Y:S05]  /*25e0*/  BRA.U UP4, `(.L_x_42) ;  /* 0x0000000104047547 */ /* 0x000fea000b800000 */
[----:B-1----:R-:W-:Y:S05]  /*25f0*/  BPT.TRAP 0x1 ;  /* 0x000000040000795c */ /* 0x002fea0000300000 */
.L_x_42:
[----:B------:R-:W-:Y:S01]  /*2600*/  UIADD3 UR5, UPT, UPT, UR12, 0x70050, URZ ;  /* 0x000700500c057890 */ /* 0x000fe2000fffe0ff */
[----:B------:R-:W-:Y:S08]  /*2610*/  BSSY.RECONVERGENT B0, `(.L_x_43) ;  /* 0x0000004000007945 */ /* 0x000ff00003800200 */
[----:B------:R2:W-:Y:S01]  /*2620*/  UTCBAR [UR5], URZ ;  /* 0x000000ff050073e9 */ /* 0x0005e200080000ff */
[----:B------:R-:W-:Y:S05]  /*2630*/  @!P4 BRA `(.L_x_44) ;  /* 0x000000000004c947 */ /* 0x000fea0003800000 */
[----:B-12---:R-:W-:Y:S05]  /*2640*/  BPT.TRAP 0x1 ;  /* 0x000000040000795c */ /* 0x006fea0000300000 */
.L_x_44:
[----:B-12---:R-:W-:Y:S05]  /*2650*/  BSYNC.RECONVERGENT B0 ;  /* 0x0000000000007941 */ /* 0x006fea0003800200 */
.L_x_43:
[----:B------:R-:W1:Y:S01]  /*2660*/  SYNCS.PHASECHK.TRANS64.TRYWAIT P0, [UR12+0x70008], R0 ;  /* 0x07000800ff0075a7 */ /* 0x000e62000800110c */
[----:B------:R-:W-:-:S13]  /*2670*/  R2UR UR5, R13 ;  /* 0x000000000d0572ca */ /* 0x000fda00000e0000 */
[----:B------:R-:W-:Y:S01]  /*2680*/  UISETP.NE.AND UP3, UPT, UR5, URZ, UPT ;  /* 0x000000ff0500728c */ /* 0x000fe2000bf65270 */
[----:B-1----:R-:W-:Y:S10]  /*2690*/  @!P0 BRA `(.L_x_45) ;  /* 0x0000027c00588947 */ /* 0x002ff40003800000 */
.L_x_423:
[----:B------:R-:W-:Y:S05]  /*26a0*/  BRA.U UP3, `(.L_x_46) ;  /* 0x0000000103047547 */ /* 0x000fea000b800000 */
[----:B------:R-:W-:Y:S05]  /*26b0*/  BPT.TRAP 0x1 ;  /* 0x000000040000795c */ /* 0x000fea0000300000 */
.L_x_46:
[----:B-1----:R-:W-:Y:S01]  /*26c0*/  SHF.L.U32 R2, R10, 0x1f, RZ ;  /* 0x0000001f0a027819 */ /* 0x002fe200000006ff */
[----:B------:R-:W-:Y:S02]  /*26d0*/  HFMA2 R3, -RZ, RZ, 0, 7.62939453125e-06 ;  /* 0x00000080ff037431 */ /* 0x000fe400000001ff */
[----:B------:R-:W-:Y:S01]  /*26e0*/  IMAD.MOV.U32 R4, RZ, RZ, 0x80 ;  /* 0x00000080ff047424 */ /* 0x000fe200078e00ff */
[----:B------:R-:W1:Y:S02]  /*26f0*/  SYNCS.PHASECHK.TRANS64.TRYWAIT P0, [UR12+0x70068], R2 ;  /* 0x07006802ff0075a7 */ /* 0x000e64000800110c */
[----:B-1----:R-:W-:Y:S05]  /*2700*/  @!P0 BRA `(.L_x_47) ;  /* 0x0000027c00548947 */ /* 0x002fea0003800000 */
.L_x_425:
[----:B-1----:R-:W-:Y:S01]  /*2710*/  IMAD.MOV.U32 R2, RZ, RZ, 0x80 ;  /* 0x00000080ff027424 */ /* 0x002fe200078e00ff */
[----:B------:R-:W-:Y:S01]  /*2720*/  R2UR UR9, R3 ;  /* 0x00000000030972ca */ /* 0x000fe200000e0000 */
[----:B------:R-:W-:Y:S01]  /*2730*/  IMAD.MOV.U32 R0, RZ, RZ, 0x80 ;  /* 0x00000080ff007424 */ /* 0x000fe200078e00ff */
[----:B------:R-:W-:Y:S01]  /*2740*/  R2UR UR5, R4 ;  /* 0x00000000040572ca */ /* 0x000fe200000e0000 */
[----:B------:R-:W-:Y:S01]  /*2750*/  IMAD.MOV.U32 R3, RZ, RZ, 0x80 ;  /* 0x00000080ff037424 */ /* 0x000fe200078e00ff */
[----:B------:R-:W-:Y:S01]  /*2760*/  R2UR UR17, R2 ;  /* 0x00000000021172ca */ /* 0x000fe200000e0000 */
[----:B------:R-:W-:Y:S01]  /*2770*/  UIADD3 UR28, UPT, UPT, UR4, 0x1000, URZ ;  /* 0x00001000041c7890 */ /* 0x000fe2000fffe0ff */
[----:B------:R-:W-:Y:S01]  /*2780*/  R2UR UR11, R0 ;  /* 0x00000000000b72ca */ /* 0x000fe200000e0000 */
[----:B------:R-:W-:Y:S01]  /*2790*/  UMOV UR38, UR6 ;  /* 0x0000000600267c82 */ /* 0x000fe20008000000 */
[C---:B------:R-:W-:Y:S01]  /*27a0*/  R2UR UR15, R3.reuse ;  /* 0x00000000030f72ca */ /* 0x040fe200000e0000 */
[----:B------:R-:W-:Y:S01]  /*27b0*/  UIADD3 UR34, UPT, UPT, UR4, 0x1002, URZ ;  /* 0x0000100204227890 */ /* 0x000fe2000fffe0ff */
[----:B------:R-:W-:Y:S01]  /*27c0*/  R2UR UR19, R2 ;  /* 0x00000000021372ca */ /* 0x000fe200000e0000 */
[----:B------:R-:W-:Y:S01]  /*27d0*/  UIADD3 UR6, UPT, UPT, UR4, 0x1004, URZ ;  /* 0x0000100404067890 */ /* 0x000fe2000fffe0ff */
[----:B------:R-:W-:Y:S01]  /*27e0*/  IMAD.MOV.U32 R5, RZ, RZ, 0x80 ;  /* 0x00000080ff057424 */ /* 0x000fe200078e00ff */
[----:B------:R-:W-:Y:S01]  /*27f0*/  UMOV UR50, UR30 ;  /* 0x0000001e00327c82 */ /* 0x000fe20008000000 */
[----:B------:R-:W-:Y:S01]  /*2800*/  UIADD3 UR30, UPT, UPT, UR4, 0x1006, URZ ;  /* 0x00001006041e7890 */ /* 0x000fe2000fffe0ff */
[----:B------:R-:W-:Y:S01]  /*2810*/  IMAD.MOV.U32 R4, RZ, RZ, 0x80 ;  /* 0x00000080ff047424 */ /* 0x000fe200078e00ff */
[----:B------:R-:W-:Y:S01]  /*2820*/  UMOV UR58, UR24 ;  /* 0x00000018003a7c82 */ /* 0x000fe20008000000 */
[----:B------:R-:W-:Y:S01]  /*2830*/  UIADD3 UR24, UPT, UPT, UR4, 0x1400, URZ ;  /* 0x0000140004187890 */ /* 0x000fe2000fffe0ff */
[----:B------:R-:W-:Y:S01]  /*2840*/  R2UR UR77, R0 ;  /* 0x00000000004d72ca */ /* 0x000fe200000e0000 */
[----:B------:R-:W-:Y:S01]  /*2850*/  UIADD3 UR36, UPT, UPT, UR4, 0x1402, URZ ;  /* 0x0000140204247890 */ /* 0x000fe2000fffe0ff */
[----:B------:R-:W-:Y:S01]  /*2860*/  R2UR UR75, R4 ;  /* 0x00000000044b72ca */ /* 0x000fe200000e0000 */
[----:B------:R-:W-:Y:S01]  /*2870*/  UMOV UR42, 0x0 ;  /* 0x00000000002a7882 */ /* 0x000fe20000000000 */
[----:B------:R-:W-:Y:S01]  /*2880*/  UMOV UR43, 0x8200010 ;  /* 0x08200010002b7882 */ /* 0x000fe20000000000 */
[----:B------:R-:W-:Y:S01]  /*2890*/  UMOV UR39, 0x40004040 ;  /* 0x4000404000277882 */ /* 0x000fe20000000000 */
[----:B------:R-:W-:Y:S01]  /*28a0*/  UMOV UR29, 0x40004040 ;  /* 0x40004040001d7882 */ /* 0x000fe20000000000 */
[----:B------:R-:W-:Y:S01]  /*28b0*/  UMOV UR46, 0x0 ;  /* 0x00000000002e7882 */ /* 0x000fe20000000000 */
[----:B------:R-:W-:Y:S01]  /*28c0*/  UMOV UR47, 0x8200010 ;  /* 0x08200010002f7882 */ /* 0x000fe20000000000 */
[----:B------:R-:W-:Y:S01]  /*28d0*/  UMOV UR44, UR32 ;  /* 0x00000020002c7c82 */ /* 0x000fe20008000000 */
[----:B------:R-:W-:Y:S01]  /*28e0*/  UMOV UR45, 0x40004040 ;  /* 0x40004040002d7882 */ /* 0x000fe20000000000 */
[----:B------:R-:W-:Y:S01]  /*28f0*/  UMOV UR35, 0x40004040 ;  /* 0x4000404000237882 */ /* 0x000fe20000000000 */
[----:B------:R-:W-:Y:S01]  /*2900*/  UMOV UR51, 0x40004040 ;  /* 0x4000404000337882 */ /* 0x000fe20000000000 */
[----:B------:R1:W-:Y:S01]  /*2910*/  UTCHMMA gdesc[UR28], gdesc[UR38], tmem[UR5], tmem[UR42], idesc[UR43], !UPT ;  /* 0x00ff2a261c0075ea */ /* 0x0003e2000f800005 */
[----:B------:R-:W-:Y:S01]  /*2920*/  UMOV UR7, 0x40004040 ;  /* 0x4000404000077882 */ /* 0x000fe20000000000 */
[----:B------:R-:W-:Y:S01]  /*2930*/  UMOV UR59, 0x40004040 ;  /* 0x40004040003b7882 */ /* 0x000fe20000000000 */
[----:B------:R2:W-:Y:S01]  /*2940*/  UTCHMMA gdesc[UR34], gdesc[UR44], tmem[UR9], tmem[UR46], idesc[UR47], UPT ;  /* 0x00ff2e2c220075ea */ /* 0x0005e2000b800009 */
[----:B------:R-:W-:Y:S01]  /*2950*/  UMOV UR31, 0x40004040 ;  /* 0x40004040001f7882 */ /* 0x000fe20000000000 */
[----:B------:R3:W-:Y:S01]  /*2960*/  UTCHMMA gdesc[UR6], gdesc[UR50], tmem[UR17], tmem[UR42], idesc[UR43], UPT ;  /* 0x00ff2a32060075ea */ /* 0x0007e2000b800011 */
[----:B------:R-:W-:Y:S01]  /*2970*/  UMOV UR64, UR22 ;  /* 0x0000001600407c82 */ /* 0x000fe20008000000 */
[----:B------:R-:W-:Y:S01]  /*2980*/  UMOV UR65, 0x40004040 ;  /* 0x4000404000417882 */ /* 0x000fe20000000000 */
[----:B------:R-:W-:Y:S01]  /*2990*/  UMOV UR25, 0x40004040 ;  /* 0x4000404000197882 */ /* 0x000fe20000000000 */
[----:B------:R-:W-:Y:S01]  /*29a0*/  UMOV UR68, UR20 ;  /* 0x0000001400447c82 */ /* 0x000fe20008000000 */
[----:B------:R-:W-:Y:S01]  /*29b0*/  UMOV UR69, 0x40004040 ;  /* 0x4000404000457882 */ /* 0x000fe20000000000 */
[----:B------:R-:W-:Y:S01]  /*29c0*/  UMOV UR37, 0x40004040 ;  /* 0x4000404000257882 */ /* 0x000fe20000000000 */
[----:B------:R-:W-:Y:S01]  /*29d0*/  UIADD3 UR32, UPT, UPT, UR4, 0x1404, URZ ;  /* 0x0000140404207890 */ /* 0x000fe2000fffe0ff */
[C---:B------:R-:W-:Y:S01]  /*29e0*/  R2UR UR74, R3.reuse ;  /* 0x00000000034a72ca */ /* 0x040fe200000e0000 */
[----:B------:R-:W-:Y:S01]  /*29f0*/  UIADD3 UR22, UPT, UPT, UR4, 0x1406, URZ ;  /* 0x0000140604167890 */ /* 0x000fe2000fffe0ff */
[----:B------:R-:W-:Y:S01]  /*2a00*/  R2UR UR73, R2 ;  /* 0x00000000024972ca */ /* 0x000fe200000e0000 */
[----:B------:R-:W-:Y:S01]  /*2a10*/  UMOV UR66, UR18 ;  /* 0x0000001200427c82 */ /* 0x000fe20008000000 */
[----:B------:R-:W-:Y:S01]  /*2a20*/  R2UR UR72, R0 ;  /* 0x00000000004872ca */ /* 0x000fe200000e0000 */
[----:B------:R-:W-:Y:S01]  /*2a30*/  UIADD3 UR20, UPT, UPT, UR4, 0x1800, URZ ;  /* 0x0000180004147890 */ /* 0x000fe2000fffe0ff */
[----:B------:R-:W-:Y:S01]  /*2a40*/  R2UR UR71, R4 ;  /* 0x00000000044772ca */ /* 0x000fe200000e0000 */
[----:B------:R-:W-:Y:S01]  /*2a50*/  UMOV UR60, UR16 ;  /* 0x00000010003c7c82 */ /* 0x000fe20008000000 */
[----:B------:R-:W-:Y:S01]  /*2a60*/  R2UR UR63, R3 ;  /* 0x00000000033f72ca */ /* 0x000fe200000e0000 */
[----:B------:R-:W-:Y:S01]  /*2a70*/  UIADD3 UR18, UPT, UPT, UR4, 0x1802, URZ ;  /* 0x0000180204127890 */ /* 0x000fe2000fffe0ff */
[----:B------:R-:W-:Y:S01]  /*2a80*/  R2UR UR55, R2 ;  /* 0x00000000023772ca */ /* 0x000fe200000e0000 */
[----:B------:R-:W-:Y:S01]  /*2a90*/  UMOV UR52, UR14 ;  /* 0x0000000e00347c82 */ /* 0x000fe20008000000 */
[----:B-1----:R-:W-:Y:S01]  /*2aa0*/  UMOV UR28, 0x0 ;  /* 0x00000000001c7882 */ /* 0x002fe20000000000 */
[----:B------:R-:W-:Y:S01]  /*2ab0*/  UMOV UR29, 0x8200010 ;  /* 0x08200010001d7882 */ /* 0x000fe20000000000 */
[----:B------:R-:W-:Y:S01]  /*2ac0*/  UIADD3 UR16, UPT, UPT, UR4, 0x1804, URZ ;  /* 0x0000180404107890 */ /* 0x000fe2000fffe0ff */
[----:B------:R1:W-:Y:S01]  /*2ad0*/  UTCHMMA gdesc[UR30], gdesc[UR58], tmem[UR11], tmem[UR28], idesc[UR29], UPT ;  /* 0x00ff1c3a1e0075ea */ /* 0x0003e2000b80000b */
[----:B------:R4:W-:Y:S01]  /*2ae0*/  UTCHMMA gdesc[UR24], gdesc[UR64], tmem[UR15], tmem[UR28], idesc[UR29], UPT ;  /* 0x00ff1c40180075ea */ /* 0x0009e2000b80000f */
[----:B------:R-:W-:Y:S01]  /*2af0*/  R2UR UR41, R0 ;  /* 0x00000000002972ca */ /* 0x000fe200000e0000 */
[----:B------:R-:W-:Y:S01]  /*2b00*/  UMOV UR67, 0x40004040 ;  /* 0x4000404000437882 */ /* 0x000fe20000000000 */
[----:B--2---:R-:W-:Y:S01]  /*2b10*/  UMOV UR46, UR10 ;  /* 0x0000000a002e7c82 */ /* 0x004fe20008000000 */
[----:B------:R-:W-:Y:S01]  /*2b20*/  UIADD3 UR14, UPT, UPT, UR4, 0x1806, URZ ;  /* 0x00001806040e7890 */ /* 0x000fe2000fffe0ff */
[----:B------:R-:W-:Y:S01]  /*2b30*/  UMOV UR33, 0x40004040 ;  /* 0x4000404000217882 */ /* 0x000fe20000000000 */
[----:B---3--:R-:W-:Y:S01]  /*2b40*/  UMOV UR42, UR8 ;  /* 0x00000008002a7c82 */ /* 0x008fe20008000000 */
[----:B------:R-:W-:-:S02]  /*2b50*/  UIADD3 UR10, UPT, UPT, UR4, 0x1c00, URZ ;  /* 0x00001c00040a7890 */ /* 0x000fc4000fffe0ff */
[----:B------:R-:W-:Y:S01]  /*2b60*/  UIADD3 UR8, UPT, UPT, UR4, 0x1c02, URZ ;  /* 0x00001c0204087890 */ /* 0x000fe2000fffe0ff */
[----:B------:R-:W-:Y:S01]  /*2b70*/  UMOV UR61, 0x40004040 ;  /* 0x40004040003d7882 */ /* 0x000fe20000000000 */
[----:B------:R-:W-:Y:S01]  /*2b80*/  UIADD3 UR6, UPT, UPT, UR4, 0x1c04, URZ ;  /* 0x00001c0404067890 */ /* 0x000fe2000fffe0ff */
[----:B------:R-:W-:Y:S01]  /*2b90*/  UMOV UR23, 0x40004040 ;  /* 0x4000404000177882 */ /* 0x000fe20000000000 */
[----:B------:R-:W-:Y:S01]  /*2ba0*/  UMOV UR53, 0x40004040 ;  /* 0x4000404000357882 */ /* 0x000fe20000000000 */
[----:B------:R-:W-:Y:S01]  /*2bb0*/  UIADD3 UR4, UPT, UPT, UR4, 0x1c06, URZ ;  /* 0x00001c0604047890 */ /* 0x000fe2000fffe0ff */
[----:B------:R-:W-:Y:S01]  /*2bc0*/  UMOV UR21, 0x40004040 ;  /* 0x4000404000157882 */ /* 0x000fe20000000000 */
[----:B------:R-:W-:Y:S01]  /*2bd0*/  UMOV UR47, 0x40004040 ;  /* 0x40004040002f7882 */ /* 0x000fe20000000000 */
[----:B------:R-:W-:Y:S01]  /*2be0*/  UMOV UR43, 0x40004040 ;  /* 0x40004040002b7882 */ /* 0x000fe20000000000 */
[----:B------:R-:W-:Y:S01]  /*2bf0*/  UMOV UR17, 0x40004040 ;  /* 0x4000404000117882 */ /* 0x000fe20000000000 */
[----:B------:R-:W-:Y:S01]  /*2c00*/  UMOV UR38, UR26 ;  /* 0x0000001a00267c82 */ /* 0x000fe20008000000 */
[----:B-1----:R-:W-:Y:S01]  /*2c10*/  UMOV UR58, 0x0 ;  /* 0x00000000003a7882 */ /* 0x002fe20000000000 */
[----:B------:R-:W-:Y:S01]  /*2c20*/  UMOV UR59, 0x8200010 ;  /* 0x08200010003b7882 */ /* 0x000fe20000000000 */
[----:B----4-:R-:W-:Y:S01]  /*2c30*/  UMOV UR64, 0x0 ;  /* 0x0000000000407882 */ /* 0x010fe20000000000 */
        /* <DEDUP_REMOVED lines=17> */
[----:B------:R-:W-:Y:S01]  /*2d50*/  UMOV UR26, UR40 ;  /* 0x00000028001a7c82 */ /* 0x000fe20008000000 */
[----:B------:R-:W-:Y:S01]  /*2d60*/  UMOV UR27, 0x40004040 ;  /* 0x40004040001b7882 */ /* 0x000fe20000000000 */
[----:B------:R-:W-:Y:S01]  /*2d70*/  UMOV UR30, 0x0 ;  /* 0x00000000001e7882 */ /* 0x000fe20000000000 */
[----:B------:R-:W-:Y:S01]  /*2d80*/  UMOV UR31, 0x8200010 ;  /* 0x08200010001f7882 */ /* 0x000fe20000000000 */
[----:B------:R-:W-:Y:S01]  /*2d90*/  UMOV UR5, 0x40004040 ;  /* 0x4000404000057882 */ /* 0x000fe20000000000 */
[----:B-1----:R-:W-:Y:S01]  /*2da0*/  R2UR UR59, R5 ;  /* 0x00000000053b72ca */ /* 0x002fe200000e0000 */
[----:B------:R-:W-:Y:S01]  /*2db0*/  UMOV UR68, 0x0 ;  /* 0x0000000000447882 */ /* 0x000fe20000000000 */
[----:B------:R-:W-:Y:S01]  /*2dc0*/  UMOV UR69, 0x8200010 ;  /* 0x0820001000457882 */ /* 0x000fe20000000000 */
[----:B------:R-:W-:-:S10]  /*2dd0*/  UMOV UR19, 0x40004040 ;  /* 0x4000404000137882 */ /* 0x000fd40000000000 */
[----:B------:R1:W-:Y:S02]  /*2de0*/  UTCHMMA gdesc[UR32], gdesc[UR66], tmem[UR59], tmem[UR64], idesc[UR65], UPT ;  /* 0x00ff4042200075ea */ /* 0x0003e4000b80003b */
[----:B-1----:R-:W-:Y:S02]  /*2df0*/  UMOV UR59, 0x8200010 ;  /* 0x08200010003b7882 */ /* 0x002fe40000000000 */
[----:B------:R1:W-:Y:S01]  /*2e00*/  UTCHMMA gdesc[UR22], gdesc[UR60], tmem[UR77], tmem[UR58], idesc[UR59], UPT ;  /* 0x00ff3a3c160075ea */ /* 0x0003e2000b80004d */
        /* <DEDUP_REMOVED lines=8> */
[----:B------:R-:W-:Y:S05]  /*2e90*/  BRA.U UP3, `(.L_x_48) ;  /* 0x0000000103047547 */ /* 0x000fea000b800000 */
[----:B-1----:R-:W-:Y:S05]  /*2ea0*/  BPT.TRAP 0x1 ;  /* 0x000000040000795c */ /* 0x002fea0000300000 */
.L_x_48:
[----:B-1----:R-:W-:-:S09]  /*2eb0*/  UIADD3 UR4, UPT, UPT, UR12, 0x70060, URZ ;  /* 0x000700600c047890 */ /* 0x002fd2000fffe0ff */
[----:B------:R1:W-:Y:S01]  /*2ec0*/  UTCBAR [UR4], URZ ;  /* 0x000000ff040073e9 */ /* 0x0003e200080000ff */
[----:B------:R-:W-:Y:S05]  /*2ed0*/  BRA.U !UP1, `(.L_x_49) ;  /* 0x0000000109047547 */ /* 0x000fea000b800000 */
[----:B-1----:R-:W-:Y:S05]  /*2ee0*/  BPT.TRAP 0x1 ;  /* 0x000000040000795c */ /* 0x002fea0000300000 */
.L_x_49:
[----:B-1----:R-:W-:-:S09]  /*2ef0*/  UIADD3 UR4, UPT, UPT, UR13, 0x70038, URZ ;  /* 0x000700380d047890 */ /* 0x002fd2000fffe0ff */
[----:B------:R1:W-:Y:S01]  /*2f00*/  UTCBAR [UR4], URZ ;  /* 0x000000ff040073e9 */ /* 0x0003e200080000ff */
[----:B------:R-:W-:Y:S05]  /*2f10*/  BRA.U !UP1, `(.L_x_50) ;  /* 0x0000000109047547 */ /* 0x000fea000b800000 */
[----:B-1----:R-:W-:Y:S05]  /*2f20*/  BPT.TRAP 0x1 ;  /* 0x000000040000795c */ /* 0x002fea0000300000 */
.L_x_50:
[----:B-1----:R-:W-:Y:S01]  /*2f30*/  ULEA UR4, UR62, UR12, 0x3 ;  /* 0x0000000c3e047291 */ /* 0x002fe2000f8e18ff */
[----:B------:R-:W-:-:S08]  /*2f40*/  SHF.L.U32 R2, R8, 0x1f, RZ ;  /* 0x0000001f08027819 */ /* 0x000fd000000006ff */
[----:B------:R-:W1:Y:S02]  /*2f50*/  SYNCS.PHASECHK.TRANS64.TRYWAIT P0, [UR4+0x70020], R2 ;  /* 0x07002002ff0075a7 */ /* 0x000e640008001104 */
[----:B-1----:R-:W-:Y:S05]  /*2f60*/  @!P0 BRA `(.L_x_51) ;  /* 0x0000027400548947 */ /* 0x002fea0003800000 */
.L_x_427:
[----:B------:R-:W-:-:S04]  /*2f70*/  UIADD3 UR4, UPT, UPT, UR62, 0x1, URZ ;  /* 0x000000013e047890 */ /* 0x000fc8000fffe0ff */
[----:B------:R-:W-:-:S04]  /*2f80*/  UISETP.NE.AND UP0, UPT, UR4, 0x3, UPT ;  /* 0x000000030400788c */ /* 0x000fc8000bf05270 */
[----:B------:R-:W-:Y:S02]  /*2f90*/  USEL UR5, URZ, 0x1, UP0 ;  /* 0x00000001ff057887 */ /* 0x000fe40008000000 */
[----:B------:R-:W-:-:S04]  /*2fa0*/  USEL UR63, UR4, URZ, UP0 ;  /* 0x000000ff043f7287 */ /* 0x000fc80008000000 */
[----:B------:R-:W-:Y:S01]  /*2fb0*/  LOP3.LUT R8, R8, UR5, RZ, 0x3c, !PT ;  /* 0x0000000508087c12 */ /* 0x000fe2000f8e3cff */
[----:B------:R-:W-:Y:S05]  /*2fc0*/  BRA.U UP5, `(.L_x_52) ;  /* 0x0000000105047547 */ /* 0x000fea000b800000 */
[----:B------:R-:W-:Y:S05]  /*2fd0*/  BPT.TRAP 0x1 ;  /* 0x000000040000795c */ /* 0x000fea0000300000 */
.L_x_52:
[----:B-1----:R-:W-:-:S04]  /*2fe0*/  SHF.L.U32 R2, R12, 0x1f, RZ ;  /* 0x0000001f0c027819 */ /* 0x002fc800000006ff */
[----:B------:R-:W1:Y:S02]  /*2ff0*/  SYNCS.PHASECHK.TRANS64.TRYWAIT P0, [UR12+0x700a0], R2 ;  /* 0x0700a002ff0075a7 */ /* 0x000e64000800110c */
[----:B-1----:R-:W-:Y:S05]  /*3000*/  @!P0 BRA `(.L_x_53) ;  /* 0x0000027400448947 */ /* 0x002fea0003800000 */
.L_x_429:
[----:B------:R-:W-:Y:S05]  /*3010*/  BRA.U UP4, `(.L_x_54) ;  /* 0x0000000104047547 */ /* 0x000fea000b800000 */
[----:B------:R-:W-:Y:S05]  /*3020*/  BPT.TRAP 0x1 ;  /* 0x000000040000795c */ /* 0x000fea0000300000 */
.L_x_54:
[----:B------:R-:W-:Y:S01]  /*3030*/  LOP3.LUT R6, R9, 0x1, RZ, 0x3c, !PT ;  /* 0x0000000109067812 */ /* 0x000fe200078e3cff */
[----:B------:R-:W-:Y:S01]  /*3040*/  IMAD.MOV.U32 R3, RZ, RZ, 0x20 ;  /* 0x00000020ff037424 */ /* 0x000fe200078e00ff */
[----:B-1----:R-:W-:Y:S02]  /*3050*/  MOV R2, 0x100 ;  /* 0x0000010000027802 */ /* 0x002fe40000000f00 */
[----:B------:R-:W-:-:S04]  /*3060*/  SHF.L.U32 R0, R6, 0x1f, RZ ;  /* 0x0000001f06007819 */ /* 0x000fc800000006ff */
[----:B------:R1:W2:Y:S02]  /*3070*/  SYNCS.PHASECHK.TRANS64.TRYWAIT P0, [UR12+0x70058], R0 ;  /* 0x07005800ff0075a7 */ /* 0x0002a4000800110c */
[----:B-1----:R-:W-:Y:S01]  /*3080*/  IMAD.MOV.U32 R0, RZ, RZ, 0x28 ;  /* 0x00000028ff007424 */ /* 0x002fe200078e00ff */
[----:B--2---:R-:W-:Y:S06]  /*3090*/  @!P0 BRA `(.L_x_55) ;  /* 0x0000027400388947 */ /* 0x004fec0003800000 */
.L_x_431:
[----:B------:R-:W-:Y:S01]  /*30a0*/  R2UR UR37, R2 ;  /* 0x00000000022572ca */ /* 0x000fe200000e0000 */
[----:B------:R-:W-:Y:S01]  /*30b0*/  IMAD.MOV.U32 R2, RZ, RZ, 0x38 ;  /* 0x00000038ff027424 */ /* 0x000fe200078e00ff */
        /* <DEDUP_REMOVED lines=8> */
[----:B------:R-:W-:Y:S01]  /*3140*/  ULOP3.LUT UR13, UR70, 0x4000000, URZ, 0xfc, !UPT ;  /* 0x04000000460d7892 */ /* 0x000fe2000f8efcff */
[C---:B------:R-:W-:Y:S01]  /*3150*/  R2UR UR34, R3.reuse ;  /* 0x00000000032272ca */ /* 0x040fe200000e0000 */
[----:B------:R-:W-:Y:S01]  /*3160*/  UMOV UR52, 0x0 ;  /* 0x0000000000347882 */ /* 0x000fe20000000000 */
[----:B------:R-:W-:Y:S01]  /*3170*/  R2UR UR28, R2 ;  /* 0x00000000021c72ca */ /* 0x000fe200000e0000 */
[----:B------:R-:W-:Y:S01]  /*3180*/  IMAD.MOV.U32 R2, RZ, RZ, 0x100 ;  /* 0x00000100ff027424 */ /* 0x000fe200078e00ff */
[----:B------:R-:W-:Y:S01]  /*3190*/  R2UR UR31, R0 ;  /* 0x00000000001f72ca */ /* 0x000fe200000e0000 */
[----:B------:R-:W-:Y:S01]  /*31a0*/  IMAD.MOV.U32 R0, RZ, RZ, 0x48 ;  /* 0x00000048ff007424 */ /* 0x000fe200078e00ff */
[----:B------:R-:W-:Y:S01]  /*31b0*/  ULEA UR4, UR62, UR13, 0xc ;  /* 0x0000000d3e047291 */ /* 0x000fe2000f8e60ff */
[C---:B------:R-:W-:Y:S01]  /*31c0*/  R2UR UR33, R3.reuse ;  /* 0x00000000032172ca */ /* 0x040fe200000e0000 */
[----:B------:R-:W-:Y:S01]  /*31d0*/  UMOV UR53, 0x8410010 ;  /* 0x0841001000357882 */ /* 0x000fe20000000000 */
[----:B------:R-:W-:Y:S01]  /*31e0*/  R2UR UR27, R2 ;  /* 0x00000000021b72ca */ /* 0x000fe200000e0000 */
[----:B------:R-:W-:Y:S01]  /*31f0*/  IMAD.MOV.U32 R2, RZ, RZ, 0x50 ;  /* 0x00000050ff027424 */ /* 0x000fe200078e00ff */
[----:B------:R-:W-:Y:S01]  /*3200*/  R2UR UR26, R0 ;  /* 0x00000000001a72ca */ /* 0x000fe200000e0000 */
[----:B------:R-:W-:Y:S01]  /*3210*/  IMAD.MOV.U32 R0, RZ, RZ, 0x100 ;  /* 0x00000100ff007424 */ /* 0x000fe200078e00ff */
[----:B------:R-:W-:Y:S01]  /*3220*/  R2UR UR29, R3 ;  /* 0x00000000031d72ca */ /* 0x000fe200000e0000 */
[----:B------:R-:W-:Y:S01]  /*3230*/  UIADD3 UR20, UPT, UPT, UR4, 0x80, URZ ;  /* 0x0000008004147890 */ /* 0x000fe2000fffe0ff */
[----:B------:R-:W-:Y:S01]  /*3240*/  R2UR UR24, R2 ;  /* 0x00000000021872ca */ /* 0x000fe200000e0000 */
[----:B------:R-:W-:Y:S01]  /*3250*/  IMAD.MOV.U32 R2, RZ, RZ, 0x58 ;  /* 0x00000058ff027424 */ /* 0x000fe200078e00ff */
[C---:B------:R-:W-:Y:S01]  /*3260*/  R2UR UR25, R0.reuse ;  /* 0x00000000001972ca */ /* 0x040fe200000e0000 */
[----:B------:R-:W-:Y:S01]  /*3270*/  UIADD3 UR18, UPT, UPT, UR4, 0x100, URZ ;  /* 0x0000010004127890 */ /* 0x000fe2000fffe0ff */
[----:B------:R-:W-:Y:S01]  /*3280*/  R2UR UR23, R0 ;  /* 0x00000000001772ca */ /* 0x000fe200000e0000 */
[----:B------:R-:W-:Y:S01]  /*3290*/  UIADD3 UR16, UPT, UPT, UR4, 0x180, URZ ;  /* 0x0000018004107890 */ /* 0x000fe2000fffe0ff */
[----:B------:R-:W-:Y:S01]  /*32a0*/  R2UR UR22, R2 ;  /* 0x00000000021672ca */ /* 0x000fe200000e0000 */
[----:B------:R-:W-:-:S02]  /*32b0*/  UIADD3 UR14, UPT, UPT, UR4, 0x200, URZ ;  /* 0x00000200040e7890 */ /* 0x000fc4000fffe0ff */
[----:B------:R-:W-:Y:S02]  /*32c0*/  UIADD3 UR10, UPT, UPT, UR4, 0x280, URZ ;  /* 0x00000280040a7890 */ /* 0x000fe4000fffe0ff */
[----:B------:R-:W-:Y:S01]  /*32d0*/  UIADD3 UR8, UPT, UPT, UR4, 0x300, URZ ;  /* 0x0000030004087890 */ /* 0x000fe2000fffe0ff */
[----:B------:R-:W-:Y:S01]  /*32e0*/  UMOV UR5, 0x40004040 ;  /* 0x4000404000057882 */ /* 0x000fe20000000000 */
[----:B------:R-:W-:Y:S01]  /*32f0*/  UIADD3 UR6, UPT, UPT, UR4, 0x380, URZ ;  /* 0x0000038004067890 */ /* 0x000fe2000fffe0ff */
[----:B------:R2:W-:Y:S01]  /*3300*/  UTCHMMA tmem[UR36], gdesc[UR4], tmem[UR37], tmem[UR52], idesc[UR53], !UPT ;  /* 0x00ff3404240079ea */ /* 0x0005e2000f800025 */
        /* <DEDUP_REMOVED lines=9> */
[----:B------:R2:W-:Y:S01]  /*33a0*/  UTCHMMA tmem[UR35], gdesc[UR20], tmem[UR34], tmem[UR50], idesc[UR51], UPT ;  /* 0x00ff3214230079ea */ /* 0x0005e2000b800022 */
        /* <DEDUP_REMOVED lines=16> */
[----:B------:R2:W-:Y:S01]  /*34b0*/  UTCHMMA tmem[UR24], gdesc[UR8], tmem[UR25], tmem[UR40], idesc[UR41], UPT ;  /* 0x00ff2808180079ea */ /* 0x0005e2000b800019 */
[----:B------:R2:W-:Y:S01]  /*34c0*/  UTCHMMA tmem[UR22], gdesc[UR6], tmem[UR23], tmem[UR38], idesc[UR39], UPT ;  /* 0x00ff2606160079ea */ /* 0x0005e2000b800017 */
[----:B------:R-:W-:Y:S05]  /*34d0*/  BRA.U UP5, `(.L_x_56) ;  /* 0x0000000105047547 */ /* 0x000fea000b800000 */
[----:B--2---:R-:W-:Y:S05]  /*34e0*/  BPT.TRAP 0x1 ;  /* 0x000000040000795c */ /* 0x004fea0000300000 */
.L_x_56:
[----:B--2---:R-:W2:Y:S01]  /*34f0*/  LDCU UR5, c[0x0][0x384] ;  /* 0x00007080ff0577ac */ /* 0x004ea20008000800 */
[----:B------:R-:W-:Y:S01]  /*3500*/  LOP3.LUT R0, R10, 0x1, RZ, 0x3c, !PT ;  /* 0x000000010a007812 */ /* 0x000fe200078e3cff */
[----:B------:R-:W-:Y:S01]  /*3510*/  UIADD3 UR4, UPT, UPT, UR12, 0x70090, URZ ;  /* 0x000700900c047890 */ /* 0x000fe2000fffe0ff */
[----:B------:R-:W-:Y:S01]  /*3520*/  UMOV UR71, URZ ;  /* 0x000000ff00477c82 */ /* 0x000fe20008000000 */
[----:B------:R-:W-:Y:S01]  /*3530*/  UMOV UR77, UR76 ;  /* 0x0000004c004d7c82 */ /* 0x000fe20008000000 */
[----:B------:R-:W-:-:S06]  /*3540*/  UMOV UR75, UR62 ;  /* 0x0000003e004b7c82 */ /* 0x000fcc0008000000 */
[----:B------:R3:W-:Y:S01]  /*3550*/  UTCBAR [UR4], URZ ;  /* 0x000000ff040073e9 */ /* 0x0007e200080000ff */
[----:B--2---:R-:W-:-:S09]  /*3560*/  UISETP.GE.AND UP0, UPT, UR5, 0x81, UPT ;  /* 0x000000810500788c */ /* 0x004fd2000bf06270 */
[----:B------:R-:W-:Y:S05]  /*3570*/  BRA.U !UP0, `(.L_x_57) ;  /* 0x00000021087c7547 */ /* 0x000fea000b800000 */
[----:B---3--:R-:W2:Y:S01]  /*3580*/  LDCU UR4, c[0x0][0x384] ;  /* 0x00007080ff0477ac */ /* 0x008ea20008000800 */
[----:B------:R-:W-:Y:S01]  /*3590*/  UMOV UR71, URZ ;  /* 0x000000ff00477c82 */ /* 0x000fe20008000000 */
[----:B------:R-:W-:Y:S01]  /*35a0*/  UMOV UR75, UR62 ;  /* 0x0000003e004b7c82 */ /* 0x000fe20008000000 */
[----:B------:R-:W-:Y:S01]  /*35b0*/  UMOV UR73, UR62 ;  /* 0x0000003e00497c82 */ /* 0x000fe20008000000 */
[----:B--2---:R-:W-:-:S04]  /*35c0*/  UIADD3 UR5, UPT, UPT, UR4, 0x7f, URZ ;  /* 0x0000007f04057890 */ /* 0x004fc8000fffe0ff */
[----:B------:R-:W-:-:S04]  /*35d0*/  USHF.R.S32.HI UR4, URZ, 0x1f, UR5 ;  /* 0x0000001fff047899 */ /* 0x000fc80008011405 */
[----:B------:R-:W-:-:S04]  /*35e0*/  ULEA.HI UR4, UR4, UR5, URZ, 0x7 ;  /* 0x0000000504047291 */ /* 0x000fc8000f8f38ff */
[----:B------:R-:W-:-:S04]  /*35f0*/  USHF.R.S32.HI UR4, URZ, 0x7, UR4 ;  /* 0x00000007ff047899 */ /* 0x000fc80008011404 */
[----:B------:R-:W-:-:S04]  /*3600*/  UISETP.LT.AND UP0, UPT, UR4, 0x2, UPT ;  /* 0x000000020400788c */ /* 0x000fc8000bf01270 */
[----:B------:R-:W-:-:S04]  /*3610*/  USEL UR5, UR4, 0x2, UP0 ;  /* 0x0000000204057887 */ /* 0x000fc80008000000 */
[----:B------:R-:W-:-:S04]  /*3620*/  UIADD3 UR4, UPT, UPT, -UR5, UR76, UR4 ;  /* 0x0000004c05047290 */ /* 0x000fc8000fffe104 */
[----:B------:R-:W-:-:S12]  /*3630*/  UIADD3 UR77, UPT, UPT, UR4, 0x1, URZ ;  /* 0x00000001044d7890 */ /* 0x000fd8000fffe0ff */
.L_x_76:
[----:B------:R-:W-:Y:S01]  /*3640*/  MOV R9, R6 ;  /* 0x0000000600097202 */ /* 0x000fe20000000f00 */
[----:B------:R-:W-:Y:S01]  /*3650*/  UIADD3 UR76, UPT, UPT, UR76, 0x1, URZ ;  /* 0x000000014c4c7890 */ /* 0x000fe2000fffe0ff */
[----:B------:R-:W-:Y:S03]  /*3660*/  MOV R10, R0 ;  /* 0x00000000000a7202 */ /* 0x000fe60000000f00 */
[----:B------:R-:W-:Y:S01]  /*3670*/  UISETP.NE.AND UP2, UPT, UR76, UR77, UPT ;  /* 0x0000004d4c00728c */ /* 0x000fe2000bf45270 */
[----:B--2---:R-:W-:Y:S05]  /*3680*/  BRA.U !UP1, `(.L_x_58) ;  /* 0x0000000109047547 */ /* 0x004fea000b800000 */
[----:B------:R-:W-:Y:S05]  /*3690*/  BPT.TRAP 0x1 ;  /* 0x000000040000795c */ /* 0x000fea0000300000 */
.L_x_58:
[----:B------:R-:W2:Y:S01]  /*36a0*/  S2UR UR4, SR_CgaCtaId ;  /* 0x00000000000479c3 */ /* 0x000ea20000008800 */
[----:B------:R-:W-:Y:S01]  /*36b0*/  UMOV UR12, 0x400 ;  /* 0x00000400000c7882 */ /* 0x000fe20000000000 */
[----:B------:R-:W-:Y:S01]  /*36c0*/  SHF.L.U32 R2, R8, 0x1f, RZ ;  /* 0x0000001f08027819 */ /* 0x000fe200000006ff */
[----:B--2---:R-:W-:Y:S04]  /*36d0*/  ULEA UR12, UR4, UR12, 0x18 ;  /* 0x0000000c040c7291 */ /* 0x004fe8000f8ec0ff */
[----:B------:R-:W-:Y:S09]  /*36e0*/  ULEA UR4, UR63, UR12, 0x3 ;  /* 0x0000000c3f047291 */ /* 0x000ff2000f8e18ff */
[----:B------:R-:W2:Y:S02]  /*36f0*/  SYNCS.PHASECHK.TRANS64.TRYWAIT P0, [UR4+0x70020], R2 ;  /* 0x07002002ff0075a7 */ /* 0x000ea40008001104 */
[----:B--2---:R-:W-:Y:S05]  /*3700*/  @!P0 BRA `(.L_x_59) ;  /* 0x0000026c00b88947 */ /* 0x004fea0003800000 */
.L_x_433:
[----:B------:R-:W-:Y:S01]  /*3710*/  UIADD3 UR15, UPT, UPT, UR12, 0x20000, URZ ;  /* 0x000200000c0f7890 */ /* 0x000fe2000fffe0ff */
[----:B--2---:R-:W-:Y:S01]  /*3720*/  IMAD.MOV.U32 R0, RZ, RZ, RZ ;  /* 0x000000ffff007224 */ /* 0x004fe200078e00ff */
[----:B------:R-:W-:Y:S01]  /*3730*/  USHF.R.U32.HI UR11, URZ, 0x4, UR12 ;  /* 0x00000004ff0b7899 */ /* 0x000fe2000801160c */
[----:B------:R-:W-:Y:S01]  /*3740*/  IMAD.MOV.U32 R2, RZ, RZ, RZ ;  /* 0x000000ffff027224 */ /* 0x000fe200078e00ff */
[----:B------:R-:W-:Y:S02]  /*3750*/  USHF.R.U32.HI UR4, URZ, 0x4, UR12 ;  /* 0x00000004ff047899 */ /* 0x000fe4000801160c */
[----:B------:R-:W-:Y:S01]  /*3760*/  USHF.R.U32.HI UR24, URZ, 0x4, UR12 ;  /* 0x00000004ff187899 */ /* 0x000fe2000801160c */
[C---:B------:R-:W-:Y:S01]  /*3770*/  R2UR UR35, R0.reuse ;  /* 0x00000000002372ca */ /* 0x040fe200000e0000 */
[----:B------:R-:W-:Y:S01]  /*3780*/  USHF.R.U32.HI UR25, URZ, 0x4, UR15 ;  /* 0x00000004ff197899 */ /* 0x000fe2000801160f */
[----:B------:R-:W-:Y:S01]  /*3790*/  R2UR UR48, R0 ;  /* 0x00000000003072ca */ /* 0x000fe200000e0000 */
[----:B------:R-:W-:Y:S01]  /*37a0*/  USHF.R.U32.HI UR7, URZ, 0x4, UR12 ;  /* 0x00000004ff077899 */ /* 0x000fe2000801160c */
[----:B------:R-:W-:Y:S01]  /*37b0*/  R2UR UR52, R2 ;  /* 0x00000000023472ca */ /* 0x000fe200000e0000 */
[----:B------:R-:W-:Y:S01]  /*37c0*/  ULOP3.LUT UR36, UR11, 0x3fff, URZ, 0xc0, !UPT ;  /* 0x00003fff0b247892 */ /* 0x000fe2000f8ec0ff */
[----:B------:R-:W-:Y:S01]  /*37d0*/  R2UR UR56, R0 ;  /* 0x00000000003872ca */ /* 0x000fe200000e0000 */
[----:B------:R-:W-:Y:S01]  /*37e0*/  USHF.R.U32.HI UR21, URZ, 0x4, UR12 ;  /* 0x00000004ff157899 */ /* 0x000fe2000801160c */
[----:B------:R-:W-:Y:S01]  /*37f0*/  R2UR UR60, R2 ;  /* 0x00000000023c72ca */ /* 0x000fe200000e0000 */
[----:B------:R-:W-:Y:S01]  /*3800*/  ULOP3.LUT UR11, UR4, 0x3fff, URZ, 0xc0, !UPT ;  /* 0x00003fff040b7892 */ /* 0x000fe2000f8ec0ff */
[----:B------:R-:W-:Y:S01]  /*3810*/  R2UR UR69, R0 ;  /* 0x00000000004572ca */ /* 0x000fe200000e0000 */
[----:B------:R-:W-:Y:S01]  /*3820*/  ULOP3.LUT UR4, UR24, 0x3fff, URZ, 0xc0, !UPT ;  /* 0x00003fff18047892 */ /* 0x000fe2000f8ec0ff */
[----:B------:R-:W-:Y:S01]  /*3830*/  R2UR UR74, R2 ;  /* 0x00000000024a72ca */ /* 0x000fe200000e0000 */
[----:B------:R-:W-:Y:S01]  /*3840*/  USHF.R.U32.HI UR14, URZ, 0x4, UR12 ;  /* 0x00000004ff0e7899 */ /* 0x000fe2000801160c */
[----:B------:R-:W-:Y:S01]  /*3850*/  R2UR UR72, R0 ;  /* 0x00000000004872ca */ /* 0x000fe200000e0000 */
[----:B------:R-:W-:Y:S01]  /*3860*/  ULOP3.LUT UR70, UR25, 0x3fff, URZ, 0xc0, !UPT ;  /* 0x00003fff19467892 */ /* 0x000fe2000f8ec0ff */
[C---:B------:R-:W-:Y:S01]  /*3870*/  R2UR UR25, R2.reuse ;  /* 0x00000000021972ca */ /* 0x040fe200000e0000 */
[----:B------:R-:W-:Y:S01]  /*3880*/  ULOP3.LUT UR19, UR7, 0x3fff, URZ, 0xc0, !UPT ;  /* 0x00003fff07137892 */ /* 0x000fe2000f8ec0ff */
[----:B------:R-:W-:Y:S01]  /*3890*/  R2UR UR62, R2 ;  /* 0x00000000023e72ca */ /* 0x000fe200000e0000 */
[----:B------:R-:W-:Y:S01]  /*38a0*/  ULOP3.LUT UR7, UR21, 0x3fff, URZ, 0xc0, !UPT ;  /* 0x00003fff15077892 */ /* 0x000fe2000f8ec0ff */
        /* <DEDUP_REMOVED lines=9> */
[----:B------:R-:W-:Y:S02]  /*3940*/  ULOP3.LUT UR15, UR14, 0x3fff, URZ, 0xc0, !UPT ;  /* 0x00003fff0e0f7892 */ /* 0x000fe4000f8ec0ff */
[----:B------:R-:W-:Y:S02]  /*3950*/  ULOP3.LUT UR4, UR70, 0x10000, URZ, 0xfc, !UPT ;  /* 0x0001000046047892 */ /* 0x000fe4000f8efcff */
[----:B------:R-:W-:Y:S02]  /*3960*/  USHF.R.U32.HI UR9, URZ, 0x4, UR12 ;  /* 0x00000004ff097899 */ /* 0x000fe4000801160c */
[----:B------:R-:W-:Y:S02]  /*3970*/  USHF.R.U32.HI UR17, URZ, 0x4, UR12 ;  /* 0x00000004ff117899 */ /* 0x000fe4000801160c */
[----:B------:R-:W-:Y:S02]  /*3980*/  ULOP3.LUT UR18, UR6, 0x3fff, URZ, 0xc0, !UPT ;  /* 0x00003fff06127892 */ /* 0x000fe4000f8ec0ff */
[----:B------:R-:W-:Y:S02]  /*3990*/  ULOP3.LUT UR14, UR5, 0x3fff, URZ, 0xc0, !UPT ;  /* 0x00003fff050e7892 */ /* 0x000fe4000f8ec0ff */
[----:B------:R-:W-:Y:S02]  /*39a0*/  ULOP3.LUT UR5, UR22, 0x3fff, URZ, 0xc0, !UPT ;  /* 0x00003fff16057892 */ /* 0x000fe4000f8ec0ff */
[----:B------:R-:W-:Y:S02]  /*39b0*/  ULOP3.LUT UR6, UR15, 0x10000, URZ, 0xfc, !UPT ;  /* 0x000100000f067892 */ /* 0x000fe4000f8efcff */
[----:B------:R-:W-:Y:S02]  /*39c0*/  ULEA UR4, UR63, UR4, 0xc ;  /* 0x000000043f047291 */ /* 0x000fe4000f8e60ff */
[----:B------:R-:W-:Y:S02]  /*39d0*/  ULOP3.LUT UR32, UR9, 0x3fff, URZ, 0xc0, !UPT ;  /* 0x00003fff09207892 */ /* 0x000fe4000f8ec0ff */
[----:B------:R-:W-:Y:S02]  /*39e0*/  ULOP3.LUT UR9, UR17, 0x3fff, URZ, 0xc0, !UPT ;  /* 0x00003fff11097892 */ /* 0x000fe4000f8ec0ff */
[----:B------:R-:W-:Y:S02]  /*39f0*/  ULOP3.LUT UR15, UR7, 0x10000, URZ, 0xfc, !UPT ;  /* 0x00010000070f7892 */ /* 0x000fe4000f8efcff */
[----:B------:R-:W-:Y:S02]  /*3a00*/  ULOP3.LUT UR17, UR5, 0x10000, URZ, 0xfc, !UPT ;  /* 0x0001000005117892 */ /* 0x000fe4000f8efcff */
[----:B------:R-:W-:Y:S02]  /*3a10*/  USHF.R.U32.HI UR13, URZ, 0x4, UR12 ;  /* 0x00000004ff0d7899 */ /* 0x000fe4000801160c */
[----:B------:R-:W-:Y:S02]  /*3a20*/  USHF.R.U32.HI UR8, URZ, 0x4, UR12 ;  /* 0x00000004ff087899 */ /* 0x000fe4000801160c */
[----:B------:R-:W-:Y:S02]  /*3a30*/  USHF.R.U32.HI UR20, URZ, 0x4, UR12 ;  /* 0x00000004ff147899 */ /* 0x000fe4000801160c */
[----:B------:R-:W-:Y:S02]  /*3a40*/  ULOP3.LUT UR13, UR13, 0x3fff, URZ, 0xc0, !UPT ;  /* 0x00003fff0d0d7892 */ /* 0x000fe4000f8ec0ff */
[----:B------:R-:W-:Y:S02]  /*3a50*/  USHF.R.U32.HI UR10, URZ, 0x4, UR12 ;  /* 0x00000004ff0a7899 */ /* 0x000fe4000801160c */
[----:B------:R-:W-:Y:S02]  /*3a60*/  USHF.R.U32.HI UR16, URZ, 0x4, UR12 ;  /* 0x00000004ff107899 */ /* 0x000fe4000801160c */
[----:B------:R-:W-:Y:S02]  /*3a70*/  ULOP3.LUT UR23, UR8, 0x3fff, URZ, 0xc0, !UPT ;  /* 0x00003fff08177892 */ /* 0x000fe4000f8ec0ff */
        /* <DEDUP_REMOVED lines=8> */
[----:B------:R-:W-:Y:S01]  /*3b00*/  UIADD3 UR8, UPT, UPT, UR13, 0x2, URZ ;  /* 0x000000020d087890 */ /* 0x000fe2000fffe0ff */
[----:B------:R-:W-:Y:S01]  /*3b10*/  R2UR UR13, R0 ;  /* 0x00000000000d72ca */ /* 0x000fe200000e0000 */
[----:B------:R-:W-:Y:S02]  /*3b20*/  UIADD3 UR38, UPT, UPT, UR4, 0x2, URZ ;  /* 0x0000000204267890 */ /* 0x000fe4000fffe0ff */
[----:B------:R-:W-:Y:S02]  /*3b30*/  UIADD3 UR36, UPT, UPT, UR36, 0x4, URZ ;  /* 0x0000000424247890 */ /* 0x000fe4000fffe0ff */
[----:B------:R-:W-:Y:S02]  /*3b40*/  UIADD3 UR26, UPT, UPT, UR18, 0x406, URZ ;  /* 0x00000406121a7890 */ /* 0x000fe4000fffe0ff */
[----:B------:R-:W-:Y:S02]  /*3b50*/  UIADD3 UR18, UPT, UPT, UR9, 0x806, URZ ;  /* 0x0000080609127890 */ /* 0x000fe4000fffe0ff */
[----:B------:R-:W-:Y:S02]  /*3b60*/  ULOP3.LUT UR34, UR34, 0x10000, URZ, 0xfc, !UPT ;  /* 0x0001000022227892 */ /* 0x000fe4000f8efcff */
[----:B------:R-:W-:Y:S02]  /*3b70*/  ULOP3.LUT UR32, UR32, 0x10000, URZ, 0xfc, !UPT ;  /* 0x0001000020207892 */ /* 0x000fe4000f8efcff */
[----:B------:R-:W-:Y:S02]  /*3b80*/  UIADD3 UR34, UPT, UPT, UR34, 0x6, URZ ;  /* 0x0000000622227890 */ /* 0x000fe4000fffe0ff */
[----:B------:R-:W-:Y:S02]  /*3b90*/  UIADD3 UR46, UPT, UPT, UR4, 0x6, URZ ;  /* 0x00000006042e7890 */ /* 0x000fe4000fffe0ff */
[----:B------:R-:W-:Y:S02]  /*3ba0*/  ULOP3.LUT UR23, UR23, 0x10000, URZ, 0xfc, !UPT ;  /* 0x0001000017177892 */ /* 0x000fe4000f8efcff */
[----:B------:R-:W-:Y:S02]  /*3bb0*/  ULOP3.LUT UR19, UR19, 0x10000, URZ, 0xfc, !UPT ;  /* 0x0001000013137892 */ /* 0x000fe4000f8efcff */
[----:B------:R-:W-:Y:S02]  /*3bc0*/  UIADD3 UR32, UPT, UPT, UR32, 0x400, URZ ;  /* 0x0000040020207890 */ /* 0x000fe4000fffe0ff */
[----:B------:R-:W-:Y:S02]  /*3bd0*/  UIADD3 UR44, UPT, UPT, UR4, 0x400, URZ ;  /* 0x00000400042c7890 */ /* 0x000fe4000fffe0ff */
[----:B------:R-:W-:Y:S02]  /*3be0*/  ULOP3.LUT UR14, UR14, 0x10000, URZ, 0xfc, !UPT ;  /* 0x000100000e0e7892 */ /* 0x000fe4000f8efcff */
[----:B------:R-:W-:Y:S02]  /*3bf0*/  UIADD3 UR30, UPT, UPT, UR23, 0x402, URZ ;  /* 0x00000402171e7890 */ /* 0x000fe4000fffe0ff */
[----:B------:R-:W-:Y:S02]  /*3c00*/  UIADD3 UR28, UPT, UPT, UR19, 0x404, URZ ;  /* 0x00000404131c7890 */ /* 0x000fe4000fffe0ff */
[----:B------:R-:W-:Y:S02]  /*3c10*/  UIADD3 UR24, UPT, UPT, UR14, 0x800, URZ ;  /* 0x000008000e187890 */ /* 0x000fe4000fffe0ff */
[----:B------:R-:W-:Y:S02]  /*3c20*/  ULOP3.LUT UR11, UR11, 0x10000, URZ, 0xfc, !UPT ;  /* 0x000100000b0b7892 */ /* 0x000fe4000f8efcff */
[----:B------:R-:W-:Y:S02]  /*3c30*/  ULOP3.LUT UR10, UR10, 0x10000, URZ, 0xfc, !UPT ;  /* 0x000100000a0a7892 */ /* 0x000fe4000f8efcff */
[----:B------:R-:W-:Y:S02]  /*3c40*/  UIADD3 UR22, UPT, UPT, UR11, 0x802, URZ ;  /* 0x000008020b167890 */ /* 0x000fe4000fffe0ff */
[----:B------:R-:W-:Y:S02]  /*3c50*/  UIADD3 UR20, UPT, UPT, UR10, 0x804, URZ ;  /* 0x000008040a147890 */ /* 0x000fe4000fffe0ff */
[----:B------:R-:W-:Y:S02]  /*3c60*/  UIADD3 UR16, UPT, UPT, UR16, 0xc00, URZ ;  /* 0x00000c0010107890 */ /* 0x000fe4000fffe0ff */
[----:B------:R-:W-:Y:S02]  /*3c70*/  UIADD3 UR14, UPT, UPT, UR15, 0xc02, URZ ;  /* 0x00000c020f0e7890 */ /* 0x000fe4000fffe0ff */
[----:B------:R-:W-:Y:S01]  /*3c80*/  UIADD3 UR10, UPT, UPT, UR17, 0xc04, URZ ;  /* 0x00000c04110a7890 */ /* 0x000fe2000fffe0ff */
[----:B------:R-:W-:Y:S01]  /*3c90*/  UMOV UR40, 0x0 ;  /* 0x0000000000287882 */ /* 0x000fe20000000000 */
[----:B------:R-:W-:Y:S01]  /*3ca0*/  UMOV UR41, 0x8200010 ;  /* 0x0820001000297882 */ /* 0x000fe20000000000 */
[----:B------:R-:W-:Y:S01]  /*3cb0*/  UMOV UR7, 0x40004040 ;  /* 0x4000404000077882 */ /* 0x000fe20000000000 */
[----:B------:R-:W-:Y:S01]  /*3cc0*/  UMOV UR5, 0x40004040 ;  /* 0x4000404000057882 */ /* 0x000fe20000000000 */
[----:B------:R-:W-:Y:S01]  /*3cd0*/  UMOV UR42, 0x0 ;  /* 0x00000000002a7882 */ /* 0x000fe20000000000 */
[----:B------:R2:W-:Y:S01]  /*3ce0*/  UTCHMMA gdesc[UR6], gdesc[UR4], tmem[UR35], tmem[UR40], idesc[UR41], !UPT ;  /* 0x00ff2804060075ea */ /* 0x0005e2000f800023 */
[----:B------:R-:W-:Y:S01]  /*3cf0*/  UMOV UR43, 0x8200010 ;  /* 0x08200010002b7882 */ /* 0x000fe20000000000 */
[----:B------:R-:W-:Y:S01]  /*3d00*/  UMOV UR9, 0x40004040 ;  /* 0x4000404000097882 */ /* 0x000fe20000000000 */
[----:B------:R-:W-:Y:S01]  /*3d10*/  UMOV UR39, 0x40004040 ;  /* 0x4000404000277882 */ /* 0x000fe20000000000 */
        /* <DEDUP_REMOVED lines=21> */
[----:B--2---:R-:W-:Y:S02]  /*3e70*/  UIADD3 UR40, UPT, UPT, UR4, 0x4, URZ ;  /* 0x0000000404287890 */ /* 0x004fe4000fffe0ff */
[----:B------:R-:W-:Y:S01]  /*3e80*/  UIADD3 UR6, UPT, UPT, UR21, 0xc06, URZ ;  /* 0x00000c0615067890 */ /* 0x000fe2000fffe0ff */
[----:B------:R-:W-:Y:S01]  /*3e90*/  UMOV UR41, 0x40004040 ;  /* 0x4000404000297882 */ /* 0x000fe20000000000 */
[----:B---3--:R-:W-:Y:S01]  /*3ea0*/  UIADD3 UR42, UPT, UPT, UR4, 0x402, URZ ;  /* 0x00000402042a7890 */ /* 0x008fe2000fffe0ff */
[----:B------:R-:W-:Y:S01]  /*3eb0*/  UMOV UR35, 0x40004040 ;  /* 0x4000404000237882 */ /* 0x000fe20000000000 */
[----:B------:R-:W-:Y:S03]  /*3ec0*/  UMOV UR8, 0x0 ;  /* 0x0000000000087882 */ /* 0x000fe60000000000 */
[----:B------:R2:W-:Y:S01]  /*3ed0*/  UTCHMMA gdesc[UR36], gdesc[UR40], tmem[UR48], tmem[UR50], idesc[UR51], UPT ;  /* 0x00ff3228240075ea */ /* 0x0005e2000b800030 */
[----:B------:R3:W-:Y:S01]  /*3ee0*/  UTCHMMA gdesc[UR34], gdesc[UR46], tmem[UR52], tmem[UR54], idesc[UR55], UPT ;  /* 0x00ff362e220075ea */ /* 0x0007e2000b800034 */
[----:B------:R4:W-:Y:S01]  /*3ef0*/  UTCHMMA gdesc[UR32], gdesc[UR44], tmem[UR56], tmem[UR58], idesc[UR59], UPT ;  /* 0x00ff3a2c200075ea */ /* 0x0009e2000b800038 */
[----:B------:R-:W-:Y:S01]  /*3f00*/  UMOV UR9, 0x8200010 ;  /* 0x0820001000097882 */ /* 0x000fe20000000000 */
[----:B------:R-:W-:Y:S01]  /*3f10*/  UMOV UR43, 0x40004040 ;  /* 0x40004040002b7882 */ /* 0x000fe20000000000 */
[----:B------:R-:W-:Y:S01]  /*3f20*/  UMOV UR25, 0x40004040 ;  /* 0x4000404000197882 */ /* 0x000fe20000000000 */
[----:B------:R5:W-:Y:S01]  /*3f30*/  UTCHMMA gdesc[UR30], gdesc[UR42], tmem[UR60], tmem[UR8], idesc[UR9], UPT ;  /* 0x00ff082a1e0075ea */ /* 0x000be2000b80003c */
[----:B------:R-:W-:Y:S01]  /*3f40*/  UMOV UR21, 0x40004040 ;  /* 0x4000404000157882 */ /* 0x000fe20000000000 */
[----:B------:R-:W-:Y:S01]  /*3f50*/  UMOV UR11, 0x40004040 ;  /* 0x40004040000b7882 */ /* 0x000fe20000000000 */
[----:B------:R-:W-:Y:S01]  /*3f60*/  UMOV UR61, 0x40004040 ;  /* 0x40004040003d7882 */ /* 0x000fe20000000000 */
[----:B--2---:R-:W-:Y:S02]  /*3f70*/  UIADD3 UR48, UPT, UPT, UR4, 0x404, URZ ;  /* 0x0000040404307890 */ /* 0x004fe4000fffe0ff */
[----:B------:R-:W-:Y:S02]  /*3f80*/  UIADD3 UR36, UPT, UPT, UR4, 0x406, URZ ;  /* 0x0000040604247890 */ /* 0x000fe4000fffe0ff */
[----:B------:R-:W-:Y:S02]  /*3f90*/  UIADD3 UR50, UPT, UPT, UR4, 0x800, URZ ;  /* 0x0000080004327890 */ /* 0x000fe4000fffe0ff */
[----:B---3--:R-:W-:Y:S02]  /*3fa0*/  UIADD3 UR52, UPT, UPT, UR4, 0x802, URZ ;  /* 0x0000080204347890 */ /* 0x008fe4000fffe0ff */
[----:B------:R-:W-:Y:S01]  /*3fb0*/  UIADD3 UR34, UPT, UPT, UR4, 0x804, URZ ;  /* 0x0000080404227890 */ /* 0x000fe2000fffe0ff */
[----:B------:R2:W-:Y:S01]  /*3fc0*/  UTCHMMA gdesc[UR28], gdesc[UR48], tmem[UR69], tmem[UR8], idesc[UR9], UPT ;  /* 0x00ff08301c0075ea */ /* 0x0005e2000b800045 */
[----:B------:R-:W-:Y:S01]  /*3fd0*/  UIADD3 UR54, UPT, UPT, UR4, 0x806, URZ ;  /* 0x0000080604367890 */ /* 0x000fe2000fffe0ff */
[----:B------:R3:W-:Y:S01]  /*3fe0*/  UTCHMMA gdesc[UR26], gdesc[UR36], tmem[UR74], tmem[UR8], idesc[UR9], UPT ;  /* 0x00ff08241a0075ea */ /* 0x0007e2000b80004a */
[----:B----4-:R-:W-:Y:S02]  /*3ff0*/  UIADD3 UR32, UPT, UPT, UR4, 0xc00, URZ ;  /* 0x00000c0004207890 */ /* 0x010fe4000fffe0ff */
[----:B------:R-:W-:Y:S02]  /*4000*/  UIADD3 UR56, UPT, UPT, UR4, 0xc02, URZ ;  /* 0x00000c0204387890 */ /* 0x000fe4000fffe0ff */
[----:B------:R-:W-:Y:S02]  /*4010*/  UIADD3 UR58, UPT, UPT, UR4, 0xc04, URZ ;  /* 0x00000c04043a7890 */ /* 0x000fe4000fffe0ff */
[----:B-----5:R-:W-:Y:S01]  /*4020*/  UIADD3 UR60, UPT, UPT, UR4, 0xc06, URZ ;  /* 0x00000c06043c7890 */ /* 0x020fe2000fffe0ff */
[----:B------:R-:W-:Y:S01]  /*4030*/  UMOV UR51, 0x40004040 ;  /* 0x4000404000337882 */ /* 0x000fe20000000000 */
[----:B------:R-:W-:Y:S01]  /*4040*/  UMOV UR30, 0x0 ;  /* 0x00000000001e7882 */ /* 0x000fe20000000000 */
[----:B------:R4:W-:Y:S01]  /*4050*/  UTCHMMA gdesc[UR24], gdesc[UR50], tmem[UR72], tmem[UR8], idesc[UR9], UPT ;  /* 0x00ff0832180075ea */ /* 0x0009e2000b800048 */
[----:B------:R-:W-:Y:S01]  /*4060*/  UMOV UR31, 0x8200010 ;  /* 0x08200010001f7882 */ /* 0x000fe20000000000 */
[----:B------:R-:W-:Y:S01]  /*4070*/  UMOV UR55, 0x40004040 ;  /* 0x4000404000377882 */ /* 0x000fe20000000000 */
[----:B------:R-:W-:Y:S01]  /*4080*/  UMOV UR59, 0x40004040 ;  /* 0x40004040003b7882 */ /* 0x000fe20000000000 */
[----:B--2---:R-:W-:Y:S01]  /*4090*/  UMOV UR28, 0x0 ;  /* 0x00000000001c7882 */ /* 0x004fe20000000000 */
[----:B------:R-:W-:Y:S01]  /*40a0*/  UMOV UR29, 0x8200010 ;  /* 0x08200010001d7882 */ /* 0x000fe20000000000 */
[----:B---3--:R-:W-:Y:S01]  /*40b0*/  R2UR UR26, R14 ;  /* 0x000000000e1a72ca */ /* 0x008fe200000e0000 */
[----:B------:R-:W-:Y:S01]  /*40c0*/  UTCHMMA gdesc[UR22], gdesc[UR52], tmem[UR62], tmem[UR28], idesc[UR29], UPT ;  /* 0x00ff1c34160075ea */ /* 0x000fe2000b80003e */
[----:B------:R-:W-:Y:S01]  /*40d0*/  UTCHMMA gdesc[UR20], gdesc[UR34], tmem[UR68], tmem[UR30], idesc[UR31], UPT ;  /* 0x00ff1e22140075ea */ /* 0x000fe2000b800044 */
[----:B------:R-:W-:Y:S01]  /*40e0*/  UTCHMMA gdesc[UR18], gdesc[UR54], tmem[UR67], tmem[UR8], idesc[UR9], UPT ;  /* 0x00ff0836120075ea */ /* 0x000fe2000b800043 */
[----:B----4-:R-:W-:Y:S01]  /*40f0*/  UMOV UR24, 0x0 ;  /* 0x0000000000187882 */ /* 0x010fe20000000000 */
[----:B------:R-:W-:Y:S08]  /*4100*/  UMOV UR25, 0x8200010 ;  /* 0x0820001000197882 */ /* 0x000ff00000000000 */
[----:B------:R-:W-:Y:S01]  /*4110*/  UISETP.NE.AND UP4, UPT, UR26, URZ, UPT ;  /* 0x000000ff1a00728c */ /* 0x000fe2000bf85270 */
[----:B------:R-:W-:Y:S01]  /*4120*/  UTCHMMA gdesc[UR16], gdesc[UR32], tmem[UR66], tmem[UR24], idesc[UR25], UPT ;  /* 0x00ff1820100075ea */ /* 0x000fe2000b800042 */
[----:B------:R-:W-:Y:S01]  /*4130*/  UTCHMMA gdesc[UR14], gdesc[UR56], tmem[UR65], tmem[UR28], idesc[UR29], UPT ;  /* 0x00ff1c380e0075ea */ /* 0x000fe2000b800041 */
[----:B------:R-:W-:Y:S01]  /*4140*/  UTCHMMA gdesc[UR10], gdesc[UR58], tmem[UR64], tmem[UR30], idesc[UR31], UPT ;  /* 0x00ff1e3a0a0075ea */ /* 0x000fe2000b800040 */
[----:B------:R2:W-:Y:S02]  /*4150*/  UTCHMMA gdesc[UR6], gdesc[UR60], tmem[UR13], tmem[UR8], idesc[UR9], UPT ;  /* 0x00ff083c060075ea */ /* 0x0005e4000b80000d */
[----:B--2---:R-:W-:Y:S04]  /*4160*/  UIADD3 UR8, UPT, UPT, UR63, 0x1, URZ ;  /* 0x000000013f087890 */ /* 0x004fe8000fffe0ff */
[----:B------:R-:W-:Y:S04]  /*4170*/  UISETP.NE.AND UP0, UPT, UR8, 0x3, UPT ;  /* 0x000000030800788c */ /* 0x000fe8000bf05270 */
[----:B------:R-:W-:Y:S02]  /*4180*/  USEL UR9, URZ, 0x1, UP0 ;  /* 0x00000001ff097887 */ /* 0x000fe40008000000 */
[----:B------:R-:W-:Y:S04]  /*4190*/  USEL UR62, UR8, URZ, UP0 ;  /* 0x000000ff083e7287 */ /* 0x000fe80008000000 */
[----:B------:R-:W-:Y:S01]  /*41a0*/  LOP3.LUT R8, R8, UR9, RZ, 0x3c, !PT ;  /* 0x0000000908087c12 */ /* 0x000fe2000f8e3cff */
[----:B------:R-:W-:Y:S07]  /*41b0*/  BRA.U UP4, `(.L_x_60) ;  /* 0x0000000104047547 */ /* 0x000fee000b800000 */
[----:B------:R-:W-:Y:S05]  /*41c0*/  BPT.TRAP 0x1 ;  /* 0x000000040000795c */ /* 0x000fea0000300000 */
.L_x_60:
[----:B------:R-:W-:Y:S09]  /*41d0*/  UIADD3 UR6, UPT, UPT, UR12, 0x70050, URZ ;  /* 0x000700500c067890 */ /* 0x000ff2000fffe0ff */
[----:B------:R2:W-:Y:S01]  /*41e0*/  UTCBAR [UR6], URZ ;  /* 0x000000ff060073e9 */ /* 0x0005e200080000ff */
[----:B------:R-:W-:Y:S05]  /*41f0*/  BRA.U UP5, `(.L_x_61) ;  /* 0x0000000105047547 */ /* 0x000fea000b800000 */
[----:B--2---:R-:W-:Y:S05]  /*4200*/  BPT.TRAP 0x1 ;  /* 0x000000040000795c */ /* 0x004fea0000300000 */
.L_x_61:
[----:B------:R-:W-:Y:S02]  /*4210*/  SHF.L.U32 R2, R12, 0x1f, RZ ;  /* 0x0000001f0c027819 */ /* 0x000fe400000006ff */
[----:B--2---:R-:W-:Y:S02]  /*4220*/  R2UR UR6, R13 ;  /* 0x000000000d0672ca */ /* 0x004fe400000e0000 */
[----:B------:R-:W2:Y:S11]  /*4230*/  SYNCS.PHASECHK.TRANS64.TRYWAIT P0, [UR12+0x700a8], R2 ;  /* 0x0700a802ff0075a7 */ /* 0x000eb6000800110c */
[----:B------:R-:W-:Y:S01]  /*4240*/  UISETP.NE.AND UP3, UPT, UR6, URZ, UPT ;  /* 0x000000ff0600728c */ /* 0x000fe2000bf65270 */
[----:B--2---:R-:W-:Y:S10]  /*4250*/  @!P0 BRA `(.L_x_62) ;  /* 0x0000026000fc8947 */ /* 0x004ff40003800000 */
.L_x_435:
[----:B------:R-:W-:Y:S05]  /*4260*/  BRA.U UP3, `(.L_x_63) ;  /* 0x0000000103047547 */ /* 0x000fea000b800000 */
[----:B------:R-:W-:Y:S05]  /*4270*/  BPT.TRAP 0x1 ;  /* 0x000000040000795c */ /* 0x000fea0000300000 */
.L_x_63:
[----:B-1----:R-:W-:Y:S01]  /*4280*/  SHF.L.U32 R4, R10, 0x1f, RZ ;  /* 0x0000001f0a047819 */ /* 0x002fe200000006ff */
[----:B------:R-:W-:Y:S02]  /*4290*/  HFMA2 R3, -RZ, RZ, 0, 2.288818359375e-05 ;  /* 0x00000180ff037431 */ /* 0x000fe400000001ff */
[----:B--2---:R-:W-:Y:S01]  /*42a0*/  IMAD.MOV.U32 R0, RZ, RZ, 0xa0 ;  /* 0x000000a0ff007424 */ /* 0x004fe200078e00ff */
[----:B------:R-:W1:Y:S02]  /*42b0*/  SYNCS.PHASECHK.TRANS64.TRYWAIT P0, [UR12+0x70068], R4 ;  /* 0x07006804ff0075a7 */ /* 0x000e64000800110c */
[----:B-1----:R-:W-:Y:S05]  /*42c0*/  @!P0 BRA `(.L_x_64) ;  /* 0x0000026000f88947 */ /* 0x002fea0003800000 */
.L_x_437:
[----:B------:R-:W-:Y:S01]  /*42d0*/  ULEA UR6, UR73, UR70, 0xc ;  /* 0x0000004649067291 */ /* 0x000fe2000f8e60ff */
[----:B------:R-:W-:Y:S01]  /*42e0*/  R2UR UR68, R0 ;  /* 0x00000000004472ca */ /* 0x000fe200000e0000 */
[----:B------:R-:W-:Y:S01]  /*42f0*/  UISETP.NE.U32.AND UP0, UPT, UR71, URZ, UPT ;  /* 0x000000ff4700728c */ /* 0x000fe2000bf05070 */
[----:B------:R-:W-:Y:S01]  /*4300*/  R2UR UR69, R3 ;  /* 0x00000000034572ca */ /* 0x000fe200000e0000 */
[----:B------:R-:W-:Y:S01]  /*4310*/  UIADD3 UR22, UPT, UPT, UR6, 0x4000000, URZ ;  /* 0x0400000006167890 */ /* 0x000fe2000fffe0ff */
[----:B------:R-:W-:Y:S01]  /*4320*/  MOV.SPILL R5, UR5 ;  /* 0x0000000500057c02 */ /* 0x000fe20009000f00 */
[----:B------:R-:W-:Y:S01]  /*4330*/  UIADD3 UR20, UPT, UPT, UR6, 0x4000080, URZ ;  /* 0x0400008006147890 */ /* 0x000fe2000fffe0ff */
[----:B-1----:R-:W-:Y:S01]  /*4340*/  MOV.SPILL R4, UR4 ;  /* 0x0000000400047c02 */ /* 0x002fe20009000f00 */
[----:B------:R-:W-:Y:S01]  /*4350*/  UIADD3 UR18, UPT, UPT, UR6, 0x4000100, URZ ;  /* 0x0400010006127890 */ /* 0x000fe2000fffe0ff */
[----:B------:R-:W-:Y:S01]  /*4360*/  IMAD.MOV.U32 R2, RZ, RZ, 0xa8 ;  /* 0x000000a8ff027424 */ /* 0x000fe200078e00ff */
[----:B------:R-:W-:Y:S01]  /*4370*/  UMOV UR4, 0x0 ;  /* 0x0000000000047882 */ /* 0x000fe20000000000 */
[----:B------:R-:W-:Y:S01]  /*4380*/  UMOV UR5, 0x8410010 ;  /* 0x0841001000057882 */ /* 0x000fe20000000000 */
[----:B------:R-:W-:Y:S01]  /*4390*/  UMOV UR23, 0x40004040 ;  /* 0x4000404000177882 */ /* 0x000fe20000000000 */
[----:B------:R-:W-:Y:S01]  /*43a0*/  IMAD.MOV.U32 R0, RZ, RZ, 0x180 ;  /* 0x00000180ff007424 */ /* 0x000fe200078e00ff */
[----:B------:R-:W-:Y:S01]  /*43b0*/  R2UR UR66, R2 ;  /* 0x00000000024272ca */ /* 0x000fe200000e0000 */
[----:B------:R-:W-:Y:S01]  /*43c0*/  UMOV UR21, 0x40004040 ;  /* 0x4000404000157882 */ /* 0x000fe20000000000 */
[----:B------:R1:W-:Y:S01]  /*43d0*/  UTCHMMA tmem[UR68], gdesc[UR22], tmem[UR69], tmem[UR4], idesc[UR5], UP0 ;  /* 0x00ff0416440079ea */ /* 0x0003e20008000045 */
[----:B------:R-:W-:Y:S01]  /*43e0*/  UIADD3 UR16, UPT, UPT, UR6, 0x4000180, URZ ;  /* 0x0400018006107890 */ /* 0x000fe2000fffe0ff */
[----:B------:R-:W-:Y:S01]  /*43f0*/  R2UR UR67, R0 ;  /* 0x00000000004372ca */ /* 0x000fe200000e0000 */
[----:B------:R-:W-:Y:S01]  /*4400*/  IMAD.MOV.U32 R2, RZ, RZ, 0xb0 ;  /* 0x000000b0ff027424 */ /* 0x000fe200078e00ff */
[----:B------:R-:W-:Y:S01]  /*4410*/  UIADD3 UR14, UPT, UPT, UR6, 0x4000200, URZ ;  /* 0x04000200060e7890 */ /* 0x000fe2000fffe0ff */
[----:B------:R-:W-:Y:S01]  /*4420*/  IMAD.MOV.U32 R0, RZ, RZ, 0xb8 ;  /* 0x000000b8ff007424 */ /* 0x000fe200078e00ff */
[----:B------:R-:W-:Y:S01]  /*4430*/  UIADD3 UR10, UPT, UPT, UR6, 0x4000280, URZ ;  /* 0x04000280060a7890 */ /* 0x000fe2000fffe0ff */
[----:B------:R-:W-:Y:S01]  /*4440*/  IMAD.MOV.U32 R3, RZ, RZ, 0x180 ;  /* 0x00000180ff037424 */ /* 0x000fe200078e00ff */
[----:B------:R-:W-:Y:S01]  /*4450*/  R2UR UR64, R2 ;  /* 0x00000000024072ca */ /* 0x000fe200000e0000 */
[----:B------:R-:W-:Y:S01]  /*4460*/  IMAD.MOV.U32 R2, RZ, RZ, 0x180 ;  /* 0x00000180ff027424 */ /* 0x000fe200078e00ff */
[----:B------:R-:W-:Y:S01]  /*4470*/  R2UR UR31, R0 ;  /* 0x00000000001f72ca */ /* 0x000fe200000e0000 */
[----:B------:R-:W-:Y:S01]  /*4480*/  UIADD3 UR8, UPT, UPT, UR6, 0x4000300, URZ ;  /* 0x0400030006087890 */ /* 0x000fe2000fffe0ff */
[C---:B------:R-:W-:Y:S01]  /*4490*/  R2UR UR65, R3.reuse ;  /* 0x00000000034172ca */ /* 0x040fe200000e0000 */
[----:B------:R-:W-:Y:S01]  /*44a0*/  UIADD3 UR6, UPT, UPT, UR6, 0x4000380, URZ ;  /* 0x0400038006067890 */ /* 0x000fe2000fffe0ff */
[----:B------:R-:W-:Y:S01]  /*44b0*/  R2UR UR63, R2 ;  /* 0x00000000023f72ca */ /* 0x000fe200000e0000 */
[----:B------:R-:W-:Y:S01]  /*44c0*/  IMAD.MOV.U32 R2, RZ, RZ, 0xc8 ;  /* 0x000000c8ff027424 */ /* 0x000fe200078e00ff */
[----:B------:R-:W-:Y:S01]  /*44d0*/  R2UR UR30, R3 ;  /* 0x00000000031e72ca */ /* 0x000fe200000e0000 */
[----:B------:R-:W-:Y:S01]  /*44e0*/  IMAD.MOV.U32 R0, RZ, RZ, 0xc0 ;  /* 0x000000c0ff007424 */ /* 0x000fe200078e00ff */
[----:B------:R-:W-:Y:S01]  /*44f0*/  UMOV UR19, 0x40004040 ;  /* 0x4000404000137882 */ /* 0x000fe20000000000 */
[----:B------:R-:W-:Y:S01]  /*4500*/  UMOV UR17, 0x40004040 ;  /* 0x4000404000117882 */ /* 0x000fe20000000000 */
[----:B------:R-:W-:Y:S01]  /*4510*/  R2UR UR27, R2 ;  /* 0x00000000021b72ca */ /* 0x000fe200000e0000 */
[----:B------:R-:W-:Y:S01]  /*4520*/  IMAD.MOV.U32 R2, RZ, RZ, 0xd0 ;  /* 0x000000d0ff027424 */ /* 0x000fe200078e00ff */
[----:B------:R-:W-:Y:S01]  /*4530*/  R2UR UR29, R0 ;  /* 0x00000000001d72ca */ /* 0x000fe200000e0000 */
[----:B------:R-:W-:Y:S01]  /*4540*/  UMOV UR15, 0x40004040 ;  /* 0x40004040000f7882 */ /* 0x000fe20000000000 */
[----:B------:R-:W-:Y:S01]  /*4550*/  IMAD.MOV.U32 R0, RZ, RZ, 0x180 ;  /* 0x00000180ff007424 */ /* 0x000fe200078e00ff */
[----:B-1----:R-:W-:Y:S01]  /*4560*/  R2UR.FILL UR5, R5 ;  /* 0x00000000050572ca */ /* 0x002fe200004e0000 */
[----:B------:R-:W-:Y:S01]  /*4570*/  UMOV UR68, 0x0 ;  /* 0x0000000000447882 */ /* 0x000fe20000000000 */
[----:B------:R-:W-:Y:S01]  /*4580*/  UMOV UR69, 0x8410010 ;  /* 0x0841001000457882 */ /* 0x000fe20000000000 */
[----:B------:R-:W-:Y:S01]  /*4590*/  R2UR UR25, R2 ;  /* 0x00000000021972ca */ /* 0x000fe200000e0000 */
[----:B------:R1:W-:Y:S01]  /*45a0*/  UTCHMMA tmem[UR66], gdesc[UR20], tmem[UR67], tmem[UR68], idesc[UR69], UPT ;  /* 0x00ff4414420079ea */ /* 0x0003e2000b800043 */
[----:B------:R-:W-:Y:S01]  /*45b0*/  IMAD.MOV.U32 R2, RZ, RZ, 0xd8 ;  /* 0x000000d8ff027424 */ /* 0x000fe200078e00ff */
[C---:B------:R-:W-:Y:S01]  /*45c0*/  R2UR UR28, R0.reuse ;  /* 0x00000000001c72ca */ /* 0x040fe200000e0000 */
[----:B------:R-:W-:Y:S01]  /*45d0*/  UMOV UR22, 0x0 ;  /* 0x0000000000167882 */ /* 0x000fe20000000000 */
[----:B------:R-:W-:Y:S01]  /*45e0*/  R2UR UR26, R0 ;  /* 0x00000000001a72ca */ /* 0x000fe200000e0000 */
[----:B------:R-:W-:Y:S01]  /*45f0*/  UMOV UR23, 0x8410010 ;  /* 0x0841001000177882 */ /* 0x000fe20000000000 */
[----:B------:R-:W-:Y:S01]  /*4600*/  R2UR UR13, R2 ;  /* 0x00000000020d72ca */ /* 0x000fe200000e0000 */
[----:B------:R2:W-:Y:S01]  /*4610*/  UTCHMMA tmem[UR64], gdesc[UR18], tmem[UR65], tmem[UR22], idesc[UR23], UPT ;  /* 0x00ff1612400079ea */ /* 0x0005e2000b800041 */
[----:B------:R-:W-:Y:S01]  /*4620*/  R2UR UR24, R0 ;  /* 0x00000000001872ca */ /* 0x000fe200000e0000 */
[----:B------:R-:W-:Y:S01]  /*4630*/  UMOV UR11, 0x40004040 ;  /* 0x40004040000b7882 */ /* 0x000fe20000000000 */
[----:B------:R-:W-:Y:S01]  /*4640*/  UMOV UR9, 0x40004040 ;  /* 0x4000404000097882 */ /* 0x000fe20000000000 */
[----:B------:R-:W-:Y:S01]  /*4650*/  UMOV UR72, 0x0 ;  /* 0x0000000000487882 */ /* 0x000fe20000000000 */
[----:B------:R-:W-:Y:S01]  /*4660*/  UMOV UR73, 0x8410010 ;  /* 0x0841001000497882 */ /* 0x000fe20000000000 */
[----:B------:R-:W-:Y:S01]  /*4670*/  UMOV UR7, 0x40004040 ;  /* 0x4000404000077882 */ /* 0x000fe20000000000 */
[----:B------:R-:W-:Y:S01]  /*4680*/  R2UR.FILL UR4, R4 ;  /* 0x00000000040472ca */ /* 0x000fe200004e0000 */
[----:B-1----:R-:W-:Y:S01]  /*4690*/  UMOV UR66, 0x0 ;  /* 0x0000000000427882 */ /* 0x002fe20000000000 */
[----:B------:R-:W-:Y:S01]  /*46a0*/  UMOV UR67, 0x8410010 ;  /* 0x0841001000437882 */ /* 0x000fe20000000000 */
[----:B------:R-:W-:Y:S01]  /*46b0*/  UMOV UR20, 0x0 ;  /* 0x0000000000147882 */ /* 0x000fe20000000000 */
[----:B------:R-:W-:Y:S01]  /*46c0*/  UMOV UR21, 0x8410010 ;  /* 0x0841001000157882 */ /* 0x000fe20000000000 */
[----:B------:R2:W-:Y:S01]  /*46d0*/  UTCHMMA tmem[UR31], gdesc[UR16], tmem[UR63], tmem[UR66], idesc[UR67], UPT ;  /* 0x00ff42101f0079ea */ /* 0x0005e2000b80003f */
[----:B------:R2:W-:Y:S01]  /*46e0*/  UTCHMMA tmem[UR29], gdesc[UR14], tmem[UR30], tmem[UR20], idesc[UR21], UPT ;  /* 0x00ff140e1d0079ea */ /* 0x0005e2000b80001e */
[----:B------:R2:W-:Y:S01]  /*46f0*/  UTCHMMA tmem[UR27], gdesc[UR10], tmem[UR28], tmem[UR68], idesc[UR69], UPT ;  /* 0x00ff440a1b0079ea */ /* 0x0005e2000b80001c */
[----:B------:R2:W-:Y:S01]  /*4700*/  UTCHMMA tmem[UR25], gdesc[UR8], tmem[UR26], tmem[UR22], idesc[UR23], UPT ;  /* 0x00ff1608190079ea */ /* 0x0005e2000b80001a */
[----:B------:R2:W-:Y:S01]  /*4710*/  UTCHMMA tmem[UR13], gdesc[UR6], tmem[UR24], tmem[UR72], idesc[UR73], UPT ;  /* 0x00ff48060d0079ea */ /* 0x0005e2000b800018 */
[----:B------:R-:W-:Y:S05]  /*4720*/  BRA.U UP5, `(.L_x_65) ;  /* 0x0000000105047547 */ /* 0x000fea000b800000 */
[----:B--2---:R-:W-:Y:S05]  /*4730*/  BPT.TRAP 0x1 ;  /* 0x000000040000795c */ /* 0x004fea0000300000 */
.L_x_65:
[----:B------:R-:W-:Y:S01]  /*4740*/  LOP3.LUT R12, R12, 0x1, RZ, 0x3c, !PT ;  /* 0x000000010c0c7812 */ /* 0x000fe200078e3cff */
[----:B--2---:R-:W-:Y:S09]  /*4750*/  UIADD3 UR6, UPT, UPT, UR12, 0x70098, URZ ;  /* 0x000700980c067890 */ /* 0x004ff2000fffe0ff */
[----:B------:R1:W-:Y:S01]  /*4760*/  UTCBAR [UR6], URZ ;  /* 0x000000ff060073e9 */ /* 0x0003e200080000ff */
[----:B------:R-:W-:Y:S05]  /*4770*/  BRA.U !UP1, `(.L_x_66) ;  /* 0x0000000109047547 */ /* 0x000fea000b800000 */
[----:B-1----:R-:W-:Y:S05]  /*4780*/  BPT.TRAP 0x1 ;  /* 0x000000040000795c */ /* 0x002fea0000300000 */
.L_x_66:
[----:B------:R-:W-:Y:S01]  /*4790*/  USHF.R.U32.HI UR13, URZ, 0x4, UR12 ;  /* 0x00000004ff0d7899 */ /* 0x000fe2000801160c */
[----:B------:R-:W-:Y:S01]  /*47a0*/  IMAD.MOV.U32 R2, RZ, RZ, 0x80 ;  /* 0x00000080ff027424 */ /* 0x000fe200078e00ff */
[----:B------:R-:W-:Y:S01]  /*47b0*/  ULEA UR5, UR75, UR12, 0x3 ;  /* 0x0000000c4b057291 */ /* 0x000fe2000f8e18ff */
[----:B------:R-:W-:Y:S01]  /*47c0*/  IMAD.MOV.U32 R0, RZ, RZ, 0x80 ;  /* 0x00000080ff007424 */ /* 0x000fe200078e00ff */
[----:B------:R-:W-:Y:S02]  /*47d0*/  ULOP3.LUT UR13, UR13, 0x3fff, URZ, 0xc0, !UPT ;  /* 0x00003fff0d0d7892 */ /* 0x000fe4000f8ec0ff */
[----:B-1----:R-:W-:Y:S01]  /*47e0*/  USHF.R.U32.HI UR6, URZ, 0x4, UR12 ;  /* 0x00000004ff067899 */ /* 0x002fe2000801160c */
[----:B------:R-:W-:Y:S01]  /*47f0*/  R2UR UR25, R2 ;  /* 0x00000000021972ca */ /* 0x000fe200000e0000 */
[----:B------:R-:W-:Y:S01]  /*4800*/  ULOP3.LUT UR13, UR13, 0x10000, URZ, 0xfc, !UPT ;  /* 0x000100000d0d7892 */ /* 0x000fe2000f8efcff */
[----:B------:R-:W-:Y:S01]  /*4810*/  R2UR UR26, R0 ;  /* 0x00000000001a72ca */ /* 0x000fe200000e0000 */
[----:B------:R-:W-:Y:S01]  /*4820*/  UIADD3 UR15, UPT, UPT, UR5, 0x70038, URZ ;  /* 0x00070038050f7890 */ /* 0x000fe2000fffe0ff */
[----:B------:R-:W-:Y:S01]  /*4830*/  R2UR UR27, R2 ;  /* 0x00000000021b72ca */ /* 0x000fe200000e0000 */
[----:B------:R-:W-:Y:S01]  /*4840*/  ULOP3.LUT UR5, UR6, 0x3fff, URZ, 0xc0, !UPT ;  /* 0x00003fff06057892 */ /* 0x000fe2000f8ec0ff */
[----:B------:R-:W-:Y:S01]  /*4850*/  R2UR UR30, R0 ;  /* 0x00000000001e72ca */ /* 0x000fe200000e0000 */
[----:B------:R-:W-:Y:S01]  /*4860*/  UIADD3 UR6, UPT, UPT, UR13, 0x1000, URZ ;  /* 0x000010000d067890 */ /* 0x000fe2000fffe0ff */
[----:B------:R-:W-:Y:S01]  /*4870*/  R2UR UR65, R2 ;  /* 0x00000000024172ca */ /* 0x000fe200000e0000 */
[----:B------:R-:W-:Y:S01]  /*4880*/  USHF.R.U32.HI UR14, URZ, 0x4, UR12 ;  /* 0x00000004ff0e7899 */ /* 0x000fe2000801160c */
[C---:B------:R-:W-:Y:S01]  /*4890*/  R2UR UR68, R0.reuse ;  /* 0x00000000004472ca */ /* 0x040fe200000e0000 */
[----:B------:R-:W-:Y:S01]  /*48a0*/  USHF.R.U32.HI UR16, URZ, 0x4, UR12 ;  /* 0x00000004ff107899 */ /* 0x000fe2000801160c */
[----:B------:R1:W-:Y:S01]  /*48b0*/  UTCBAR [UR15], URZ ;  /* 0x000000ff0f0073e9 */ /* 0x0003e200080000ff */
        /* <DEDUP_REMOVED lines=20> */
[----:B------:R-:W-:Y:S01]  /*4a00*/  UMOV UR10, UR4 ;  /* 0x00000004000a7c82 */ /* 0x000fe20008000000 */
[----:B------:R-:W-:Y:S02]  /*4a10*/  ULOP3.LUT UR4, UR5, 0x10000, URZ, 0xfc, !UPT ;  /* 0x0001000005047892 */ /* 0x000fe4000f8efcff */
[----:B-1----:R-:W-:Y:S02]  /*4a20*/  ULOP3.LUT UR15, UR19, 0x3fff, URZ, 0xc0, !UPT ;  /* 0x00003fff130f7892 */ /* 0x002fe4000f8ec0ff */
[----:B------:R-:W-:Y:S02]  /*4a30*/  UIADD3 UR4, UPT, UPT, UR4, 0x1002, URZ ;  /* 0x0000100204047890 */ /* 0x000fe4000fffe0ff */
[----:B------:R-:W-:Y:S02]  /*4a40*/  ULOP3.LUT UR19, UR23, 0x3fff, URZ, 0xc0, !UPT ;  /* 0x00003fff17137892 */ /* 0x000fe4000f8ec0ff */
[----:B------:R-:W-:Y:S02]  /*4a50*/  ULOP3.LUT UR15, UR15, 0x10000, URZ, 0xfc, !UPT ;  /* 0x000100000f0f7892 */ /* 0x000fe4000f8efcff */
[----:B------:R-:W-:Y:S01]  /*4a60*/  ULOP3.LUT UR19, UR19, 0x10000, URZ, 0xfc, !UPT ;  /* 0x0001000013137892 */ /* 0x000fe2000f8efcff */
[----:B------:R-:W-:Y:S01]  /*4a70*/  UMOV UR28, 0x0 ;  /* 0x00000000001c7882 */ /* 0x000fe20000000000 */
[----:B------:R-:W-:Y:S01]  /*4a80*/  UMOV UR29, 0x8200010 ;  /* 0x08200010001d7882 */ /* 0x000fe20000000000 */
[----:B------:R-:W-:Y:S01]  /*4a90*/  UMOV UR11, 0x40004040 ;  /* 0x40004040000b7882 */ /* 0x000fe20000000000 */
[----:B------:R-:W-:Y:S01]  /*4aa0*/  UMOV UR7, 0x40004040 ;  /* 0x4000404000077882 */ /* 0x000fe20000000000 */
[----:B------:R-:W-:Y:S01]  /*4ab0*/  UMOV UR72, 0x0 ;  /* 0x0000000000487882 */ /* 0x000fe20000000000 */
[----:B------:R1:W-:Y:S01]  /*4ac0*/  UTCHMMA gdesc[UR6], gdesc[UR10], tmem[UR25], tmem[UR28], idesc[UR29], !UPT ;  /* 0x00ff1c0a060075ea */ /* 0x0003e2000f800019 */
[----:B------:R-:W-:Y:S01]  /*4ad0*/  UMOV UR73, 0x8200010 ;  /* 0x0820001000497882 */ /* 0x000fe20000000000 */
[----:B------:R-:W-:Y:S01]  /*4ae0*/  UMOV UR8, UR38 ;  /* 0x0000002600087c82 */ /* 0x000fe20008000000 */
        /* <DEDUP_REMOVED lines=16> */
[----:B-1----:R-:W-:Y:S02]  /*4bf0*/  ULOP3.LUT UR6, UR14, 0x10000, URZ, 0xfc, !UPT ;  /* 0x000100000e067892 */ /* 0x002fe4000f8efcff */
[----:B------:R-:W-:Y:S02]  /*4c00*/  ULOP3.LUT UR7, UR16, 0x3fff, URZ, 0xc0, !UPT ;  /* 0x00003fff10077892 */ /* 0x000fe4000f8ec0ff */
[----:B------:R-:W-:Y:S02]  /*4c10*/  UIADD3 UR6, UPT, UPT, UR6, 0x1004, URZ ;  /* 0x0000100406067890 */ /* 0x000fe4000fffe0ff */
[----:B------:R-:W-:Y:S02]  /*4c20*/  ULOP3.LUT UR14, UR7, 0x10000, URZ, 0xfc, !UPT ;  /* 0x00010000070e7892 */ /* 0x000fe4000f8efcff */
[----:B------:R-:W-:Y:S02]  /*4c30*/  ULOP3.LUT UR16, UR17, 0x3fff, URZ, 0xc0, !UPT ;  /* 0x00003fff11107892 */ /* 0x000fe4000f8ec0ff */
[----:B--2---:R-:W-:Y:S02]  /*4c40*/  ULOP3.LUT UR4, UR18, 0x10000, URZ, 0xfc, !UPT ;  /* 0x0001000012047892 */ /* 0x004fe4000f8efcff */
[----:B------:R-:W-:Y:S02]  /*4c50*/  ULOP3.LUT UR5, UR24, 0x3fff, URZ, 0xc0, !UPT ;  /* 0x00003fff18057892 */ /* 0x000fe4000f8ec0ff */
[----:B------:R-:W-:Y:S02]  /*4c60*/  ULOP3.LUT UR16, UR16, 0x10000, URZ, 0xfc, !UPT ;  /* 0x0001000010107892 */ /* 0x000fe4000f8efcff */
[----:B------:R-:W-:Y:S02]  /*4c70*/  ULOP3.LUT UR11, UR20, 0x3fff, URZ, 0xc0, !UPT ;  /* 0x00003fff140b7892 */ /* 0x000fe4000f8ec0ff */
[----:B------:R-:W-:Y:S02]  /*4c80*/  ULOP3.LUT UR10, UR21, 0x3fff, URZ, 0xc0, !UPT ;  /* 0x00003fff150a7892 */ /* 0x000fe4000f8ec0ff */
[----:B------:R-:W-:Y:S02]  /*4c90*/  UIADD3 UR4, UPT, UPT, UR4, 0x1006, URZ ;  /* 0x0000100604047890 */ /* 0x000fe4000fffe0ff */
[----:B------:R-:W-:Y:S02]  /*4ca0*/  ULOP3.LUT UR17, UR22, 0x3fff, URZ, 0xc0, !UPT ;  /* 0x00003fff16117892 */ /* 0x000fe4000f8ec0ff */
[----:B------:R-:W-:Y:S02]  /*4cb0*/  ULOP3.LUT UR24, UR11, 0x10000, URZ, 0xfc, !UPT ;  /* 0x000100000b187892 */ /* 0x000fe4000f8efcff */
[----:B------:R-:W-:Y:S02]  /*4cc0*/  ULOP3.LUT UR22, UR10, 0x10000, URZ, 0xfc, !UPT ;  /* 0x000100000a167892 */ /* 0x000fe4000f8efcff */
[----:B------:R-:W-:Y:S02]  /*4cd0*/  ULOP3.LUT UR17, UR17, 0x10000, URZ, 0xfc, !UPT ;  /* 0x0001000011117892 */ /* 0x000fe4000f8efcff */
[----:B------:R-:W-:Y:S02]  /*4ce0*/  UIADD3 UR26, UPT, UPT, UR15, 0x1404, URZ ;  /* 0x000014040f1a7890 */ /* 0x000fe4000fffe0ff */
[----:B------:R-:W-:Y:S02]  /*4cf0*/  UIADD3 UR24, UPT, UPT, UR24, 0x1406, URZ ;  /* 0x0000140618187890 */ /* 0x000fe4000fffe0ff */
[----:B------:R-:W-:Y:S02]  /*4d00*/  UIADD3 UR22, UPT, UPT, UR22, 0x1800, URZ ;  /* 0x0000180016167890 */ /* 0x000fe4000fffe0ff */
[----:B------:R-:W-:Y:S02]  /*4d10*/  UIADD3 UR20, UPT, UPT, UR17, 0x1802, URZ ;  /* 0x0000180211147890 */ /* 0x000fe4000fffe0ff */
[----:B------:R-:W-:Y:S01]  /*4d20*/  UIADD3 UR18, UPT, UPT, UR19, 0x1804, URZ ;  /* 0x0000180413127890 */ /* 0x000fe2000fffe0ff */
[----:B------:R-:W-:Y:S01]  /*4d30*/  UMOV UR8, UR40 ;  /* 0x0000002800087c82 */ /* 0x000fe20008000000 */
[----:B------:R-:W-:Y:S01]  /*4d40*/  UMOV UR7, 0x40004040 ;  /* 0x4000404000077882 */ /* 0x000fe20000000000 */
[----:B------:R-:W-:Y:S01]  /*4d50*/  UMOV UR10, UR46 ;  /* 0x0000002e000a7c82 */ /* 0x000fe20008000000 */
[----:B------:R1:W-:Y:S01]  /*4d60*/  UTCHMMA gdesc[UR6], gdesc[UR8], tmem[UR27], tmem[UR28], idesc[UR29], UPT ;  /* 0x00ff1c08060075ea */ /* 0x0003e2000b80001b */
[----:B------:R-:W-:Y:S01]  /*4d70*/  UMOV UR11, 0x40004040 ;  /* 0x40004040000b7882 */ /* 0x000fe20000000000 */
[----:B------:R-:W-:Y:S01]  /*4d80*/  UMOV UR40, UR36 ;  /* 0x0000002400287c82 */ /* 0x000fe20008000000 */
[----:B------:R-:W-:Y:S01]  /*4d90*/  UMOV UR25, 0x40004040 ;  /* 0x4000404000197882 */ /* 0x000fe20000000000 */
[----:B------:R-:W-:Y:S01]  /*4da0*/  UMOV UR21, 0x40004040 ;  /* 0x4000404000157882 */ /* 0x000fe20000000000 */
[----:B------:R-:W-:Y:S01]  /*4db0*/  UMOV UR19, 0x40004040 ;  /* 0x4000404000137882 */ /* 0x000fe20000000000 */
[----:B------:R-:W-:Y:S01]  /*4dc0*/  UMOV UR36, UR54 ;  /* 0x0000003600247c82 */ /* 0x000fe20008000000 */
[----:B------:R-:W-:Y:S01]  /*4dd0*/  UMOV UR17, 0x40004040 ;  /* 0x4000404000117882 */ /* 0x000fe20000000000 */
[----:B------:R-:W-:Y:S01]  /*4de0*/  UMOV UR15, 0x40004040 ;  /* 0x40004040000f7882 */ /* 0x000fe20000000000 */
[----:B-1----:R-:W-:Y:S02]  /*4df0*/  UIADD3 UR8, UPT, UPT, UR14, 0x1400, URZ ;  /* 0x000014000e087890 */ /* 0x002fe4000fffe0ff */
[----:B------:R-:W-:Y:S02]  /*4e00*/  ULOP3.LUT UR7, UR5, 0x10000, URZ, 0xfc, !UPT ;  /* 0x0001000005077892 */ /* 0x000fe4000f8efcff */
[----:B------:R-:W-:Y:S02]  /*4e10*/  UIADD3 UR6, UPT, UPT, UR16, 0x1402, URZ ;  /* 0x0000140210067890 */ /* 0x000fe4000fffe0ff */
[----:B------:R-:W-:Y:S02]  /*4e20*/  UIADD3 UR16, UPT, UPT, UR7, 0x1806, URZ ;  /* 0x0000180607107890 */ /* 0x000fe4000fffe0ff */
[----:B------:R-:W-:Y:S01]  /*4e30*/  UIADD3 UR14, UPT, UPT, UR13, 0x1c00, URZ ;  /* 0x00001c000d0e7890 */ /* 0x000fe2000fffe0ff */
[----:B------:R-:W-:Y:S01]  /*4e40*/  UMOV UR5, 0x40004040 ;  /* 0x4000404000057882 */ /* 0x000fe20000000000 */
[----:B------:R-:W-:Y:S01]  /*4e50*/  UMOV UR28, UR44 ;  /* 0x0000002c001c7c82 */ /* 0x000fe20008000000 */
[----:B------:R1:W-:Y:S01]  /*4e60*/  UTCHMMA gdesc[UR4], gdesc[UR10], tmem[UR30], tmem[UR38], idesc[UR39], UPT ;  /* 0x00ff260a040075ea */ /* 0x0003e2000b80001e */
[----:B------:R-:W-:Y:S01]  /*4e70*/  UMOV UR29, 0x40004040 ;  /* 0x40004040001d7882 */ /* 0x000fe20000000000 */
[----:B------:R-:W-:Y:S01]  /*4e80*/  UMOV UR7, 0x40004040 ;  /* 0x4000404000077882 */ /* 0x000fe20000000000 */
[----:B------:R2:W-:Y:S01]  /*4e90*/  UTCHMMA gdesc[UR8], gdesc[UR28], tmem[UR65], tmem[UR72], idesc[UR73], UPT ;  /* 0x00ff481c080075ea */ /* 0x0005e2000b800041 */
[----:B------:R3:W-:Y:S01]  /*4ea0*/  UTCHMMA gdesc[UR6], gdesc[UR42], tmem[UR68], tmem[UR72], idesc[UR73], UPT ;  /* 0x00ff482a060075ea */ /* 0x0007e2000b800044 */
[----:B------:R-:W-:Y:S02]  /*4eb0*/  UMOV UR27, 0x40004040 ;  /* 0x40004040001b7882 */ /* 0x000fe40000000000 */
[----:B------:R-:W-:Y:S01]  /*4ec0*/  UTCHMMA gdesc[UR26], gdesc[UR48], tmem[UR67], tmem[UR72], idesc[UR73], UPT ;  /* 0x00ff48301a0075ea */ /* 0x000fe2000b800043 */
[----:B------:R-:W-:Y:S01]  /*4ed0*/  UTCHMMA gdesc[UR24], gdesc[UR40], tmem[UR66], tmem[UR72], idesc[UR73], UPT ;  /* 0x00ff4828180075ea */ /* 0x000fe2000b800042 */
[----:B-1----:R-:W-:Y:S02]  /*4ee0*/  UIADD3 UR10, UPT, UPT, UR13, 0x1c02, URZ ;  /* 0x00001c020d0a7890 */ /* 0x002fe4000fffe0ff */
[----:B------:R-:W-:Y:S02]  /*4ef0*/  UIADD3 UR4, UPT, UPT, UR13, 0x1c06, URZ ;  /* 0x00001c060d047890 */ /* 0x000fe4000fffe0ff */
[----:B--2---:R-:W-:Y:S01]  /*4f00*/  UIADD3 UR8, UPT, UPT, UR13, 0x1c04, URZ ;  /* 0x00001c040d087890 */ /* 0x004fe2000fffe0ff */
[----:B---3--:R-:W-:Y:S01]  /*4f10*/  UMOV UR6, 0x0 ;  /* 0x0000000000067882 */ /* 0x008fe20000000000 */
[----:B------:R-:W-:Y:S01]  /*4f20*/  UMOV UR7, 0x8200010 ;  /* 0x0820001000077882 */ /* 0x000fe20000000000 */
[----:B------:R-:W-:Y:S01]  /*4f30*/  UMOV UR42, 0x0 ;  /* 0x00000000002a7882 */ /* 0x000fe20000000000 */
[----:B------:R-:W-:Y:S01]  /*4f40*/  UTCHMMA gdesc[UR22], gdesc[UR50], tmem[UR64], tmem[UR6], idesc[UR7], UPT ;  /* 0x00ff0632160075ea */ /* 0x000fe2000b800040 */
[----:B------:R-:W-:Y:S01]  /*4f50*/  UMOV UR43, 0x8200010 ;  /* 0x08200010002b7882 */ /* 0x000fe20000000000 */
[----:B------:R-:W-:Y:S01]  /*4f60*/  UMOV UR38, UR34 ;  /* 0x0000002200267c82 */ /* 0x000fe20008000000 */
[----:B------:R-:W-:Y:S01]  /*4f70*/  UTCHMMA gdesc[UR20], gdesc[UR52], tmem[UR63], tmem[UR42], idesc[UR43], UPT ;  /* 0x00ff2a34140075ea */ /* 0x000fe2000b80003f */
[----:B------:R-:W-:Y:S01]  /*4f80*/  UMOV UR39, 0x40004040 ;  /* 0x4000404000277882 */ /* 0x000fe20000000000 */
[----:B------:R-:W-:Y:S01]  /*4f90*/  UMOV UR68, 0x0 ;  /* 0x0000000000447882 */ /* 0x000fe20000000000 */
[----:B------:R-:W-:Y:S01]  /*4fa0*/  UMOV UR34, UR32 ;  /* 0x0000002000227c82 */ /* 0x000fe20008000000 */
[----:B------:R-:W-:Y:S01]  /*4fb0*/  UTCHMMA gdesc[UR18], gdesc[UR38], tmem[UR61], tmem[UR68], idesc[UR69], UPT ;  /* 0x00ff4426120075ea */ /* 0x000fe2000b80003d */
[----:B------:R-:W-:Y:S01]  /*4fc0*/  UTCHMMA gdesc[UR16], gdesc[UR36], tmem[UR59], tmem[UR72], idesc[UR73], UPT ;  /* 0x00ff4824100075ea */ /* 0x000fe2000b80003b */
[----:B------:R1:W-:Y:S01]  /*4fd0*/  UTCHMMA gdesc[UR14], gdesc[UR34], tmem[UR57], tmem[UR6], idesc[UR7], UPT ;  /* 0x00ff06220e0075ea */ /* 0x0003e2000b800039 */
[----:B------:R-:W-:Y:S01]  /*4fe0*/  UMOV UR32, UR56 ;  /* 0x0000003800207c82 */ /* 0x000fe20008000000 */
[----:B------:R-:W-:Y:S01]  /*4ff0*/  UMOV UR30, UR58 ;  /* 0x0000003a001e7c82 */ /* 0x000fe20008000000 */
[----:B------:R2:W-:Y:S01]  /*5000*/  UTCHMMA gdesc[UR10], gdesc[UR32], tmem[UR55], tmem[UR42], idesc[UR43], UPT ;  /* 0x00ff2a200a0075ea */ /* 0x0005e2000b800037 */
[----:B------:R2:W-:Y:S01]  /*5010*/  UTCHMMA gdesc[UR8], gdesc[UR30], tmem[UR47], tmem[UR68], idesc[UR69], UPT ;  /* 0x00ff441e080075ea */ /* 0x0005e2000b80002f */
[----:B------:R-:W-:Y:S02]  /*5020*/  UMOV UR28, UR60 ;  /* 0x0000003c001c7c82 */ /* 0x000fe40008000000 */
[----:B------:R2:W-:Y:S01]  /*5030*/  UTCHMMA gdesc[UR4], gdesc[UR28], tmem[UR45], tmem[UR72], idesc[UR73], UPT ;  /* 0x00ff481c040075ea */ /* 0x0005e2000b80002d */
[----:B-1----:R-:W-:Y:S04]  /*5040*/  UIADD3 UR6, UPT, UPT, UR75, 0x1, URZ ;  /* 0x000000014b067890 */ /* 0x002fe8000fffe0ff */
[----:B------:R-:W-:Y:S04]  /*5050*/  UISETP.NE.AND UP0, UPT, UR6, 0x3, UPT ;  /* 0x000000030600788c */ /* 0x000fe8000bf05270 */
[----:B------:R-:W-:Y:S01]  /*5060*/  USEL UR6, UR6, URZ, UP0 ;  /* 0x000000ff06067287 */ /* 0x000fe20008000000 */
[----:B------:R-:W-:Y:S11]  /*5070*/  BRA.U UP3, `(.L_x_67) ;  /* 0x0000000103047547 */ /* 0x000ff6000b800000 */
[----:B--2---:R-:W-:Y:S05]  /*5080*/  BPT.TRAP 0x1 ;  /* 0x000000040000795c */ /* 0x004fea0000300000 */
.L_x_67:
[----:B--2---:R-:W-:Y:S09]  /*5090*/  UIADD3 UR4, UPT, UPT, UR12, 0x70060, URZ ;  /* 0x000700600c047890 */ /* 0x004ff2000fffe0ff */
[----:B------:R1:W-:Y:S01]  /*50a0*/  UTCBAR [UR4], URZ ;  /* 0x000000ff040073e9 */ /* 0x0003e200080000ff */
[----:B------:R-:W-:Y:S05]  /*50b0*/  BRA.U !UP1, `(.L_x_68) ;  /* 0x0000000109047547 */ /* 0x000fea000b800000 */
[----:B-1----:R-:W-:Y:S05]  /*50c0*/  BPT.TRAP 0x1 ;  /* 0x000000040000795c */ /* 0x002fea0000300000 */
.L_x_68:
[----:B-1----:R-:W-:Y:S04]  /*50d0*/  ULEA UR4, UR6, UR12, 0x3 ;  /* 0x0000000c06047291 */ /* 0x002fe8000f8e18ff */
[----:B------:R-:W-:Y:S02]  /*50e0*/  UIADD3 UR5, UPT, UPT, UR4, 0x70038, URZ ;  /* 0x0007003804057890 */ /* 0x000fe4000fffe0ff */
[----:B------:R-:W-:Y:S04]  /*50f0*/  UIADD3 UR4, UPT, UPT, UR6, 0x1, URZ ;  /* 0x0000000106047890 */ /* 0x000fe8000fffe0ff */
[----:B------:R-:W-:Y:S03]  /*5100*/  UISETP.NE.AND UP0, UPT, UR4, 0x3, UPT ;  /* 0x000000030400788c */ /* 0x000fe6000bf05270 */
[----:B------:R1:W-:Y:S01]  /*5110*/  UTCBAR [UR5], URZ ;  /* 0x000000ff050073e9 */ /* 0x0003e200080000ff */
[----:B------:R-:W-:Y:S01]  /*5120*/  USEL UR75, UR4, URZ, UP0 ;  /* 0x000000ff044b7287 */ /* 0x000fe20008000000 */
[----:B------:R-:W-:Y:S11]  /*5130*/  BRA.U !UP1, `(.L_x_69) ;  /* 0x0000000109047547 */ /* 0x000ff6000b800000 */
[----:B-1----:R-:W-:Y:S05]  /*5140*/  BPT.TRAP 0x1 ;  /* 0x000000040000795c */ /* 0x002fea0000300000 */
.L_x_69:
[----:B------:R-:W-:Y:S01]  /*5150*/  ULEA UR4, UR62, UR12, 0x3 ;  /* 0x0000000c3e047291 */ /* 0x000fe2000f8e18ff */
[----:B------:R-:W-:Y:S08]  /*5160*/  SHF.L.U32 R2, R8, 0x1f, RZ ;  /* 0x0000001f08027819 */ /* 0x000ff000000006ff */
[----:B------:R-:W2:Y:S02]  /*5170*/  SYNCS.PHASECHK.TRANS64.TRYWAIT P0, [UR4+0x70020], R2 ;  /* 0x07002002ff0075a7 */ /* 0x000ea40008001104 */
[----:B--2---:R-:W-:Y:S05]  /*5180*/  @!P0 BRA `(.L_x_70) ;  /* 0x0000025400608947 */ /* 0x004fea0003800000 */
.L_x_439:
[----:B------:R-:W-:Y:S04]  /*5190*/  UIADD3 UR4, UPT, UPT, UR62, 0x1, URZ ;  /* 0x000000013e047890 */ /* 0x000fe8000fffe0ff */
[----:B------:R-:W-:Y:S04]  /*51a0*/  UISETP.NE.AND UP0, UPT, UR4, 0x3, UPT ;  /* 0x000000030400788c */ /* 0x000fe8000bf05270 */
[----:B-1----:R-:W-:Y:S02]  /*51b0*/  USEL UR5, URZ, 0x1, UP0 ;  /* 0x00000001ff057887 */ /* 0x002fe40008000000 */
[----:B------:R-:W-:Y:S04]  /*51c0*/  USEL UR63, UR4, URZ, UP0 ;  /* 0x000000ff043f7287 */ /* 0x000fe80008000000 */
[----:B------:R-:W-:Y:S01]  /*51d0*/  LOP3.LUT R8, R8, UR5, RZ, 0x3c, !PT ;  /* 0x0000000508087c12 */ /* 0x000fe2000f8e3cff */
[----:B------:R-:W-:Y:S05]  /*51e0*/  BRA.U UP5, `(.L_x_71) ;  /* 0x0000000105047547 */ /* 0x000fea000b800000 */
[----:B------:R-:W-:Y:S05]  /*51f0*/  BPT.TRAP 0x1 ;  /* 0x000000040000795c */ /* 0x000fea0000300000 */
.L_x_71:
[----:B--2---:R-:W-:Y:S04]  /*5200*/  SHF.L.U32 R2, R12, 0x1f, RZ ;  /* 0x0000001f0c027819 */ /* 0x004fe800000006ff */
[----:B------:R-:W1:Y:S02]  /*5210*/  SYNCS.PHASECHK.TRANS64.TRYWAIT P0, [UR12+0x700a0], R2 ;  /* 0x0700a002ff0075a7 */ /* 0x000e64000800110c */
[----:B-1----:R-:W-:Y:S05]  /*5220*/  @!P0 BRA `(.L_x_72) ;  /* 0x0000025400508947 */ /* 0x002fea0003800000 */
.L_x_441:
[----:B------:R-:W-:Y:S05]  /*5230*/  BRA.U UP4, `(.L_x_73) ;  /* 0x0000000104047547 */ /* 0x000fea000b800000 */
[----:B------:R-:W-:Y:S05]  /*5240*/  BPT.TRAP 0x1 ;  /* 0x000000040000795c */ /* 0x000fea0000300000 */
.L_x_73:
[----:B------:R-:W-:Y:S01]  /*5250*/  LOP3.LUT R6, R9, 0x1, RZ, 0x3c, !PT ;  /* 0x0000000109067812 */ /* 0x000fe200078e3cff */
[----:B-1----:R-:W-:Y:S02]  /*5260*/  HFMA2 R2, -RZ, RZ, 0, 1.52587890625e-05 ;  /* 0x00000100ff027431 */ /* 0x002fe400000001ff */
[----:B------:R-:W-:Y:S01]  /*5270*/  IMAD.MOV.U32 R3, RZ, RZ, 0x20 ;  /* 0x00000020ff037424 */ /* 0x000fe200078e00ff */
[----:B------:R-:W-:Y:S04]  /*5280*/  SHF.L.U32 R0, R6, 0x1f, RZ ;  /* 0x0000001f06007819 */ /* 0x000fe800000006ff */
[----:B------:R1:W2:Y:S02]  /*5290*/  SYNCS.PHASECHK.TRANS64.TRYWAIT P0, [UR12+0x70058], R0 ;  /* 0x07005800ff0075a7 */ /* 0x0002a4000800110c */
[----:B-1----:R-:W-:Y:S01]  /*52a0*/  IMAD.MOV.U32 R0, RZ, RZ, 0x28 ;  /* 0x00000028ff007424 */ /* 0x002fe200078e00ff */
[----:B--2---:R-:W-:Y:S06]  /*52b0*/  @!P0 BRA `(.L_x_74) ;  /* 0x0000025400448947 */ /* 0x004fec0003800000 */
.L_x_443:
[----:B------:R-:W-:Y:S01]  /*52c0*/  ULOP3.LUT UR13, UR70, 0x4000000, URZ, 0xfc, !UPT ;  /* 0x04000000460d7892 */ /* 0x000fe2000f8efcff */
[----:B------:R-:W-:Y:S01]  /*52d0*/  R2UR UR37, R2 ;  /* 0x00000000022572ca */ /* 0x000fe200000e0000 */
[----:B------:R-:W-:Y:S01]  /*52e0*/  IMAD.MOV.U32 R2, RZ, RZ, 0x30 ;  /* 0x00000030ff027424 */ /* 0x000fe200078e00ff */
[----:B------:R-:W-:Y:S01]  /*52f0*/  R2UR UR36, R3 ;  /* 0x00000000032472ca */ /* 0x000fe200000e0000 */
[----:B------:R-:W-:Y:S01]  /*5300*/  ULEA UR4, UR62, UR13, 0xc ;  /* 0x0000000d3e047291 */ /* 0x000fe2000f8e60ff */
[----:B------:R-:W-:Y:S01]  /*5310*/  R2UR UR35, R0 ;  /* 0x00000000002372ca */ /* 0x000fe200000e0000 */
[----:B------:R-:W-:Y:S01]  /*5320*/  IMAD.MOV.U32 R3, RZ, RZ, 0x100 ;  /* 0x00000100ff037424 */ /* 0x000fe200078e00ff */
[----:B------:R-:W-:Y:S01]  /*5330*/  R2UR UR32, R2 ;  /* 0x00000000022072ca */ /* 0x000fe200000e0000 */
[----:B------:R-:W-:Y:S01]  /*5340*/  UIADD3 UR20, UPT, UPT, UR4, 0x80, URZ ;  /* 0x0000008004147890 */ /* 0x000fe2000fffe0ff */
[----:B------:R-:W-:Y:S01]  /*5350*/  IMAD.MOV.U32 R0, RZ, RZ, 0x100 ;  /* 0x00000100ff007424 */ /* 0x000fe200078e00ff */
[----:B------:R-:W-:Y:S01]  /*5360*/  UIADD3 UR18, UPT, UPT, UR4, 0x100, URZ ;  /* 0x0000010004127890 */ /* 0x000fe2000fffe0ff */
[----:B------:R-:W-:Y:S01]  /*5370*/  IMAD.MOV.U32 R2, RZ, RZ, 0x100 ;  /* 0x00000100ff027424 */ /* 0x000fe200078e00ff */
[----:B------:R-:W-:Y:S01]  /*5380*/  UIADD3 UR16, UPT, UPT, UR4, 0x180, URZ ;  /* 0x0000018004107890 */ /* 0x000fe2000fffe0ff */
[----:B------:R-:W-:Y:S01]  /*5390*/  R2UR UR34, R3 ;  /* 0x00000000032272ca */ /* 0x000fe200000e0000 */
[----:B------:R-:W-:Y:S01]  /*53a0*/  UIADD3 UR14, UPT, UPT, UR4, 0x200, URZ ;  /* 0x00000200040e7890 */ /* 0x000fe2000fffe0ff */
[----:B------:R-:W-:Y:S01]  /*53b0*/  R2UR UR33, R0 ;  /* 0x00000000002172ca */ /* 0x000fe200000e0000 */
[----:B------:R-:W-:Y:S01]  /*53c0*/  UIADD3 UR10, UPT, UPT, UR4, 0x280, URZ ;  /* 0x00000280040a7890 */ /* 0x000fe2000fffe0ff */
[----:B------:R-:W-:Y:S01]  /*53d0*/  IMAD.MOV.U32 R3, RZ, RZ, 0x38 ;  /* 0x00000038ff037424 */ /* 0x000fe200078e00ff */
[----:B------:R-:W-:Y:S01]  /*53e0*/  UIADD3 UR8, UPT, UPT, UR4, 0x300, URZ ;  /* 0x0000030004087890 */ /* 0x000fe2000fffe0ff */
[----:B------:R-:W-:Y:S01]  /*53f0*/  IMAD.MOV.U32 R0, RZ, RZ, 0x40 ;  /* 0x00000040ff007424 */ /* 0x000fe200078e00ff */
[----:B------:R-:W-:Y:S01]  /*5400*/  UIADD3 UR6, UPT, UPT, UR4, 0x380, URZ ;  /* 0x0000038004067890 */ /* 0x000fe2000fffe0ff */
[C---:B------:R-:W-:Y:S01]  /*5410*/  R2UR UR31, R2.reuse ;  /* 0x00000000021f72ca */ /* 0x040fe200000e0000 */
[----:B------:R-:W-:Y:S01]  /*5420*/  UMOV UR52, 0x0 ;  /* 0x0000000000347882 */ /* 0x000fe20000000000 */
        /* <DEDUP_REMOVED lines=9> */
[----:B------:R-:W-:Y:S01]  /*54c0*/  UMOV UR53, 0x8410010 ;  /* 0x0841001000357882 */ /* 0x000fe20000000000 */
[C---:B------:R-:W-:Y:S01]  /*54d0*/  R2UR UR27, R0.reuse ;  /* 0x00000000001b72ca */ /* 0x040fe200000e0000 */
[----:B------:R-:W-:Y:S01]  /*54e0*/  UMOV UR5, 0x40004040 ;  /* 0x4000404000057882 */ /* 0x000fe20000000000 */
[----:B------:R-:W-:Y:S01]  /*54f0*/  R2UR UR25, R0 ;  /* 0x00000000001972ca */ /* 0x000fe200000e0000 */
[----:B------:R2:W-:Y:S01]  /*5500*/  UTCHMMA tmem[UR36], gdesc[UR4], tmem[UR37], tmem[UR52], idesc[UR53], UPT ;  /* 0x00ff3404240079ea */ /* 0x0005e2000b800025 */
[----:B------:R-:W-:Y:S01]  /*5510*/  R2UR UR22, R2 ;  /* 0x00000000021672ca */ /* 0x000fe200000e0000 */
[----:B------:R-:W-:Y:S01]  /*5520*/  UMOV UR50, 0x0 ;  /* 0x0000000000327882 */ /* 0x000fe20000000000 */
[----:B------:R-:W-:Y:S01]  /*5530*/  R2UR UR23, R0 ;  /* 0x00000000001772ca */ /* 0x000fe200000e0000 */
        /* <DEDUP_REMOVED lines=25> */
[----:B------:R-:W-:Y:S02]  /*56d0*/  UMOV UR7, 0x40004040 ;  /* 0x4000404000077882 */ /* 0x000fe40000000000 */
[----:B------:R2:W-:Y:S01]  /*56e0*/  UTCHMMA tmem[UR22], gdesc[UR6], tmem[UR23], tmem[UR38], idesc[UR39], UPT ;  /* 0x00ff2606160079ea */ /* 0x0005e2000b800017 */
[----:B------:R-:W-:Y:S05]  /*56f0*/  BRA.U UP5, `(.L_x_75) ;  /* 0x0000000105047547 */ /* 0x000fea000b800000 */
[----:B--2---:R-:W-:Y:S05]  /*5700*/  BPT.TRAP 0x1 ;  /* 0x000000040000795c */ /* 0x004fea0000300000 */
.L_x_75:
[----:B--2---:R-:W-:Y:S01]  /*5710*/  UIADD3 UR4, UPT, UPT, UR12, 0x70090, URZ ;  /* 0x000700900c047890 */ /* 0x004fe2000fffe0ff */
[----:B------:R-:W-:Y:S01]  /*5720*/  LOP3.LUT R0, R10, 0x1, RZ, 0x3c, !PT ;  /* 0x000000010a007812 */ /* 0x000fe200078e3cff */
[----:B------:R-:W-:Y:S01]  /*5730*/  UMOV UR71, 0x1 ;  /* 0x0000000100477882 */ /* 0x000fe20000000000 */
[----:B------:R-:W-:Y:S06]  /*5740*/  UMOV UR73, UR62 ;  /* 0x0000003e00497c82 */ /* 0x000fec0008000000 */
[----:B------:R2:W-:Y:S01]  /*5750*/  UTCBAR [UR4], URZ ;  /* 0x000000ff040073e9 */ /* 0x0005e200080000ff */
[----:B------:R-:W-:Y:S05]  /*5760*/  BRA.U UP2, `(.L_x_76) ;  /* 0xffffffdd02b47547 */ /* 0x000fea000b83ffff */
.L_x_57:
[----:B------:R-:W-:Y:S04]  /*5770*/  BSSY.RECONVERGENT B0, `(.L_x_77) ;  /* 0x0000003000007945 */ /* 0x000fe80003800200 */
[----:B------:R-:W-:Y:S05]  /*5780*/  @!P4 BRA `(.L_x_78) ;  /* 0x000000000004c947 */ /* 0x000fea0003800000 */
[----:B--23--:R-:W-:Y:S05]  /*5790*/  BPT.TRAP 0x1 ;  /* 0x000000040000795c */ /* 0x00cfea0000300000 */
.L_x_78:
[----:B--23--:R-:W-:Y:S05]  /*57a0*/  BSYNC.RECONVERGENT B0 ;  /* 0x0000000000007941 */ /* 0x00cfea0003800200 */
.L_x_77:
[----:B------:R-:W-:Y:S01]  /*57b0*/  UIADD3 UR4, UPT, UPT, UR12, 0x70010, URZ ;  /* 0x000700100c047890 */ /* 0x000fe2000fffe0ff */
[----:B------:R-:W-:Y:S08]  /*57c0*/  BSSY.RECONVERGENT B0, `(.L_x_79) ;  /* 0x0000004000007945 */ /* 0x000ff00003800200 */
[----:B------:R2:W-:Y:S01]  /*57d0*/  UTCBAR [UR4], URZ ;  /* 0x000000ff040073e9 */ /* 0x0005e200080000ff */
[----:B------:R-:W-:Y:S05]  /*57e0*/  @!P4 BRA `(.L_x_80) ;  /* 0x000000000004c947 */ /* 0x000fea0003800000 */
[----:B--2---:R-:W-:Y:S05]  /*57f0*/  BPT.TRAP 0x1 ;  /* 0x000000040000795c */ /* 0x004fea0000300000 */
.L_x_80:
[----:B--2---:R-:W-:Y:S05]  /*5800*/  BSYNC.RECONVERGENT B0 ;  /* 0x0000000000007941 */ /* 0x004fea0003800200 */
.L_x_79:
[----:B------:R-:W-:-:S09]  /*5810*/  UIADD3 UR4, UPT, UPT, UR12, 0x70018, URZ ;  /* 0x000700180c047890 */ /* 0x000fd2000fffe0ff */
[----:B------:R2:W-:Y:S01]  /*5820*/  UTCBAR [UR4], URZ ;  /* 0x000000ff040073e9 */ /* 0x0005e200080000ff */
[----:B------:R-:W-:Y:S05]  /*5830*/  BRA.U UP5, `(.L_x_81) ;  /* 0x0000000105047547 */ /* 0x000fea000b800000 */
[----:B--2---:R-:W-:Y:S05]  /*5840*/  BPT.TRAP 0x1 ;  /* 0x000000040000795c */ /* 0x004fea0000300000 */
.L_x_81:
[----:B------:R-:W-:-:S04]  /*5850*/  SHF.L.U32 R3, R12, 0x1f, RZ ;  /* 0x0000001f0c037819 */ /* 0x000fc800000006ff */
[----:B------:R-:W3:Y:S02]  /*5860*/  SYNCS.PHASECHK.TRANS64.TRYWAIT P0, [UR12+0x700a8], R3 ;  /* 0x0700a803ff0075a7 */ /* 0x000ee4000800110c */
[----:B---3--:R-:W-:Y:S05]  /*5870*/  @!P0 BRA `(.L_x_82) ;  /* 0x0000024c00f08947 */ /* 0x008fea0003800000 */
.L_x_445:
[----:B------:R-:W-:Y:S05]  /*5880*/  BRA.U UP3, `(.L_x_83) ;  /* 0x0000000103047547 */ /* 0x000fea000b800000 */
[----:B--2---:R-:W-:Y:S05]  /*5890*/  BPT.TRAP 0x1 ;  /* 0x000000040000795c */ /* 0x004fea0000300000 */
.L_x_83:
[----:B---3--:R-:W-:Y:S01]  /*58a0*/  SHF.L.U32 R2, R0, 0x1f, RZ ;  /* 0x0000001f00027819 */ /* 0x008fe200000006ff */
[----:B------:R-:W-:Y:S02]  /*58b0*/  HFMA2 R3, -RZ, RZ, 0, 2.288818359375e-05 ;  /* 0x00000180ff037431 */ /* 0x000fe400000001ff */
[----:B-1----:R-:W-:Y:S01]  /*58c0*/  IMAD.MOV.U32 R4, RZ, RZ, 0xa0 ;  /* 0x000000a0ff047424 */ /* 0x002fe200078e00ff */
[----:B------:R-:W1:Y:S02]  /*58d0*/  SYNCS.PHASECHK.TRANS64.TRYWAIT P0, [UR12+0x70068], R2 ;  /* 0x07006802ff0075a7 */ /* 0x000e64000800110c */
[----:B-1----:R-:W-:Y:S05]  /*58e0*/  @!P0 BRA `(.L_x_84) ;  /* 0x0000024c00ec8947 */ /* 0x002fea0003800000 */
.L_x_447:
[----:B-1----:R-:W-:Y:S01]  /*58f0*/  IMAD.MOV.U32 R2, RZ, RZ, 0xa8 ;  /* 0x000000a8ff027424 */ /* 0x002fe200078e00ff */
        /* <DEDUP_REMOVED lines=12> */
[----:B--2---:R-:W-:Y:S01]  /*59c0*/  ULEA UR4, UR62, UR13, 0xc ;  /* 0x0000000d3e047291 */ /* 0x004fe2000f8e60ff */
[C---:B------:R-:W-:Y:S01]  /*59d0*/  R2UR UR32, R3.reuse ;  /* 0x00000000032072ca */ /* 0x040fe200000e0000 */
[----:B------:R-:W-:Y:S01]  /*59e0*/  UISETP.NE.U32.AND UP0, UPT, UR71, URZ, UPT ;  /* 0x000000ff4700728c */ /* 0x000fe2000bf05070 */
[----:B------:R-:W-:Y:S01]  /*59f0*/  R2UR UR30, R0 ;  /* 0x00000000001e72ca */ /* 0x000fe200000e0000 */
[----:B------:R-:W-:Y:S01]  /*5a00*/  UIADD3 UR20, UPT, UPT, UR4, 0x80, URZ ;  /* 0x0000008004147890 */ /* 0x000fe2000fffe0ff */
[----:B------:R-:W-:Y:S01]  /*5a10*/  R2UR UR25, R2 ;  /* 0x00000000021972ca */ /* 0x000fe200000e0000 */
[----:B------:R-:W-:Y:S01]  /*5a20*/  IMAD.MOV.U32 R2, RZ, RZ, 0xd0 ;  /* 0x000000d0ff027424 */ /* 0x000fe200078e00ff */
[----:B------:R-:W-:Y:S01]  /*5a30*/  R2UR UR27, R4 ;  /* 0x00000000041b72ca */ /* 0x000fe200000e0000 */
[----:B------:R-:W-:Y:S01]  /*5a40*/  UIADD3 UR18, UPT, UPT, UR4, 0x100, URZ ;  /* 0x0000010004127890 */ /* 0x000fe2000fffe0ff */
        /* <DEDUP_REMOVED lines=9> */
[----:B------:R-:W-:Y:S01]  /*5ae0*/  UIADD3 UR8, UPT, UPT, UR4, 0x300, URZ ;  /* 0x0000030004087890 */ /* 0x000fe2000fffe0ff */
[----:B------:R-:W-:Y:S01]  /*5af0*/  R2UR UR22, R0 ;  /* 0x00000000001672ca */ /* 0x000fe200000e0000 */
[----:B------:R-:W-:Y:S01]  /*5b00*/  UMOV UR52, 0x0 ;  /* 0x0000000000347882 */ /* 0x000fe20000000000 */
[----:B------:R-:W-:Y:S01]  /*5b10*/  UMOV UR53, 0x8410010 ;  /* 0x0841001000357882 */ /* 0x000fe20000000000 */
[----:B------:R-:W-:Y:S01]  /*5b20*/  UMOV UR5, 0x40004040 ;  /* 0x4000404000057882 */ /* 0x000fe20000000000 */
[----:B------:R-:W-:Y:S01]  /*5b30*/  UIADD3 UR6, UPT, UPT, UR4, 0x380, URZ ;  /* 0x0000038004067890 */ /* 0x000fe2000fffe0ff */
[----:B------:R1:W-:Y:S01]  /*5b40*/  UTCHMMA tmem[UR35], gdesc[UR4], tmem[UR36], tmem[UR52], idesc[UR53], UP0 ;  /* 0x00ff3404230079ea */ /* 0x0003e20008000024 */
        /* <DEDUP_REMOVED lines=29> */
[----:B-1----:R-:W-:Y:S05]  /*5d20*/  BPT.TRAP 0x1 ;  /* 0x000000040000795c */ /* 0x002fea0000300000 */
.L_x_85:
[----:B-1----:R-:W-:-:S09]  /*5d30*/  UIADD3 UR4, UPT, UPT, UR12, 0x70098, URZ ;  /* 0x000700980c047890 */ /* 0x002fd2000fffe0ff */
[----:B------:R1:W-:Y:S01]  /*5d40*/  UTCBAR [UR4], URZ ;  /* 0x000000ff040073e9 */ /* 0x0003e200080000ff */
[----:B------:R-:W-:Y:S05]  /*5d50*/  BRA.U !UP1, `(.L_x_86) ;  /* 0x0000000109047547 */ /* 0x000fea000b800000 */
[----:B-1----:R-:W-:Y:S05]  /*5d60*/  BPT.TRAP 0x1 ;  /* 0x000000040000795c */ /* 0x002fea0000300000 */
.L_x_86:
[----:B-1----:R-:W-:-:S04]  /*5d70*/  ULEA UR4, UR75, UR12, 0x3 ;  /* 0x0000000c4b047291 */ /* 0x002fc8000f8e18ff */
[----:B------:R-:W-:-:S09]  /*5d80*/  UIADD3 UR4, UPT, UPT, UR4, 0x70038, URZ ;  /* 0x0007003804047890 */ /* 0x000fd2000fffe0ff */
[----:B------:R1:W-:Y:S01]  /*5d90*/  UTCBAR [UR4], URZ ;  /* 0x000000ff040073e9 */ /* 0x0003e200080000ff */
[----:B------:R-:W-:Y:S05]  /*5da0*/  BRA.U UP4, `(.L_x_87) ;  /* 0x0000000104047547 */ /* 0x000fea000b800000 */
[----:B-1----:R-:W-:Y:S05]  /*5db0*/  BPT.TRAP 0x1 ;  /* 0x000000040000795c */ /* 0x002fea0000300000 */
.L_x_87:
[----:B-1----:R-:W-:-:S09]  /*5dc0*/  UIADD3 UR4, UPT, UPT, UR12, 0x70050, URZ ;  /* 0x000700500c047890 */ /* 0x002fd2000fffe0ff */
[----:B------:R1:W-:Y:S01]  /*5dd0*/  UTCBAR [UR4], URZ ;  /* 0x000000ff040073e9 */ /* 0x0003e200080000ff */
[----:B------:R-:W-:Y:S05]  /*5de0*/  BRA.U UP3, `(.L_x_88) ;  /* 0x0000000103047547 */ /* 0x000fea000b800000 */
[----:B-1----:R-:W-:Y:S05]  /*5df0*/  BPT.TRAP 0x1 ;  /* 0x000000040000795c */ /* 0x002fea0000300000 */
.L_x_88:
[----:B-1----:R-:W-:Y:S01]  /*5e00*/  UIADD3 UR4, UPT, UPT, UR12, 0x70060, URZ ;  /* 0x000700600c047890 */ /* 0x002fe2000fffe0ff */
[----:B------:R-:W-:Y:S01]  /*5e10*/  LOP3.LUT R12, R12, 0x1, RZ, 0x3c, !PT ;  /* 0x000000010c0c7812 */ /* 0x000fe200078e3cff */
[----:B------:R-:W-:Y:S01]  /*5e20*/  UIADD3 UR76, UPT, UPT, UR77, 0x2, URZ ;  /* 0x000000024d4c7890 */ /* 0x000fe2000fffe0ff */
[----:B------:R-:W-:-:S06]  /*5e30*/  LOP3.LUT R7, R7, 0x1, RZ, 0x3c, !PT ;  /* 0x0000000107077812 */ /* 0x000fcc00078e3cff */
[----:B------:R2:W-:Y:S01]  /*5e40*/  UTCBAR [UR4], URZ ;  /* 0x000000ff040073e9 */ /* 0x0005e200080000ff */
[----:B------:R-:W-:-:S04]  /*5e50*/  NOP ;  /* 0x0000000000007918 */ /* 0x000fc80000000000 */
.L_x_29:
[----:B--2---:R-:W2:Y:S01]  /*5e60*/  LDCU UR4, c[0x0][0x370] ;  /* 0x00006e00ff0477ac */ /* 0x004ea20008000800 */
[----:B------:R-:W-:Y:S01]  /*5e70*/  R2UR UR6, R15 ;  /* 0x000000000f0672ca */ /* 0x000fe200000e0000 */
[----:B------:R-:W3:-:S12]  /*5e80*/  LDCU UR5, c[0x0][0x900] ;  /* 0x00012000ff0577ac */ /* 0x000ed80008000800 */
[----:B--2---:R-:W-:-:S04]  /*5e90*/  UIADD3 UR6, UPT, UPT, UR4, UR6, URZ ;  /* 0x0000000604067290 */ /* 0x004fc8000fffe0ff */
[----:B---3--:R-:W-:Y:S02]  /*5ea0*/  UISETP.GE.AND UP0, UPT, UR6, UR5, UPT ;  /* 0x000000050600728c */ /* 0x008fe4000bf06270 */
[----:B------:R-:W-:-:S07]  /*5eb0*/  MOV R15, UR6 ;  /* 0x00000006000f7c02 */ /* 0x000fce0008000f00 */
[----:B------:R-:W-:Y:S05]  /*5ec0*/  BRA.U !UP0, `(.L_x_89) ;  /* 0xffffffb908807547 */ /* 0x000fea000b83ffff */
[----:B------:R-:W-:Y:S05]  /*5ed0*/  EXIT ;  /* 0x000000000000794d */ /* 0x000fea0003800000 */
.L_x_28:
[----:B------:R-:W-:-:S08]  /*5ee0*/  NOP ;  /* 0x0000000000007918 */ /* 0x000fd00000000000 */
[----:B------:R-:W1:-:S00]  /*5ef0*/  USETMAXREG.DEALLOC.CTAPOOL 0x60 ;  /* 0x00000060000079c8 */ /* 0x000e4000080e0500 */
[----:B-1----:R-:W1:Y:S01]  /*5f00*/  LDC R2, c[0x0][0x900] ;  /* 0x00024000ff027b82 */ /* 0x002e620000000800 */
[----:B------:R-:W-:Y:S02]  /*5f10*/  MOV R57, UR8 ;  /* 0x0000000800397c02 */ /* 0x000fe40008000f00 */
[----:B-1----:R-:W-:-:S13]  /*5f20*/  ISETP.LE.AND P0, PT, R2, UR8, PT ;  /* 0x0000000802007c0c */ /* 0x002fda000bf03270 */
[----:B------:R-:W-:Y:S05]  /*5f30*/  @P0 EXIT ;  /* 0x000000000000094d */ /* 0x000fea0003800000 */
[----:B------:R-:W1:Y:S01]  /*5f40*/  S2UR UR5, SR_CTAID.Z ;  /* 0x00000000000579c3 */ /* 0x000e620000002700 */
[----:B------:R-:W-:Y:S01]  /*5f50*/  LOP3.LUT P0, RZ, R0, 0x7f, RZ, 0xc0, !PT ;  /* 0x0000007f00ff7812 */ /* 0x000fe2000780c0ff */
[----:B------:R-:W-:Y:S01]  /*5f60*/  HFMA2 R16, -RZ, RZ, 0, 0 ;  /* 0x00000000ff107431 */ /* 0x000fe200000001ff */
[----:B------:R-:W-:Y:S01]  /*5f70*/  BSSY B8, `(.L_x_90) ;  /* 0x00013c8000087945 */ /* 0x000fe20003800000 */
[----:B------:R-:W-:Y:S01]  /*5f80*/  IMAD.MOV.U32 R56, RZ, RZ, 0x1 ;  /* 0x00000001ff387424 */ /* 0x000fe200078e00ff */
[----:B------:R-:W-:Y:S01]  /*5f90*/  MOV R23, RZ ;  /* 0x000000ff00177202 */ /* 0x000fe20000000f00 */
[----:B------:R-:W2:Y:S02]  /*5fa0*/  LDCU.64 UR40, c[0x0][0x358] ;  /* 0x00006b00ff2877ac */ /* 0x000ea40008000a00 */
[----:B------:R-:W1:Y:S01]  /*5fb0*/  LDC R3, c[0x0][0x370] ;  /* 0x0000dc00ff037b82 */ /* 0x000e620000000800 */
[----:B------:R-:W3:Y:S01]  /*5fc0*/  LDCU UR4, c[0x0][0x374] ;  /* 0x00006e80ff0477ac */ /* 0x000ee20008000800 */
[----:B------:R-:W-:Y:S01]  /*5fd0*/  UMOV UR36, URZ ;  /* 0x000000ff00247c82 */ /* 0x000fe20008000000 */
[----:B------:R-:W-:-:S05]  /*5fe0*/  UMOV UR38, URZ ;  /* 0x000000ff00267c82 */ /* 0x000fca0008000000 */
[----:B------:R-:W4:Y:S01]  /*5ff0*/  S2UR UR6, SR_CTAID.Y ;  /* 0x00000000000679c3 */ /* 0x000f220000002600 */
[----:B-1----:R-:W-:-:S04]  /*6000*/  IMAD R2, R3, UR5, RZ ;  /* 0x0000000503027c24 */ /* 0x002fc8000f8e02ff */
[----:B------:R-:W-:Y:S02]  /*6010*/  IMAD.MOV R2, RZ, RZ, -R2 ;  /* 0x000000ffff027224 */ /* 0x000fe400078e0a02 */
[----:B----4-:R-:W-:Y:S02]  /*6020*/  IMAD R3, R3, UR6, R57 ;  /* 0x0000000603037c24 */ /* 0x010fe4000f8e0239 */
[----:B---3--:R-:W-:-:S05]  /*6030*/  IMAD R2, R2, UR4, RZ ;  /* 0x0000000402027c24 */ /* 0x008fca000f8e02ff */
[----:B------:R-:W-:-:S04]  /*6040*/  ISETP.NE.OR P0, PT, R3, R2, P0 ;  /* 0x000000020300720c */ /* 0x000fc80000705670 */
[----:B--2---:R-:W-:-:S09]  /*6050*/  P2R R58, PR, RZ, 0x1 ;  /* 0x00000001ff3a7803 */ /* 0x004fd20000000000 */
.L_x_292:
[----:B------:R-:W-:Y:S05]  /*6060*/  YIELD ;  /* 0x0000000000007946 */ /* 0x000fea0003800000 */
[----:B------:R-:W1:Y:S01]  /*6070*/  LDC R6, c[0x0][0x904] ;  /* 0x00024100ff067b82 */ /* 0x000e620000000800 */
[----:B--2---:R-:W2:Y:S01]  /*6080*/  LDCU.64 UR4, c[0x0][0x908] ;  /* 0x00012100ff0477ac */ /* 0x004ea20008000a00 */
[----:B------:R-:W-:Y:S01]  /*6090*/  BSSY B7, `(.L_x_91) ;  /* 0x00013b0000077945 */ /* 0x000fe20003800000 */
[----:B---3--:R-:W3:Y:S05]  /*60a0*/  LDCU.64 UR6, c[0x0][0x920] ;  /* 0x00012400ff0677ac */ /* 0x008eea0008000a00 */
[----:B----4-:R-:W4:Y:S08]  /*60b0*/  LDC.64 R4, c[0x0][0x918] ;  /* 0x00024600ff047b82 */ /* 0x010f300000000a00 */
[----:B------:R-:W5:Y:S01]  /*60c0*/  LDC.64 R2, c[0x0][0x910] ;  /* 0x00024400ff027b82 */ /* 0x000f620000000a00 */
[----:B--2---:R-:W-:Y:S01]  /*60d0*/  IMAD.HI.U32 R22, R57, UR4, RZ ;  /* 0x0000000439167c27 */ /* 0x004fe2000f8e00ff */
[----:B------:R-:W2:Y:S04]  /*60e0*/  LDCU UR4, c[0x0][0x380] ;  /* 0x00007000ff0477ac */ /* 0x000ea80008000800 */
[----:B------:R-:W-:-:S02]  /*60f0*/  SHF.R.U32.HI R22, RZ, UR5, R22 ;  /* 0x00000005ff167c19 */ /* 0x000fc40008011616 */
[----:B-1----:R-:W-:-:S04]  /*6100*/  ISETP.NE.AND P0, PT, R6, 0x1, PT ;  /* 0x000000010600780c */ /* 0x002fc80003f05270 */
[----:B------:R-:W-:Y:S02]  /*6110*/  SEL R22, R57, R22, !P0 ;  /* 0x0000001639167207 */ /* 0x000fe40004000000 */
[----:B----4-:R-:W-:-:S03]  /*6120*/  ISETP.NE.AND P0, PT, R5, 0x1, PT ;  /* 0x000000010500780c */ /* 0x010fc60003f05270 */
[----:B---3--:R-:W-:-:S04]  /*6130*/  IMAD.HI.U32 R0, R22, UR6, RZ ;  /* 0x0000000616007c27 */ /* 0x008fc8000f8e00ff */
[----:B------:R-:W-:Y:S01]  /*6140*/  IMAD.MOV R7, RZ, RZ, -R22 ;  /* 0x000000ffff077224 */ /* 0x000fe200078e0a16 */
[----:B------:R-:W-:-:S03]  /*6150*/  SHF.R.U32.HI R0, RZ, UR7, R0 ;  /* 0x00000007ff007c19 */ /* 0x000fc60008011600 */
[----:B------:R-:W-:Y:S01]  /*6160*/  IMAD R7, R6, R7, R57 ;  /* 0x0000000706077224 */ /* 0x000fe200078e0239 */
[----:B------:R-:W-:Y:S02]  /*6170*/  SEL R0, R22, R0, !P0 ;  /* 0x0000000016007207 */ /* 0x000fe40004000000 */
[----:B-----5:R-:W-:Y:S01]  /*6180*/  ISETP.NE.AND P0, PT, R2, 0x1, PT ;  /* 0x000000010200780c */ /* 0x020fe20003f05270 */
[----:B------:R-:W-:Y:S02]  /*6190*/  IMAD.SHL.U32 R7, R7, 0x100, RZ ;  /* 0x0000010007077824 */ /* 0x000fe400078e00ff */
[----:B------:R-:W-:-:S05]  /*61a0*/  IMAD.HI.U32 R3, R0, R3, RZ ;  /* 0x0000000300037227 */ /* 0x000fca00078e00ff */
[----:B------:R-:W-:Y:S01]  /*61b0*/  SHF.R.U32.HI R3, RZ, R4, R3 ;  /* 0x00000004ff037219 */ /* 0x000fe20000011603 */
[----:B------:R-:W-:-:S03]  /*61c0*/  IMAD.MOV R4, RZ, RZ, -R0 ;  /* 0x000000ffff047224 */ /* 0x000fc600078e0a00 */
[----:B------:R-:W-:Y:S01]  /*61d0*/  SEL R3, R0, R3, !P0 ;  /* 0x0000000300037207 */ /* 0x000fe20004000000 */
[----:B------:R-:W-:Y:S01]  /*61e0*/  IMAD R22, R5, R4, R22 ;  /* 0x0000000405167224 */ /* 0x000fe200078e0216 */
[----:B--2---:R-:W-:-:S03]  /*61f0*/  ISETP.GE.AND P0, PT, R7, UR4, PT ;  /* 0x0000000407007c0c */ /* 0x004fc6000bf06270 */
[----:B------:R-:W-:-:S04]  /*6200*/  IMAD.MOV R3, RZ, RZ, -R3 ;  /* 0x000000ffff037224 */ /* 0x000fc800078e0a03 */
[----:B------:R-:W-:-:S06]  /*6210*/  IMAD R2, R2, R3, R0 ;  /* 0x0000000302027224 */ /* 0x000fcc00078e0200 */
[----:B------:R-:W-:Y:S05]  /*6220*/  @P0 BRA `(.L_x_92) ;  /* 0x0000013800580947 */ /* 0x000fea0003800000 */
[----:B------:R-:W1:Y:S02]  /*6230*/  LDC R4, c[0x0][0x384] ;  /* 0x0000e100ff047b82 */ /* 0x000e640000000800 */
[----:B-1----:R-:W-:-:S13]  /*6240*/  ISETP.NE.AND P0, PT, R4, RZ, PT ;  /* 0x000000ff0400720c */ /* 0x002fda0003f05270 */
[----:B------:R-:W-:Y:S05]  /*6250*/  @P0 BRA `(.L_x_93) ;  /* 0x0000008000440947 */ /* 0x000fea0003800000 */
[----:B------:R-:W-:-:S09]  /*6260*/  UISETP.NE.AND UP0, UPT, UR37, URZ, UPT ;  /* 0x000000ff2500728c */ /* 0x000fd2000bf05270 */
[----:B------:R-:W-:Y:S05]  /*6270*/  BRA.U UP0, `(.L_x_94) ;  /* 0x0000000100047547 */ /* 0x000fea000b800000 */
[----:B------:R-:W-:Y:S05]  /*6280*/  BPT.TRAP 0x1 ;  /* 0x000000040000795c */ /* 0x000fea0000300000 */
.L_x_94:
[----:B------:R-:W1:Y:S01]  /*6290*/  S2R R17, SR_CgaCtaId ;  /* 0x0000000000117919 */ /* 0x000e620000008800 */
[----:B------:R-:W-:Y:S01]  /*62a0*/  MOV R3, 0x400 ;  /* 0x0000040000037802 */ /* 0x000fe20000000f00 */
[----:B------:R-:W-:Y:S01]  /*62b0*/  BSSY B0, `(.L_x_95) ;  /* 0x0000005000007945 */ /* 0x000fe20003800000 */
[----:B------:R-:W-:Y:S02]  /*62c0*/  SHF.L.U32 R0, R56, 0x1f, RZ ;  /* 0x0000001f38007819 */ /* 0x000fe400000006ff */
[----:B-1----:R-:W-:-:S04]  /*62d0*/  LEA R17, R17, R3, 0x18 ;  /* 0x0000000311117211 */ /* 0x002fc800078ec0ff */
[----:B------:R-:W1:Y:S02]  /*62e0*/  SYNCS.PHASECHK.TRANS64.TRYWAIT P0, [R17+URZ+0x700c0], R0 ;  /* 0x0700c000110075a7 */ /* 0x000e6400080011ff */
[----:B-1----:R-:W-:Y:S05]  /*62f0*/  @!P0 BRA `(.L_x_96) ;  /* 0x0000024400808947 */ /* 0x002fea0003800000 */
.L_x_448:
[----:B------:R-:W-:Y:S05]  /*6300*/  BSYNC B0 ;  /* 0x0000000000007941 */ /* 0x000fea0003800000 */
.L_x_95:
[----:B------:R-:W-:Y:S01]  /*6310*/  ISETP.NE.AND P0, PT, R58, RZ, PT ;  /* 0x000000ff3a00720c */ /* 0x000fe20003f05270 */
[----:B------:R-:W-:-:S12]  /*6320*/  BSSY.RECONVERGENT B6, `(.L_x_97) ;  /* 0x0000233000067945 */ /* 0x000fd80003800200 */
[----:B------:R-:W-:Y:S05]  /*6330*/  @P0 BRA `(.L_x_98) ;  /* 0x0000002000c40947 */ /* 0x000fea0003800000 */
[----:B------:R-:W2:Y:S01]  /*6340*/  LDC.64 R4, c[0x4][0xa0] ;  /* 0x01002800ff047b82 */ /* 0x000ea20000000a00 */
[----:B------:R-:W-:Y:S01]  /*6350*/  MOV R18, 0x0 ;  /* 0x0000000000127802 */ /* 0x000fe20000000f00 */
[----:B------:R-:W3:Y:S01]  /*6360*/  LDCU.64 UR4, c[0x4][0xd0] ;  /* 0x01001a00ff0477ac */ /* 0x000ee20008000a00 */
[----:B------:R-:W-:Y:S02]  /*6370*/  MOV R6, UR42 ;  /* 0x0000002a00067c02 */ /* 0x000fe40008000f00 */
[----:B------:R-:W-:-:S03]  /*6380*/  MOV R7, UR39 ;  /* 0x0000002700077c02 */ /* 0x000fc60008000f00 */
[----:B------:R4:W1:Y:S01]  /*6390*/  LDC.64 R8, c[0x4][R18] ;  /* 0x0100000012087b82 */ /* 0x0008620000000a00 */
[----:B--2---:R3:W-:Y:S02]  /*63a0*/  STL.64 [R1], R4 ;  /* 0x0000000401007387 */ /* 0x0047e40000100a00 */
[----:B---3--:R-:W-:Y:S02]  /*63b0*/  IMAD.U32 R4, RZ, RZ, UR4 ;  /* 0x00000004ff047e24 */ /* 0x008fe4000f8e00ff */
[----:B-1--4-:R-:W-:-:S03]  /*63c0*/  IMAD.U32 R5, RZ, RZ, UR5 ;  /* 0x00000005ff057e24 */ /* 0x012fc6000f8e00ff */
[----:B------:R-:W-:-:S07]  /*63d0*/  LEPC R20, `(.L_x_99) ;  /* 0x000000001014794e */ /* 0x000fce0000000000 */
[----:B------:R-:W-:Y:S05]  /*63e0*/  CALL.ABS.NOINC R8 ;  /* 0x0000000008007343 */ /* 0x000fea0003c00000 */
.L_x_99:
[----:B------:R1:W2:Y:S01]  /*63f0*/  LDC.64 R8, c[0x4][R18] ;  /* 0x0100000012087b82 */ /* 0x0002a20000000a00 */
[----:B------:R-:W3:Y:S01]  /*6400*/  LDCU.64 UR4, c[0x4][0xe8] ;  /* 0x01001d00ff0477ac */ /* 0x000ee20008000a00 */
[----:B------:R-:W-:Y:S01]  /*6410*/  IMAD.MOV.U32 R4, RZ, RZ, 0x3 ;  /* 0x00000003ff047424 */ /* 0x000fe200078e00ff */
[----:B------:R-:W-:Y:S01]  /*6420*/  MOV R6, UR42 ;  /* 0x0000002a00067c02 */ /* 0x000fe20008000f00 */
[----:B------:R-:W-:Y:S01]  /*6430*/  IMAD.MOV.U32 R5, RZ, RZ, 0x4 ;  /* 0x00000004ff057424 */ /* 0x000fe200078e00ff */
[----:B------:R-:W-:Y:S02]  /*6440*/  MOV R7, UR39 ;  /* 0x0000002700077c02 */ /* 0x000fe40008000f00 */
[----:B------:R-:W-:Y:S04]  /*6450*/  STL [R1+0x8], R4 ;  /* 0x0000080401007387 */ /* 0x000fe80000100800 */
[----:B------:R3:W-:Y:S02]  /*6460*/  STL.64 [R1], R4 ;  /* 0x0000000401007387 */ /* 0x0007e40000100a00 */
[----:B---3--:R-:W-:Y:S01]  /*6470*/  MOV R4, UR4 ;  /* 0x0000000400047c02 */ /* 0x008fe20008000f00 */
[----:B-1----:R-:W-:-:S02]  /*6480*/  IMAD.U32 R5, RZ, RZ, UR5 ;  /* 0x00000005ff057e24 */ /* 0x002fc4000f8e00ff */
[----:B------:R-:W-:-:S07]  /*6490*/  LEPC R20, `(.L_x_100) ;  /* 0x000000001014794e */ /* 0x000fce0000000000 */
[----:B--2---:R-:W-:Y:S05]  /*64a0*/  CALL.ABS.NOINC R8 ;  /* 0x0000000008007343 */ /* 0x004fea0003c00000 */
.L_x_100:
[----:B------:R1:W2:Y:S01]  /*64b0*/  LDC.64 R8, c[0x4][R18] ;  /* 0x0100000012087b82 */ /* 0x0002a20000000a00 */
[----:B------:R-:W3:Y:S01]  /*64c0*/  LDCU.64 UR4, c[0x4][0xe0] ;  /* 0x01001c00ff0477ac */ /* 0x000ee20008000a00 */
[----:B------:R-:W-:Y:S01]  /*64d0*/  CS2R R6, SRZ ;  /* 0x0000000000067805 */ /* 0x000fe2000001ff00 */
[----:B---3--:R-:W-:Y:S01]  /*64e0*/  IMAD.U32 R4, RZ, RZ, UR4 ;  /* 0x00000004ff047e24 */ /* 0x008fe2000f8e00ff */
[----:B------:R-:W-:-:S04]  /*64f0*/  MOV R5, UR5 ;  /* 0x0000000500057c02 */ /* 0x000fc80008000f00 */
[----:B------:R-:W-:-:S07]  /*6500*/  LEPC R20, `(.L_x_101) ;  /* 0x000000001014794e */ /* 0x000fce0000000000 */
[----:B-12---:R-:W-:Y:S05]  /*6510*/  CALL.ABS.NOINC R8 ;  /* 0x0000000008007343 */ /* 0x006fea0003c00000 */
.L_x_101:
[----:B------:R1:W2:Y:S01]  /*6520*/  LDC.64 R8, c[0x4][R18] ;  /* 0x0100000012087b82 */ /* 0x0002a20000000a00 */
[----:B------:R-:W3:Y:S01]  /*6530*/  LDCU.64 UR4, c[0x4][0xf0] ;  /* 0x01001e00ff0477ac */ /* 0x000ee20008000a00 */
[----:B------:R-:W-:Y:S01]  /*6540*/  CS2R R6, SRZ ;  /* 0x0000000000067805 */ /* 0x000fe2000001ff00 */
[----:B---3--:R-:W-:Y:S01]  /*6550*/  IMAD.U32 R4, RZ, RZ, UR4 ;  /* 0x00000004ff047e24 */ /* 0x008fe2000f8e00ff */
[----:B------:R-:W-:-:S04]  /*6560*/  MOV R5, UR5 ;  /* 0x0000000500057c02 */ /* 0x000fc80008000f00 */
[----:B------:R-:W-:-:S07]  /*6570*/  LEPC R20, `(.L_x_102) ;  /* 0x000000001014794e */ /* 0x000fce0000000000 */
[----:B-12---:R-:W-:Y:S05]  /*6580*/  CALL.ABS.NOINC R8 ;  /* 0x0000000008007343 */ /* 0x006fea0003c00000 */
.L_x_102:
[----:B------:R1:W2:Y:S01]  /*6590*/  LDC.64 R8, c[0x4][R18] ;  /* 0x0100000012087b82 */ /* 0x0002a20000000a00 */
[----:B------:R-:W3:Y:S01]  /*65a0*/  LDCU.64 UR4, c[0x4][0xf8] ;  /* 0x01001f00ff0477ac */ /* 0x000ee20008000a00 */
[----:B------:R-:W-:Y:S01]  /*65b0*/  CS2R R6, SRZ ;  /* 0x0000000000067805 */ /* 0x000fe2000001ff00 */
[----:B---3--:R-:W-:Y:S01]  /*65c0*/  IMAD.U32 R4, RZ, RZ, UR4 ;  /* 0x00000004ff047e24 */ /* 0x008fe2000f8e00ff */
[----:B------:R-:W-:-:S04]  /*65d0*/  MOV R5, UR5 ;  /* 0x0000000500057c02 */ /* 0x000fc80008000f00 */
[----:B------:R-:W-:-:S07]  /*65e0*/  LEPC R20, `(.L_x_103) ;  /* 0x000000001014794e */ /* 0x000fce0000000000 */
[----:B-12---:R-:W-:Y:S05]  /*65f0*/  CALL.ABS.NOINC R8 ;  /* 0x0000000008007343 */ /* 0x006fea0003c00000 */
.L_x_103:
[----:B------:R-:W-:Y:S01]  /*6600*/  HFMA2 R0, -RZ, RZ, 0, 9.5367431640625e-07 ;  /* 0x00000010ff007431 */ /* 0x000fe200000001ff */
[----:B------:R1:W2:Y:S01]  /*6610*/  LDC.64 R8, c[0x4][R18] ;  /* 0x0100000012087b82 */ /* 0x0002a20000000a00 */
[----:B------:R-:W3:Y:S01]  /*6620*/  LDCU.64 UR4, c[0x4][0xc8] ;  /* 0x01001900ff0477ac */ /* 0x000ee20008000a00 */
[----:B------:R-:W-:Y:S01]  /*6630*/  MOV R6, UR42 ;  /* 0x0000002a00067c02 */ /* 0x000fe20008000f00 */
[----:B------:R-:W-:Y:S01]  /*6640*/  IMAD.U32 R7, RZ, RZ, UR39 ;  /* 0x00000027ff077e24 */ /* 0x000fe2000f8e00ff */
[----:B------:R1:W-:Y:S01]  /*6650*/  STL [R1], R0 ;  /* 0x0000000001007387 */ /* 0x0003e20000100800 */
[----:B---3--:R-:W-:Y:S01]  /*6660*/  MOV R4, UR4 ;  /* 0x0000000400047c02 */ /* 0x008fe20008000f00 */
[----:B------:R-:W-:-:S04]  /*6670*/  IMAD.U32 R5, RZ, RZ, UR5 ;  /* 0x00000005ff057e24 */ /* 0x000fc8000f8e00ff */
[----:B------:R-:W-:-:S07]  /*6680*/  LEPC R20, `(.L_x_104) ;  /* 0x000000001014794e */ /* 0x000fce0000000000 */
[----:B-12---:R-:W-:Y:S05]  /*6690*/  CALL.ABS.NOINC R8 ;  /* 0x0000000008007343 */ /* 0x006fea0003c00000 */
.L_x_104:
[----:B------:R-:W1:Y:S01]  /*66a0*/  S2R R0, SR_SWINHI ;  /* 0x0000000000007919 */ /* 0x000e620000002f00 */
[----:B------:R2:W3:Y:S01]  /*66b0*/  LDC.64 R8, c[0x4][R18] ;  /* 0x0100000012087b82 */ /* 0x0004e20000000a00 */
[----:B------:R-:W4:Y:S01]  /*66c0*/  LDCU.64 UR4, c[0x4][0x100] ;  /* 0x01002000ff0477ac */ /* 0x000f220008000a00 */
[----:B------:R-:W-:Y:S01]  /*66d0*/  MOV R6, UR42 ;  /* 0x0000002a00067c02 */ /* 0x000fe20008000f00 */
[----:B------:R-:W-:Y:S01]  /*66e0*/  IMAD.U32 R7, RZ, RZ, UR39 ;  /* 0x00000027ff077e24 */ /* 0x000fe2000f8e00ff */
[----:B------:R-:W-:Y:S02]  /*66f0*/  MOV R4, R17 ;  /* 0x0000001100047202 */ /* 0x000fe40000000f00 */
[----:B-1----:R-:W-:Y:S02]  /*6700*/  MOV R5, R0 ;  /* 0x0000000000057202 */ /* 0x002fe40000000f00 */
[----:B------:R-:W-:-:S05]  /*6710*/  IADD3 R4, P0, PT, R4, 0x50000, RZ ;  /* 0x0005000004047810 */ /* 0x000fca0007f1e0ff */
[----:B------:R-:W-:-:S05]  /*6720*/  IMAD.X R5, RZ, RZ, R5, P0 ;  /* 0x000000ffff057224 */ /* 0x000fca00000e0605 */
[----:B------:R4:W-:Y:S02]  /*6730*/  STL.64 [R1], R4 ;  /* 0x0000000401007387 */ /* 0x0009e40000100a00 */
[----:B----4-:R-:W-:Y:S01]  /*6740*/  MOV R4, UR4 ;  /* 0x0000000400047c02 */ /* 0x010fe20008000f00 */
[----:B--23--:R-:W-:Y:S02]  /*6750*/  IMAD.U32 R5, RZ, RZ, UR5 ;  /* 0x00000005ff057e24 */ /* 0x00cfe4000f8e00ff */
[----:B------:R-:W-:-:S07]  /*6760*/  LEPC R20, `(.L_x_105) ;  /* 0x000000001014794e */ /* 0x000fce0000000000 */
[----:B------:R-:W-:Y:S05]  /*6770*/  CALL.ABS.NOINC R8 ;  /* 0x0000000008007343 */ /* 0x000fea0003c00000 */
.L_x_105:
[----:B------:R-:W1:Y:S01]  /*6780*/  LDC.64 R4, c[0x4][0xd8] ;  /* 0x01003600ff047b82 */ /* 0x000e620000000a00 */
[----:B------:R-:W2:Y:S01]  /*6790*/  LDCU.64 UR4, c[0x4][0xd0] ;  /* 0x01001a00ff0477ac */ /* 0x000ea20008000a00 */
[----:B------:R-:W-:Y:S02]  /*67a0*/  MOV R6, UR42 ;  /* 0x0000002a00067c02 */ /* 0x000fe40008000f00 */
[----:B------:R-:W-:-:S04]  /*67b0*/  MOV R7, UR39 ;  /* 0x0000002700077c02 */ /* 0x000fc80008000f00 */
[----:B------:R3:W4:Y:S01]  /*67c0*/  LDC.64 R8, c[0x4][R18] ;  /* 0x0100000012087b82 */ /* 0x0007220000000a00 */
[----:B-1----:R2:W-:Y:S02]  /*67d0*/  STL.64 [R1], R4 ;  /* 0x0000000401007387 */ /* 0x0025e40000100a00 */
[----:B--2---:R-:W-:Y:S02]  /*67e0*/  IMAD.U32 R4, RZ, RZ, UR4 ;  /* 0x00000004ff047e24 */ /* 0x004fe4000f8e00ff */
[----:B---34-:R-:W-:-:S03]  /*67f0*/  IMAD.U32 R5, RZ, RZ, UR5 ;  /* 0x00000005ff057e24 */ /* 0x018fc6000f8e00ff */
[----:B------:R-:W-:-:S07]  /*6800*/  LEPC R20, `(.L_x_106) ;  /* 0x000000001014794e */ /* 0x000fce0000000000 */
[----:B------:R-:W-:Y:S05]  /*6810*/  CALL.ABS.NOINC R8 ;  /* 0x0000000008007343 */ /* 0x000fea0003c00000 */
.L_x_106:
[----:B------:R-:W-:Y:S01]  /*6820*/  HFMA2 R0, -RZ, RZ, 0, 2.384185791015625e-06 ;  /* 0x00000028ff007431 */ /* 0x000fe200000001ff */
        /* <DEDUP_REMOVED lines=9> */
.L_x_107:
        /* <DEDUP_REMOVED lines=10> */
.L_x_108:
[----:B------:R1:W2:Y:S01]  /*6960*/  LDC.64 R8, c[0x4][R18] ;  /* 0x0100000012087b82 */ /* 0x0002a20000000a00 */
[----:B------:R-:W3:Y:S01]  /*6970*/  LDCU.64 UR4, c[0x4][0xe0] ;  /* 0x01001c00ff0477ac */ /* 0x000ee20008000a00 */
[----:B------:R-:W-:Y:S01]  /*6980*/  CS2R R6, SRZ ;  /* 0x0000000000067805 */ /* 0x000fe2000001ff00 */
[----:B---3--:R-:W-:Y:S01]  /*6990*/  IMAD.U32 R4, RZ, RZ, UR4 ;  /* 0x00000004ff047e24 */ /* 0x008fe2000f8e00ff */
[----:B------:R-:W-:-:S04]  /*69a0*/  MOV R5, UR5 ;  /* 0x0000000500057c02 */ /* 0x000fc80008000f00 */
[----:B------:R-:W-:-:S07]  /*69b0*/  LEPC R20, `(.L_x_109) ;  /* 0x000000001014794e */ /* 0x000fce0000000000 */
[----:B-12---:R-:W-:Y:S05]  /*69c0*/  CALL.ABS.NOINC R8 ;  /* 0x0000000008007343 */ /* 0x006fea0003c00000 */
.L_x_109:
[----:B------:R-:W-:Y:S01]  /*69d0*/  HFMA2 R0, -RZ, RZ, 0, 4.76837158203125e-07 ;  /* 0x00000008ff007431 */ /* 0x000fe200000001ff */
        /* <DEDUP_REMOVED lines=9> */
.L_x_110:
[----:B------:R-:W-:Y:S01]  /*6a70*/  HFMA2 R0, -RZ, RZ, 0, 2.6226043701171875e-06 ;  /* 0x0000002cff007431 */ /* 0x000fe200000001ff */
        /* <DEDUP_REMOVED lines=9> */
.L_x_111:
[----:B------:R1:W2:Y:S01]  /*6b10*/  LDC.64 R8, c[0x4][R18] ;  /* 0x0100000012087b82 */ /* 0x0002a20000000a00 */
[----:B------:R-:W3:Y:S01]  /*6b20*/  LDCU.64 UR4, c[0x4][0xe0] ;  /* 0x01001c00ff0477ac */ /* 0x000ee20008000a00 */
[----:B------:R-:W-:Y:S01]  /*6b30*/  CS2R R6, SRZ ;  /* 0x0000000000067805 */ /* 0x000fe2000001ff00 */
[----:B---3--:R-:W-:Y:S01]  /*6b40*/  IMAD.U32 R4, RZ, RZ, UR4 ;  /* 0x00000004ff047e24 */ /* 0x008fe2000f8e00ff */
[----:B------:R-:W-:-:S04]  /*6b50*/  MOV R5, UR5 ;  /* 0x0000000500057c02 */ /* 0x000fc80008000f00 */
[----:B------:R-:W-:-:S07]  /*6b60*/  LEPC R20, `(.L_x_112) ;  /* 0x000000001014794e */ /* 0x000fce0000000000 */
[----:B-12---:R-:W-:Y:S05]  /*6b70*/  CALL.ABS.NOINC R8 ;  /* 0x0000000008007343 */ /* 0x006fea0003c00000 */
.L_x_112:
        /* <DEDUP_REMOVED lines=10> */
.L_x_113:
[----:B------:R-:W-:Y:S01]  /*6c20*/  HFMA2 R0, -RZ, RZ, 0, 2.443790435791015625e-06 ;  /* 0x00000029ff007431 */ /* 0x000fe200000001ff */
        /* <DEDUP_REMOVED lines=9> */
.L_x_114:
        /* <DEDUP_REMOVED lines=10> */
.L_x_115:
        /* <DEDUP_REMOVED lines=10> */
.L_x_116:
[----:B------:R1:W2:Y:S01]  /*6e00*/  LDC.64 R8, c[0x4][R18] ;  /* 0x0100000012087b82 */ /* 0x0002a20000000a00 */
[----:B------:R-:W3:Y:S01]  /*6e10*/  LDCU.64 UR4, c[0x4][0xe0] ;  /* 0x01001c00ff0477ac */ /* 0x000ee20008000a00 */
[----:B------:R-:W-:Y:S01]  /*6e20*/  CS2R R6, SRZ ;  /* 0x0000000000067805 */ /* 0x000fe2000001ff00 */
[----:B---3--:R-:W-:Y:S01]  /*6e30*/  IMAD.U32 R4, RZ, RZ, UR4 ;  /* 0x00000004ff047e24 */ /* 0x008fe2000f8e00ff */
[----:B------:R-:W-:-:S04]  /*6e40*/  MOV R5, UR5 ;  /* 0x0000000500057c02 */ /* 0x000fc80008000f00 */
[----:B------:R-:W-:-:S07]  /*6e50*/  LEPC R20, `(.L_x_117) ;  /* 0x000000001014794e */ /* 0x000fce0000000000 */
[----:B-12---:R-:W-:Y:S05]  /*6e60*/  CALL.ABS.NOINC R8 ;  /* 0x0000000008007343 */ /* 0x006fea0003c00000 */
.L_x_117:
[----:B------:R-:W-:Y:S01]  /*6e70*/  HFMA2 R0, -RZ, RZ, 0, 3.814697265625e-06 ;  /* 0x00000040ff007431 */ /* 0x000fe200000001ff */
        /* <DEDUP_REMOVED lines=9> */
.L_x_118:
        /* <DEDUP_REMOVED lines=10> */
.L_x_119:
[----:B------:R1:W2:Y:S01]  /*6fb0*/  LDC.64 R8, c[0x4][R18] ;  /* 0x0100000012087b82 */ /* 0x0002a20000000a00 */
[----:B------:R-:W3:Y:S01]  /*6fc0*/  LDCU.64 UR4, c[0x4][0xe0] ;  /* 0x01001c00ff0477ac */ /* 0x000ee20008000a00 */
[----:B------:R-:W-:Y:S01]  /*6fd0*/  CS2R R6, SRZ ;  /* 0x0000000000067805 */ /* 0x000fe2000001ff00 */
[----:B---3--:R-:W-:Y:S01]  /*6fe0*/  IMAD.U32 R4, RZ, RZ, UR4 ;  /* 0x00000004ff047e24 */ /* 0x008fe2000f8e00ff */
[----:B------:R-:W-:-:S04]  /*6ff0*/  MOV R5, UR5 ;  /* 0x0000000500057c02 */ /* 0x000fc80008000f00 */
[----:B------:R-:W-:-:S07]  /*7000*/  LEPC R20, `(.L_x_120) ;  /* 0x000000001014794e */ /* 0x000fce0000000000 */
[----:B-12---:R-:W-:Y:S05]  /*7010*/  CALL.ABS.NOINC R8 ;  /* 0x0000000008007343 */ /* 0x006fea0003c00000 */
.L_x_120:
        /* <DEDUP_REMOVED lines=10> */
.L_x_121:
        /* <DEDUP_REMOVED lines=10> */
.L_x_122:
        /* <DEDUP_REMOVED lines=10> */
.L_x_123:
        /* <DEDUP_REMOVED lines=10> */
.L_x_124:
[----:B------:R1:W2:Y:S01]  /*72a0*/  LDC.64 R8, c[0x4][R18] ;  /* 0x0100000012087b82 */ /* 0x0002a20000000a00 */
[----:B------:R-:W3:Y:S01]  /*72b0*/  LDCU.64 UR4, c[0x4][0xe0] ;  /* 0x01001c00ff0477ac */ /* 0x000ee20008000a00 */
[----:B------:R-:W-:Y:S01]  /*72c0*/  CS2R R6, SRZ ;  /* 0x0000000000067805 */ /* 0x000fe2000001ff00 */
[----:B---3--:R-:W-:Y:S01]  /*72d0*/  IMAD.U32 R4, RZ, RZ, UR4 ;  /* 0x00000004ff047e24 */ /* 0x008fe2000f8e00ff */
[----:B------:R-:W-:-:S04]  /*72e0*/  MOV R5, UR5 ;  /* 0x0000000500057c02 */ /* 0x000fc80008000f00 */
[----:B------:R-:W-:-:S07]  /*72f0*/  LEPC R20, `(.L_x_125) ;  /* 0x000000001014794e */ /* 0x000fce0000000000 */
[----:B-12---:R-:W-:Y:S05]  /*7300*/  CALL.ABS.NOINC R8 ;  /* 0x0000000008007343 */ /* 0x006fea0003c00000 */
.L_x_125:
[----:B------:R-:W-:Y:S01]  /*7310*/  HFMA2 R0, -RZ, RZ, 0, 5.9604644775390625e-08 ;  /* 0x00000001ff007431 */ /* 0x000fe200000001ff */
        /* <DEDUP_REMOVED lines=9> */
.L_x_126:
        /* <DEDUP_REMOVED lines=10> */
.L_x_127:
[----:B------:R1:W2:Y:S01]  /*7450*/  LDC.64 R8, c[0x4][R18] ;  /* 0x0100000012087b82 */ /* 0x0002a20000000a00 */
[----:B------:R-:W3:Y:S01]  /*7460*/  LDCU.64 UR4, c[0x4][0xe0] ;  /* 0x01001c00ff0477ac */ /* 0x000ee20008000a00 */
[----:B------:R-:W-:Y:S01]  /*7470*/  CS2R R6, SRZ ;  /* 0x0000000000067805 */ /* 0x000fe2000001ff00 */
[----:B---3--:R-:W-:Y:S01]  /*7480*/  IMAD.U32 R4, RZ, RZ, UR4 ;  /* 0x00000004ff047e24 */ /* 0x008fe2000f8e00ff */
[----:B------:R-:W-:-:S04]  /*7490*/  MOV R5, UR5 ;  /* 0x0000000500057c02 */ /* 0x000fc80008000f00 */
[----:B------:R-:W-:-:S07]  /*74a0*/  LEPC R20, `(.L_x_128) ;  /* 0x000000001014794e */ /* 0x000fce0000000000 */
[----:B-12---:R-:W-:Y:S05]  /*74b0*/  CALL.ABS.NOINC R8 ;  /* 0x0000000008007343 */ /* 0x006fea0003c00000 */
.L_x_128:
[----:B------:R-:W-:Y:S01]  /*74c0*/  HFMA2 R0, -RZ, RZ, 0, 1.1920928955078125e-07 ;  /* 0x00000002ff007431 */ /* 0x000fe200000001ff */
        /* <DEDUP_REMOVED lines=9> */
.L_x_129:
        /* <DEDUP_REMOVED lines=10> */
.L_x_130:
        /* <DEDUP_REMOVED lines=10> */
.L_x_131:
        /* <DEDUP_REMOVED lines=10> */
.L_x_132:
        /* <DEDUP_REMOVED lines=10> */
.L_x_133:
        /* <DEDUP_REMOVED lines=10> */
.L_x_134:
[----:B------:R1:W2:Y:S01]  /*7880*/  LDC.64 R8, c[0x4][R18] ;  /* 0x0100000012087b82 */ /* 0x0002a20000000a00 */
[----:B------:R-:W3:Y:S01]  /*7890*/  LDCU.64 UR4, c[0x4][0xe0] ;  /* 0x01001c00ff0477ac */ /* 0x000ee20008000a00 */
[----:B------:R-:W-:Y:S01]  /*78a0*/  CS2R R6, SRZ ;  /* 0x0000000000067805 */ /* 0x000fe2000001ff00 */
[----:B---3--:R-:W-:Y:S01]  /*78b0*/  IMAD.U32 R4, RZ, RZ, UR4 ;  /* 0x00000004ff047e24 */ /* 0x008fe2000f8e00ff */
[----:B------:R-:W-:-:S04]  /*78c0*/  MOV R5, UR5 ;  /* 0x0000000500057c02 */ /* 0x000fc80008000f00 */
[----:B------:R-:W-:-:S07]  /*78d0*/  LEPC R20, `(.L_x_135) ;  /* 0x000000001014794e */ /* 0x000fce0000000000 */
[----:B-12---:R-:W-:Y:S05]  /*78e0*/  CALL.ABS.NOINC R8 ;  /* 0x0000000008007343 */ /* 0x006fea0003c00000 */
.L_x_135:
        /* <DEDUP_REMOVED lines=10> */
.L_x_136:
        /* <DEDUP_REMOVED lines=10> */
.L_x_137:
[----:B------:R1:W2:Y:S01]  /*7a30*/  LDC.64 R8, c[0x4][R18] ;  /* 0x0100000012087b82 */ /* 0x0002a20000000a00 */
[----:B------:R-:W3:Y:S01]  /*7a40*/  LDCU.64 UR4, c[0x4][0xe0] ;  /* 0x01001c00ff0477ac */ /* 0x000ee20008000a00 */
[----:B------:R-:W-:Y:S01]  /*7a50*/  CS2R R6, SRZ ;  /* 0x0000000000067805 */ /* 0x000fe2000001ff00 */
[----:B---3--:R-:W-:Y:S01]  /*7a60*/  IMAD.U32 R4, RZ, RZ, UR4 ;  /* 0x00000004ff047e24 */ /* 0x008fe2000f8e00ff */
[----:B------:R-:W-:-:S04]  /*7a70*/  MOV R5, UR5 ;  /* 0x0000000500057c02 */ /* 0x000fc80008000f00 */
[----:B------:R-:W-:-:S07]  /*7a80*/  LEPC R20, `(.L_x_138) ;  /* 0x000000001014794e */ /* 0x000fce0000000000 */
[----:B-12---:R-:W-:Y:S05]  /*7a90*/  CALL.ABS.NOINC R8 ;  /* 0x0000000008007343 */ /* 0x006fea0003c00000 */
.L_x_138:
[----:B------:R-:W-:Y:S01]  /*7aa0*/  HFMA2 R0, -RZ, RZ, 0, 0.0001220703125 ;  /* 0x00000800ff007431 */ /* 0x000fe200000001ff */
        /* <DEDUP_REMOVED lines=9> */
.L_x_139:
        /* <DEDUP_REMOVED lines=10> */
.L_x_140:
        /* <DEDUP_REMOVED lines=10> */
.L_x_141:
        /* <DEDUP_REMOVED lines=10> */
.L_x_142:
[----:B------:R1:W2:Y:S01]  /*7d20*/  LDC.64 R8, c[0x4][R18] ;  /* 0x0100000012087b82 */ /* 0x0002a20000000a00 */
[----:B------:R-:W3:Y:S01]  /*7d30*/  LDCU.64 UR4, c[0x4][0xe0] ;  /* 0x01001c00ff0477ac */ /* 0x000ee20008000a00 */
[----:B------:R-:W-:Y:S01]  /*7d40*/  CS2R R6, SRZ ;  /* 0x0000000000067805 */ /* 0x000fe2000001ff00 */
[----:B---3--:R-:W-:Y:S01]  /*7d50*/  IMAD.U32 R4, RZ, RZ, UR4 ;  /* 0x00000004ff047e24 */ /* 0x008fe2000f8e00ff */
[----:B------:R-:W-:-:S04]  /*7d60*/  MOV R5, UR5 ;  /* 0x0000000500057c02 */ /* 0x000fc80008000f00 */
[----:B------:R-:W-:-:S07]  /*7d70*/  LEPC R20, `(.L_x_143) ;  /* 0x000000001014794e */ /* 0x000fce0000000000 */
[----:B-12---:R-:W-:Y:S05]  /*7d80*/  CALL.ABS.NOINC R8 ;  /* 0x0000000008007343 */ /* 0x006fea0003c00000 */
.L_x_143:
        /* <DEDUP_REMOVED lines=10> */
.L_x_144:
        /* <DEDUP_REMOVED lines=10> */
.L_x_145:
[----:B------:R1:W2:Y:S01]  /*7ed0*/  LDC.64 R8, c[0x4][R18] ;  /* 0x0100000012087b82 */ /* 0x0002a20000000a00 */
[----:B------:R-:W3:Y:S01]  /*7ee0*/  LDCU.64 UR4, c[0x4][0xe0] ;  /* 0x01001c00ff0477ac */ /* 0x000ee20008000a00 */
[----:B------:R-:W-:Y:S01]  /*7ef0*/  CS2R R6, SRZ ;  /* 0x0000000000067805 */ /* 0x000fe2000001ff00 */
[----:B---3--:R-:W-:Y:S01]  /*7f00*/  IMAD.U32 R4, RZ, RZ, UR4 ;  /* 0x00000004ff047e24 */ /* 0x008fe2000f8e00ff */
[----:B------:R-:W-:-:S04]  /*7f10*/  MOV R5, UR5 ;  /* 0x0000000500057c02 */ /* 0x000fc80008000f00 */
[----:B------:R-:W-:-:S07]  /*7f20*/  LEPC R20, `(.L_x_146) ;  /* 0x000000001014794e */ /* 0x000fce0000000000 */
[----:B-12---:R-:W-:Y:S05]  /*7f30*/  CALL.ABS.NOINC R8 ;  /* 0x0000000008007343 */ /* 0x006fea0003c00000 */
.L_x_146:
[----:B------:R-:W-:Y:S01]  /*7f40*/  HFMA2 R0, -RZ, RZ, 0, 3.0517578125e-05 ;  /* 0x00000200ff007431 */ /* 0x000fe200000001ff */
        /* <DEDUP_REMOVED lines=9> */
.L_x_147:
        /* <DEDUP_REMOVED lines=10> */
.L_x_148:
        /* <DEDUP_REMOVED lines=10> */
.L_x_149:
        /* <DEDUP_REMOVED lines=10> */
.L_x_150:
[----:B------:R1:W2:Y:S01]  /*81c0*/  LDC.64 R8, c[0x4][R18] ;  /* 0x0100000012087b82 */ /* 0x0002a20000000a00 */
[----:B------:R-:W3:Y:S01]  /*81d0*/  LDCU.64 UR4, c[0x4][0xe0] ;  /* 0x01001c00ff0477ac */ /* 0x000ee20008000a00 */
[----:B------:R-:W-:Y:S01]  /*81e0*/  CS2R R6, SRZ ;  /* 0x0000000000067805 */ /* 0x000fe2000001ff00 */
[----:B---3--:R-:W-:Y:S01]  /*81f0*/  IMAD.U32 R4, RZ, RZ, UR4 ;  /* 0x00000004ff047e24 */ /* 0x008fe2000f8e00ff */
[----:B------:R-:W-:-:S04]  /*8200*/  MOV R5, UR5 ;  /* 0x0000000500057c02 */ /* 0x000fc80008000f00 */
[----:B------:R-:W-:-:S07]  /*8210*/  LEPC R20, `(.L_x_151) ;  /* 0x000000001014794e */ /* 0x000fce0000000000 */
[----:B-12---:R-:W-:Y:S05]  /*8220*/  CALL.ABS.NOINC R8 ;  /* 0x0000000008007343 */ /* 0x006fea0003c00000 */
.L_x_151:
[----:B------:R1:W-:Y:S01]  /*8230*/  STL [R1], RZ ;  /* 0x000000ff01007387 */ /* 0x0003e20000100800 */
[----:B------:R1:W2:Y:S01]  /*8240*/  LDC.64 R8, c[0x4][R18] ;  /* 0x0100000012087b82 */ /* 0x0002a20000000a00 */
[----:B------:R-:W3:Y:S01]  /*8250*/  LDCU.64 UR4, c[0x4][0xc8] ;  /* 0x01001900ff0477ac */ /* 0x000ee20008000a00 */
[----:B------:R-:W-:Y:S02]  /*8260*/  MOV R6, UR42 ;  /* 0x0000002a00067c02 */ /* 0x000fe40008000f00 */
[----:B------:R-:W-:Y:S01]  /*8270*/  MOV R7, UR39 ;  /* 0x0000002700077c02 */ /* 0x000fe20008000f00 */
[----:B---3--:R-:W-:Y:S02]  /*8280*/  IMAD.U32 R4, RZ, RZ, UR4 ;  /* 0x00000004ff047e24 */ /* 0x008fe4000f8e00ff */
[----:B------:R-:W-:Y:S02]  /*8290*/  IMAD.U32 R5, RZ, RZ, UR5 ;  /* 0x00000005ff057e24 */ /* 0x000fe4000f8e00ff */
[----:B------:R-:W-:-:S07]  /*82a0*/  LEPC R20, `(.L_x_152) ;  /* 0x000000001014794e */ /* 0x000fce0000000000 */
[----:B-12---:R-:W-:Y:S05]  /*82b0*/  CALL.ABS.NOINC R8 ;  /* 0x0000000008007343 */ /* 0x006fea0003c00000 */
.L_x_152:
        /* <DEDUP_REMOVED lines=10> */
.L_x_153:
[----:B------:R1:W2:Y:S01]  /*8360*/  LDC.64 R8, c[0x4][R18] ;  /* 0x0100000012087b82 */ /* 0x0002a20000000a00 */
[----:B------:R-:W3:Y:S01]  /*8370*/  LDCU.64 UR4, c[0x4][0xe0] ;  /* 0x01001c00ff0477ac */ /* 0x000ee20008000a00 */
[----:B------:R-:W-:Y:S01]  /*8380*/  CS2R R6, SRZ ;  /* 0x0000000000067805 */ /* 0x000fe2000001ff00 */
[----:B---3--:R-:W-:Y:S01]  /*8390*/  IMAD.U32 R4, RZ, RZ, UR4 ;  /* 0x00000004ff047e24 */ /* 0x008fe2000f8e00ff */
[----:B------:R-:W-:-:S04]  /*83a0*/  MOV R5, UR5 ;  /* 0x0000000500057c02 */ /* 0x000fc80008000f00 */
[----:B------:R-:W-:-:S07]  /*83b0*/  LEPC R20, `(.L_x_154) ;  /* 0x000000001014794e */ /* 0x000fce0000000000 */
[----:B-12---:R-:W-:Y:S05]  /*83c0*/  CALL.ABS.NOINC R8 ;  /* 0x0000000008007343 */ /* 0x006fea0003c00000 */
.L_x_154:
[----:B------:R-:W-:Y:S01]  /*83d0*/  HFMA2 R0, -RZ, RZ, 0, -0.0 ;  /* 0x00008000ff007431 */ /* 0x000fe200000001ff */
        /* <DEDUP_REMOVED lines=9> */
.L_x_155:
        /* <DEDUP_REMOVED lines=10> */
.L_x_156:
        /* <DEDUP_REMOVED lines=10> */
.L_x_157:
[----:B------:R-:W1:Y:S01]  /*85b0*/  LDC.64 R4, c[0x4][0xa8] ;  /* 0x01002a00ff047b82 */ /* 0x000e620000000a00 */
[----:B------:R-:W2:Y:S01]  /*85c0*/  LDCU.64 UR4, c[0x4][0xd0] ;  /* 0x01001a00ff0477ac */ /* 0x000ea20008000a00 */
[----:B------:R-:W-:Y:S02]  /*85d0*/  MOV R6, UR42 ;  /* 0x0000002a00067c02 */ /* 0x000fe40008000f00 */
[----:B------:R-:W-:-:S04]  /*85e0*/  MOV R7, UR39 ;  /* 0x0000002700077c02 */ /* 0x000fc80008000f00 */
[----:B------:R-:W3:Y:S01]  /*85f0*/  LDC.64 R18, c[0x4][R18] ;  /* 0x0100000012127b82 */ /* 0x000ee20000000a00 */
[----:B-1----:R2:W-:Y:S02]  /*8600*/  STL.64 [R1], R4 ;  /* 0x0000000401007387 */ /* 0x0025e40000100a00 */
[----:B--2---:R-:W-:Y:S02]  /*8610*/  IMAD.U32 R4, RZ, RZ, UR4 ;  /* 0x00000004ff047e24 */ /* 0x004fe4000f8e00ff */
[----:B---3--:R-:W-:-:S03]  /*8620*/  IMAD.U32 R5, RZ, RZ, UR5 ;  /* 0x00000005ff057e24 */ /* 0x008fc6000f8e00ff */
[----:B------:R-:W-:-:S07]  /*8630*/  LEPC R20, `(.L_x_98) ;  /* 0x000000001014794e */ /* 0x000fce0000000000 */
[----:B------:R-:W-:Y:S05]  /*8640*/  CALL.ABS.NOINC R18 ;  /* 0x0000000012007343 */ /* 0x000fea0003c00000 */
.L_x_98:
[----:B------:R-:W-:Y:S05]  /*8650*/  BSYNC.RECONVERGENT B6 ;  /* 0x0000000000067941 */ /* 0x000fea0003800200 */
.L_x_97:
[----:B------:R-:W2:Y:S01]  /*8660*/  S2R R5, SR_TID.X ;  /* 0x0000000000057919 */ /* 0x000ea20000002100 */
[----:B------:R-:W-:Y:S01]  /*8670*/  MOV R4, 0x400 ;  /* 0x0000040000047802 */ /* 0x000fe20000000f00 */
[----:B------:R-:W3:Y:S01]  /*8680*/  LDCU.64 UR4, c[0x0][0x880] ;  /* 0x00011000ff0477ac */ /* 0x000ee20008000a00 */
[----:B------:R-:W4:Y:S01]  /*8690*/  S2R R3, SR_CgaCtaId ;  /* 0x0000000000037919 */ /* 0x000f220000008800 */
[----:B-1----:R-:W1:Y:S01]  /*86a0*/  S2R R0, SR_SWINHI ;  /* 0x0000000000007919 */ /* 0x002e620000002f00 */
[----:B---3--:R-:W-:-:S04]  /*86b0*/  ISETP.NE.U32.AND P5, PT, RZ, UR4, PT ;  /* 0x00000004ff007c0c */ /* 0x008fc8000bfa5070 */
[----:B------:R-:W-:Y:S01]  /*86c0*/  ISETP.NE.AND.EX P5, PT, RZ, UR5, PT, P5 ;  /* 0x00000005ff007c0c */ /* 0x000fe2000bfa5350 */
[----:B--2---:R-:W-:Y:S01]  /*86d0*/  IMAD.SHL.U32 R5, R5, 0x2, RZ ;  /* 0x0000000205057824 */ /* 0x004fe200078e00ff */
[----:B----4-:R-:W-:-:S04]  /*86e0*/  LEA R3, R3, R4, 0x18 ;  /* 0x0000000403037211 */ /* 0x010fc800078ec0ff */
[----:B------:R-:W-:Y:S02]  /*86f0*/  LOP3.LUT R5, R5, 0xfe, RZ, 0xc0, !PT ;  /* 0x000000fe05057812 */ /* 0x000fe400078ec0ff */
[----:B------:R-:W-:Y:S02]  /*8700*/  MOV R42, R3 ;  /* 0x00000003002a7202 */ /* 0x000fe40000000f00 */
[----:B-1----:R-:W-:-:S03]  /*8710*/  MOV R43, R0 ;  /* 0x00000000002b7202 */ /* 0x002fc60000000f00 */
[----:B------:R-:W-:-:S03]  /*8720*/  IMAD.WIDE.U32 R42, R5, 0x2, R42 ;  /* 0x00000002052a7825 */ /* 0x000fc600078e002a */
[C---:B------:R-:W-:Y:S02]  /*8730*/  IADD3 R0, P0, PT, R42.reuse, 0x50000, RZ ;  /* 0x000500002a007810 */ /* 0x040fe40007f1e0ff */
[----:B------:R-:W-:-:S03]  /*8740*/  IADD3 R4, P1, PT, R42, 0x51000, RZ ;  /* 0x000510002a047810 */ /* 0x000fc60007f3e0ff */
[--C-:B------:R-:W-:Y:S01]  /*8750*/  IMAD.X R77, RZ, RZ, R43.reuse, P0 ;  /* 0x000000ffff4d7224 */ /* 0x100fe200000e062b */
[----:B------:R-:W-:Y:S01]  /*8760*/  IADD3 R6, P0, PT, R42, 0x50200, RZ ;  /* 0x000502002a067810 */ /* 0x000fe20007f1e0ff */
[----:B------:R-:W-:-:S03]  /*8770*/  IMAD.X R73, RZ, RZ, R43, P1 ;  /* 0x000000ffff497224 */ /* 0x000fc600008e062b */
[----:B------:R-:W-:Y:S01]  /*8780*/  SHF.R.U64 R5, R0, 0x3, R77 ;  /* 0x0000000300057819 */ /* 0x000fe2000000124d */
[----:B------:R-:W-:Y:S01]  /*8790*/  IMAD.X R75, RZ, RZ, R43, P0 ;  /* 0x000000ffff4b7224 */ /* 0x000fe200000e062b */
[----:B------:R-:W-:Y:S02]  /*87a0*/  IADD3 R3, P0, PT, R42, 0x51200, RZ ;  /* 0x000512002a037810 */ /* 0x000fe40007f1e0ff */
[----:B------:R-:W-:Y:S02]  /*87b0*/  LOP3.LUT R76, R0, 0x70, R5, 0x78, !PT ;  /* 0x00000070004c7812 */ /* 0x000fe400078e7805 */
[----:B------:R-:W-:Y:S01]  /*87c0*/  SHF.R.U64 R7, R6, 0x3, R75 ;  /* 0x0000000306077819 */ /* 0x000fe2000000124b */
[----:B------:R-:W-:Y:S01]  /*87d0*/  IMAD.X R85, RZ, RZ, R43, P0 ;  /* 0x000000ffff557224 */ /* 0x000fe200000e062b */
[----:B------:R-:W-:Y:S01]  /*87e0*/  IADD3 R0, P0, PT, R42, 0x52000, RZ ;  /* 0x000520002a007810 */ /* 0x000fe20007f1e0ff */
[----:B------:R1:W-:Y:S01]  /*87f0*/  ST.E desc[UR40][R76.64], RZ ;  /* 0x000000ff4c007985 */ /* 0x0003e2000c101928 */
[----:B------:R-:W-:-:S02]  /*8800*/  SHF.R.U64 R5, R4, 0x3, R73 ;  /* 0x0000000304057819 */ /* 0x000fc40000001249 */
[----:B------:R-:W-:Y:S01]  /*8810*/  LOP3.LUT R74, R6, 0x70, R7, 0x78, !PT ;  /* 0x00000070064a7812 */ /* 0x000fe200078e7807 */
[----:B------:R-:W-:Y:S01]  /*8820*/  IMAD.X R83, RZ, RZ, R43, P0 ;  /* 0x000000ffff537224 */ /* 0x000fe200000e062b */
[----:B------:R-:W-:Y:S02]  /*8830*/  LOP3.LUT R72, R4, 0x70, R5, 0x78, !PT ;  /* 0x0000007004487812 */ /* 0x000fe400078e7805 */
[C---:B------:R-:W-:Y:S01]  /*8840*/  IADD3 R6, P0, PT, R42.reuse, 0x52200, RZ ;  /* 0x000522002a067810 */ /* 0x040fe20007f1e0ff */
[----:B------:R-:W-:Y:S01]  /*8850*/  ST.E desc[UR40][R74.64], RZ ;  /* 0x000000ff4a007985 */ /* 0x000fe2000c101928 */
[C---:B------:R-:W-:Y:S02]  /*8860*/  SHF.R.U64 R5, R3.reuse, 0x3, R85 ;  /* 0x0000000303057819 */ /* 0x040fe40000001255 */
[C---:B------:R-:W-:Y:S01]  /*8870*/  IADD3 R4, P1, PT, R42.reuse, 0x53000, RZ ;  /* 0x000530002a047810 */ /* 0x040fe20007f3e0ff */
[----:B------:R-:W-:Y:S01]  /*8880*/  IMAD.X R81, RZ, RZ, R43, P0 ;  /* 0x000000ffff517224 */ /* 0x000fe200000e062b */
[----:B------:R-:W-:Y:S01]  /*8890*/  LOP3.LUT R84, R3, 0x70, R5, 0x78, !PT ;  /* 0x0000007003547812 */ /* 0x000fe200078e7805 */
[----:B------:R2:W-:Y:S01]  /*88a0*/  ST.E desc[UR40][R72.64], RZ ;  /* 0x000000ff48007985 */ /* 0x0005e2000c101928 */
[----:B------:R-:W-:Y:S01]  /*88b0*/  IADD3 R3, P0, PT, R42, 0x53200, RZ ;  /* 0x000532002a037810 */ /* 0x000fe20007f1e0ff */
[----:B------:R-:W-:Y:S01]  /*88c0*/  IMAD.X R79, RZ, RZ, R43, P1 ;  /* 0x000000ffff4f7224 */ /* 0x000fe200008e062b */
[----:B------:R-:W-:Y:S01]  /*88d0*/  SHF.R.U64 R5, R0, 0x3, R83 ;  /* 0x0000000300057819 */ /* 0x000fe20000001253 */
[----:B------:R3:W-:Y:S01]  /*88e0*/  ST.E desc[UR40][R84.64], RZ ;  /* 0x000000ff54007985 */ /* 0x0007e2000c101928 */
[----:B------:R-:W-:Y:S01]  /*88f0*/  SHF.R.U64 R7, R6, 0x3, R81 ;  /* 0x0000000306077819 */ /* 0x000fe20000001251 */
[----:B------:R-:W-:Y:S01]  /*8900*/  IMAD.X R67, RZ, RZ, R43, P0 ;  /* 0x000000ffff437224 */ /* 0x000fe200000e062b */
[----:B------:R-:W-:-:S02]  /*8910*/  LOP3.LUT R82, R0, 0x70, R5, 0x78, !PT ;  /* 0x0000007000527812 */ /* 0x000fc400078e7805 */
[----:B------:R-:W-:Y:S02]  /*8920*/  IADD3 R0, P0, PT, R42, 0x54000, RZ ;  /* 0x000540002a007810 */ /* 0x000fe40007f1e0ff */
[----:B------:R-:W-:Y:S01]  /*8930*/  SHF.R.U64 R5, R4, 0x3, R79 ;  /* 0x0000000304057819 */ /* 0x000fe2000000124f */
[----:B------:R4:W-:Y:S01]  /*8940*/  ST.E desc[UR40][R82.64], RZ ;  /* 0x000000ff52007985 */ /* 0x0009e2000c101928 */
[----:B------:R-:W-:Y:S01]  /*8950*/  LOP3.LUT R80, R6, 0x70, R7, 0x78, !PT ;  /* 0x0000007006507812 */ /* 0x000fe200078e7807 */
[----:B------:R-:W-:Y:S01]  /*8960*/  IMAD.X R65, RZ, RZ, R43, P0 ;  /* 0x000000ffff417224 */ /* 0x000fe200000e062b */
[----:B------:R-:W-:Y:S02]  /*8970*/  LOP3.LUT R78, R4, 0x70, R5, 0x78, !PT ;  /* 0x00000070044e7812 */ /* 0x000fe400078e7805 */
[----:B------:R-:W-:Y:S01]  /*8980*/  IADD3 R6, P0, PT, R42, 0x54200, RZ ;  /* 0x000542002a067810 */ /* 0x000fe20007f1e0ff */
[----:B------:R5:W-:Y:S01]  /*8990*/  ST.E desc[UR40][R80.64], RZ ;  /* 0x000000ff50007985 */ /* 0x000be2000c101928 */
[----:B------:R-:W-:-:S02]  /*89a0*/  SHF.R.U64 R5, R3, 0x3, R67 ;  /* 0x0000000303057819 */ /* 0x000fc40000001243 */
[C---:B------:R-:W-:Y:S01]  /*89b0*/  IADD3 R4, P1, PT, R42.reuse, 0x55000, RZ ;  /* 0x000550002a047810 */ /* 0x040fe20007f3e0ff */
[----:B------:R-:W-:Y:S01]  /*89c0*/  IMAD.X R63, RZ, RZ, R43, P0 ;  /* 0x000000ffff3f7224 */ /* 0x000fe200000e062b */
[----:B------:R-:W-:Y:S01]  /*89d0*/  LOP3.LUT R66, R3, 0x70, R5, 0x78, !PT ;  /* 0x0000007003427812 */ /* 0x000fe200078e7805 */
[----:B------:R-:W-:Y:S01]  /*89e0*/  ST.E desc[UR40][R78.64], RZ ;  /* 0x000000ff4e007985 */ /* 0x000fe2000c101928 */
        /* <DEDUP_REMOVED lines=14> */
[----:B------:R-:W-:Y:S01]  /*8ad0*/  ST.E desc[UR40][R62.64], RZ ;  /* 0x000000ff3e007985 */ /* 0x000fe2000c101928 */
[----:B------:R-:W-:-:S02]  /*8ae0*/  SHF.R.U64 R5, R3, 0x3, R55 ;  /* 0x0000000303057819 */ /* 0x000fc40000001237 */
        /* <DEDUP_REMOVED lines=13> */
[----:B------:R-:W-:Y:S01]  /*8bc0*/  ST.E desc[UR40][R52.64], RZ ;  /* 0x000000ff34007985 */ /* 0x000fe2000c101928 */
        /* <DEDUP_REMOVED lines=13> */
[----:B------:R-:W-:Y:S01]  /*8ca0*/  ST.E desc[UR40][R46.64], RZ ;  /* 0x000000ff2e007985 */ /* 0x000fe2000c101928 */
        /* <DEDUP_REMOVED lines=69> */
[----:B------:R-:W-:Y:S01]  /*9100*/  SHF.R.U64 R6, R3, 0x3, R9 ;  /* 0x0000000303067819 */ /* 0x000fe20000001209 */
[----:B------:R5:W-:Y:S01]  /*9110*/  ST.E desc[UR40][R12.64], RZ ;  /* 0x000000ff0c007985 */ /* 0x000be2000c101928 */
[----:B------:R-:W-:-:S02]  /*9120*/  IADD3 R5, P0, PT, R42, 0x50600, RZ ;  /* 0x000506002a057810 */ /* 0x000fc40007f1e0ff */
[----:B------:R-:W-:Y:S01]  /*9130*/  LOP3.LUT R8, R3, 0x70, R6, 0x78, !PT ;  /* 0x0000007003087812 */ /* 0x000fe200078e7806 */
[----:B------:R-:W-:Y:S01]  /*9140*/  ST.E desc[UR40][R10.64], RZ ;  /* 0x000000ff0a007985 */ /* 0x000fe2000c101928 */
[----:B------:R-:W-:Y:S01]  /*9150*/  SHF.R.U64 R3, R0, 0x3, R7 ;  /* 0x0000000300037819 */ /* 0x000fe20000001207 */
[----:B------:R-:W-:Y:S01]  /*9160*/  IMAD.X R71, RZ, RZ, R43, P0 ;  /* 0x000000ffff477224 */ /* 0x000fe200000e062b */
[----:B------:R-:W-:Y:S01]  /*9170*/  IADD3 R4, P1, PT, R42, 0x51400, RZ ;  /* 0x000514002a047810 */ /* 0x000fe20007f3e0ff */
[----:B------:R5:W-:Y:S01]  /*9180*/  ST.E desc[UR40][R8.64], RZ ;  /* 0x000000ff08007985 */ /* 0x000be2000c101928 */
[----:B------:R-:W-:Y:S02]  /*9190*/  LOP3.LUT R6, R0, 0x70, R3, 0x78, !PT ;  /* 0x0000007000067812 */ /* 0x000fe400078e7803 */
[C---:B------:R-:W-:Y:S01]  /*91a0*/  SHF.R.U64 R3, R5.reuse, 0x3, R71 ;  /* 0x0000000305037819 */ /* 0x040fe20000001247 */
[----:B------:R-:W-:Y:S02]  /*91b0*/  IMAD.X R69, RZ, RZ, R43, P1 ;  /* 0x000000ffff457224 */ /* 0x000fe400008e062b */
[----:B------:R5:W-:Y:S01]  /*91c0*/  ST.E desc[UR40][R6.64], RZ ;  /* 0x000000ff06007985 */ /* 0x000be2000c101928 */
[----:B------:R-:W-:-:S02]  /*91d0*/  LOP3.LUT R70, R5, 0x70, R3, 0x78, !PT ;  /* 0x0000007005467812 */ /* 0x000fc400078e7803 */
[----:B------:R-:W-:Y:S02]  /*91e0*/  IADD3 R3, P0, PT, R42, 0x51600, RZ ;  /* 0x000516002a037810 */ /* 0x000fe40007f1e0ff */
[C---:B------:R-:W-:Y:S01]  /*91f0*/  SHF.R.U64 R0, R4.reuse, 0x3, R69 ;  /* 0x0000000304007819 */ /* 0x040fe20000001245 */
[----:B------:R-:W-:Y:S02]  /*9200*/  ST.E desc[UR40][R70.64], RZ ;  /* 0x000000ff46007985 */ /* 0x000fe4000c101928 */
[----:B-1----:R-:W-:Y:S01]  /*9210*/  IMAD.X R77, RZ, RZ, R43, P0 ;  /* 0x000000ffff4d7224 */ /* 0x002fe200000e062b */
[----:B------:R-:W-:Y:S02]  /*9220*/  LOP3.LUT R68, R4, 0x70, R0, 0x78, !PT ;  /* 0x0000007004447812 */ /* 0x000fe400078e7800 */
[C---:B------:R-:W-:Y:S02]  /*9230*/  IADD3 R0, P0, PT, R42.reuse, 0x52600, RZ ;  /* 0x000526002a007810 */ /* 0x040fe40007f1e0ff */
[----:B------:R-:W-:Y:S01]  /*9240*/  IADD3 R4, P1, PT, R42, 0x52400, RZ ;  /* 0x000524002a047810 */ /* 0x000fe20007f3e0ff */
[----:B------:R1:W-:Y:S01]  /*9250*/  ST.E desc[UR40][R68.64], RZ ;  /* 0x000000ff44007985 */ /* 0x0003e2000c101928 */
[----:B------:R-:W-:Y:S01]  /*9260*/  SHF.R.U64 R5, R3, 0x3, R77 ;  /* 0x0000000303057819 */ /* 0x000fe2000000124d */
[----:B--2---:R-:W-:-:S02]  /*9270*/  IMAD.X R73, RZ, RZ, R43, P0 ;  /* 0x000000ffff497224 */ /* 0x004fc400000e062b */
[----:B------:R-:W-:Y:S01]  /*9280*/  IMAD.X R75, RZ, RZ, R43, P1 ;  /* 0x000000ffff4b7224 */ /* 0x000fe200008e062b */
[----:B------:R-:W-:Y:S02]  /*9290*/  LOP3.LUT R76, R3, 0x70, R5, 0x78, !PT ;  /* 0x00000070034c7812 */ /* 0x000fe400078e7805 */
[----:B------:R-:W-:Y:S02]  /*92a0*/  SHF.R.U64 R3, R0, 0x3, R73 ;  /* 0x0000000300037819 */ /* 0x000fe40000001249 */
[----:B------:R-:W-:Y:S01]  /*92b0*/  SHF.R.U64 R5, R4, 0x3, R75 ;  /* 0x0000000304057819 */ /* 0x000fe2000000124b */
[----:B------:R2:W-:Y:S01]  /*92c0*/  ST.E desc[UR40][R76.64], RZ ;  /* 0x000000ff4c007985 */ /* 0x0005e2000c101928 */
[----:B------:R-:W-:Y:S02]  /*92d0*/  LOP3.LUT R72, R0, 0x70, R3, 0x78, !PT ;  /* 0x0000007000487812 */ /* 0x000fe400078e7803 */
[----:B------:R-:W-:Y:S02]  /*92e0*/  IADD3 R3, P0, PT, R42, 0x53400, RZ ;  /* 0x000534002a037810 */ /* 0x000fe40007f1e0ff */
[----:B------:R-:W-:-:S02]  /*92f0*/  LOP3.LUT R74, R4, 0x70, R5, 0x78, !PT ;  /* 0x00000070044a7812 */ /* 0x000fc400078e7805 */
[C---:B------:R-:W-:Y:S01]  /*9300*/  IADD3 R4, P1, PT, R42.reuse, 0x53600, RZ ;  /* 0x000536002a047810 */ /* 0x040fe20007f3e0ff */
[--C-:B---3--:R-:W-:Y:S01]  /*9310*/  IMAD.X R85, RZ, RZ, R43.reuse, P0 ;  /* 0x000000ffff557224 */ /* 0x108fe200000e062b */
[----:B------:R-:W-:Y:S01]  /*9320*/  IADD3 R0, P0, PT, R42, 0x54400, RZ ;  /* 0x000544002a007810 */ /* 0x000fe20007f1e0ff */
[----:B------:R-:W-:Y:S02]  /*9330*/  ST.E desc[UR40][R74.64], RZ ;  /* 0x000000ff4a007985 */ /* 0x000fe4000c101928 */
[----:B----4-:R-:W-:Y:S01]  /*9340*/  IMAD.X R83, RZ, RZ, R43, P1 ;  /* 0x000000ffff537224 */ /* 0x010fe200008e062b */
[C---:B------:R-:W-:Y:S01]  /*9350*/  SHF.R.U64 R5, R3.reuse, 0x3, R85 ;  /* 0x0000000303057819 */ /* 0x040fe20000001255 */
[----:B-----5:R-:W-:Y:S01]  /*9360*/  IMAD.X R81, RZ, RZ, R43, P0 ;  /* 0x000000ffff517224 */ /* 0x020fe200000e062b */
[----:B------:R3:W-:Y:S02]  /*9370*/  ST.E desc[UR40][R72.64], RZ ;  /* 0x000000ff48007985 */ /* 0x0007e4000c101928 */
[----:B------:R-:W-:-:S02]  /*9380*/  LOP3.LUT R84, R3, 0x70, R5, 0x78, !PT ;  /* 0x0000007003547812 */ /* 0x000fc400078e7805 */
[----:B------:R-:W-:Y:S02]  /*9390*/  SHF.R.U64 R5, R4, 0x3, R83 ;  /* 0x0000000304057819 */ /* 0x000fe40000001253 */
[----:B------:R-:W-:Y:S01]  /*93a0*/  SHF.R.U64 R3, R0, 0x3, R81 ;  /* 0x0000000300037819 */ /* 0x000fe20000001251 */
[----:B------:R4:W-:Y:S01]  /*93b0*/  ST.E desc[UR40][R84.64], RZ ;  /* 0x000000ff54007985 */ /* 0x0009e2000c101928 */
[----:B------:R-:W-:Y:S02]  /*93c0*/  LOP3.LUT R82, R4, 0x70, R5, 0x78, !PT ;  /* 0x0000007004527812 */ /* 0x000fe400078e7805 */
[----:B------:R-:W-:Y:S02]  /*93d0*/  IADD3 R4, P0, PT, R42, 0x54600, RZ ;  /* 0x000546002a047810 */ /* 0x000fe40007f1e0ff */
[----:B------:R-:W-:Y:S01]  /*93e0*/  LOP3.LUT R80, R0, 0x70, R3, 0x78, !PT ;  /* 0x0000007000507812 */ /* 0x000fe200078e7803 */
[----:B------:R-:W-:Y:S01]  /*93f0*/  ST.E desc[UR40][R82.64], RZ ;  /* 0x000000ff52007985 */ /* 0x000fe2000c101928 */
[C---:B------:R-:W-:Y:S01]  /*9400*/  IADD3 R3, P1, PT, R42.reuse, 0x55400, RZ ;  /* 0x000554002a037810 */ /* 0x040fe20007f3e0ff */
[--C-:B------:R-:W-:Y:S01]  /*9410*/  IMAD.X R67, RZ, RZ, R43.reuse, P0 ;  /* 0x000000ffff437224 */ /* 0x100fe200000e062b */
[----:B------:R-:W-:Y:S01]  /*9420*/  IADD3 R0, P0, PT, R42, 0x55600, RZ ;  /* 0x000556002a007810 */ /* 0x000fe20007f1e0ff */
[----:B------:R5:W-:Y:S02]  /*9430*/  ST.E desc[UR40][R80.64], RZ ;  /* 0x000000ff50007985 */ /* 0x000be4000c101928 */
[----:B------:R-:W-:Y:S01]  /*9440*/  IMAD.X R79, RZ, RZ, R43, P1 ;  /* 0x000000ffff4f7224 */ /* 0x000fe200008e062b */
[----:B------:R-:W-:Y:S01]  /*9450*/  SHF.R.U64 R5, R4, 0x3, R67 ;  /* 0x0000000304057819 */ /* 0x000fe20000001243 */
[----:B------:R-:W-:-:S03]  /*9460*/  IMAD.X R65, RZ, RZ, R43, P0 ;  /* 0x000000ffff417224 */ /* 0x000fc600000e062b */
[----:B------:R-:W-:Y:S02]  /*9470*/  LOP3.LUT R66, R4, 0x70, R5, 0x78, !PT ;  /* 0x0000007004427812 */ /* 0x000fe400078e7805 */
[C---:B------:R-:W-:Y:S02]  /*9480*/  SHF.R.U64 R4, R0.reuse, 0x3, R65 ;  /* 0x0000000300047819 */ /* 0x040fe40000001241 */
[C---:B------:R-:W-:Y:S01]  /*9490*/  SHF.R.U64 R5, R3.reuse, 0x3, R79 ;  /* 0x0000000303057819 */ /* 0x040fe2000000124f */
[----:B------:R5:W-:Y:S01]  /*94a0*/  ST.E desc[UR40][R66.64], RZ ;  /* 0x000000ff42007985 */ /* 0x000be2000c101928 */
[----:B------:R-:W-:Y:S02]  /*94b0*/  LOP3.LUT R64, R0, 0x70, R4, 0x78, !PT ;  /* 0x0000007000407812 */ /* 0x000fe400078e7804 */
[----:B------:R-:W-:Y:S02]  /*94c0*/  IADD3 R0, P0, PT, R42, 0x56400, RZ ;  /* 0x000564002a007810 */ /* 0x000fe40007f1e0ff */
[----:B------:R-:W-:-:S02]  /*94d0*/  LOP3.LUT R78, R3, 0x70, R5, 0x78, !PT ;  /* 0x00000070034e7812 */ /* 0x000fc400078e7805 */
[C---:B------:R-:W-:Y:S01]  /*94e0*/  IADD3 R4, P1, PT, R42.reuse, 0x56600, RZ ;  /* 0x000566002a047810 */ /* 0x040fe20007f3e0ff */
[--C-:B------:R-:W-:Y:S01]  /*94f0*/  IMAD.X R61, RZ, RZ, R43.reuse, P0 ;  /* 0x000000ffff3d7224 */ /* 0x100fe200000e062b */
[----:B------:R-:W-:Y:S01]  /*9500*/  IADD3 R3, P0, PT, R42, 0x57400, RZ ;  /* 0x000574002a037810 */ /* 0x000fe20007f1e0ff */
[----:B------:R-:W-:Y:S02]  /*9510*/  ST.E desc[UR40][R78.64], RZ ;  /* 0x000000ff4e007985 */ /* 0x000fe4000c101928 */
[----:B------:R-:W-:Y:S01]  /*9520*/  IMAD.X R63, RZ, RZ, R43, P1 ;  /* 0x000000ffff3f7224 */ /* 0x000fe200008e062b */
[C---:B------:R-:W-:Y:S01]  /*9530*/  SHF.R.U64 R5, R0.reuse, 0x3, R61 ;  /* 0x0000000300057819 */ /* 0x040fe2000000123d */
[----:B------:R-:W-:Y:S01]  /*9540*/  IMAD.X R55, RZ, RZ, R43, P0 ;  /* 0x000000ffff377224 */ /* 0x000fe200000e062b */
[----:B------:R5:W-:Y:S02]  /*9550*/  ST.E desc[UR40][R64.64], RZ ;  /* 0x000000ff40007985 */ /* 0x000be4000c101928 */
[----:B------:R-:W-:-:S02]  /*9560*/  LOP3.LUT R60, R0, 0x70, R5, 0x78, !PT ;  /* 0x00000070003c7812 */ /* 0x000fc400078e7805 */
[C---:B------:R-:W-:Y:S02]  /*9570*/  SHF.R.U64 R0, R3.reuse, 0x3, R55 ;  /* 0x0000000303007819 */ /* 0x040fe40000001237 */
[----:B------:R-:W-:Y:S01]  /*9580*/  SHF.R.U64 R5, R4, 0x3, R63 ;  /* 0x0000000304057819 */ /* 0x000fe2000000123f */
[----:B------:R5:W-:Y:S01]  /*9590*/  ST.E desc[UR40][R60.64], RZ ;  /* 0x000000ff3c007985 */ /* 0x000be2000c101928 */
[----:B------:R-:W-:Y:S02]  /*95a0*/  LOP3.LUT R54, R3, 0x70, R0, 0x78, !PT ;  /* 0x0000007003367812 */ /* 0x000fe400078e7800 */
[----:B------:R-:W-:Y:S02]  /*95b0*/  IADD3 R0, P0, PT, R42, 0x57600, RZ ;  /* 0x000576002a007810 */ /* 0x000fe40007f1e0ff */
[----:B------:R-:W-:Y:S02]  /*95c0*/  LOP3.LUT R62, R4, 0x70, R5, 0x78, !PT ;  /* 0x00000070043e7812 */ /* 0x000fe400078e7805 */
        /* <DEDUP_REMOVED lines=106> */
[--C-:B-1----:R-:W-:Y:S01]  /*9c70*/  IMAD.X R69, RZ, RZ, R43.reuse, P0 ;  /* 0x000000ffff457224 */ /* 0x102fe200000e062b */
[----:B------:R-:W-:Y:S01]  /*9c80*/  IADD3 R3, P0, PT, R42, 0x53800, RZ ;  /* 0x000538002a037810 */ /* 0x000fe20007f1e0ff */
[----:B------:R-:W-:Y:S02]  /*9c90*/  ST.E desc[UR40][R10.64], RZ ;  /* 0x000000ff0a007985 */ /* 0x000fe4000c101928 */
[----:B--2---:R-:W-:Y:S01]  /*9ca0*/  IMAD.X R77, RZ, RZ, R43, P1 ;  /* 0x000000ffff4d7224 */ /* 0x004fe200008e062b */
        /* <DEDUP_REMOVED lines=11> */
[--C-:B---3--:R-:W-:Y:S01]  /*9d60*/  IMAD.X R73, RZ, RZ, R43.reuse, P0 ;  /* 0x000000ffff497224 */ /* 0x108fe200000e062b */
[----:B------:R-:W-:Y:S01]  /*9d70*/  IADD3 R3, P0, PT, R42, 0x54a00, RZ ;  /* 0x00054a002a037810 */ /* 0x000fe20007f1e0ff */
[----:B------:R-:W-:Y:S02]  /*9d80*/  ST.E desc[UR40][R76.64], RZ ;  /* 0x000000ff4c007985 */ /* 0x000fe4000c101928 */
[----:B----4-:R-:W-:Y:S01]  /*9d90*/  IMAD.X R85, RZ, RZ, R43, P1 ;  /* 0x000000ffff557224 */ /* 0x010fe200008e062b */
        /* <DEDUP_REMOVED lines=11> */
[--C-:B-----5:R-:W-:Y:S01]  /*9e50*/  IMAD.X R81, RZ, RZ, R43.reuse, P0 ;  /* 0x000000ffff517224 */ /* 0x120fe200000e062b */
        /* <DEDUP_REMOVED lines=106> */
[----:B------:R1:W-:Y:S02]  /*a500*/  ST.E desc[UR40][R32.64], RZ ;  /* 0x000000ff20007985 */ /* 0x0003e4000c101928 */
        /* <DEDUP_REMOVED lines=29> */
[----:B------:R1:W-:Y:S02]  /*a6e0*/  ST.E desc[UR40][R18.64], RZ ;  /* 0x000000ff12007985 */ /* 0x0003e4000c101928 */
        /* <DEDUP_REMOVED lines=14> */
[----:B------:R1:W-:Y:S02]  /*a7d0*/  ST.E desc[UR40][R68.64], RZ ;  /* 0x000000ff44007985 */ /* 0x0003e4000c101928 */
[----:B------:R-:W-:Y:S01]  /*a7e0*/  IMAD.X R77, RZ, RZ, R43, P1 ;  /* 0x000000ffff4d7224 */ /* 0x000fe200008e062b */
[C---:B------:R-:W-:Y:S01]  /*a7f0*/  SHF.R.U64 R5, R0.reuse, 0x3, R71 ;  /* 0x0000000300057819 */ /* 0x040fe20000001247 */
[----:B----4-:R-:W-:Y:S01]  /*a800*/  IMAD.X R73, RZ, RZ, R43, P0 ;  /* 0x000000ffff497224 */ /* 0x010fe200000e062b */
        /* <DEDUP_REMOVED lines=108> */
[C---:B------:R-:W-:Y:S01]  /*aed0*/  SHF.R.U64 R0, R4.reuse, 0x3, R29 ;  /* 0x0000000304007819 */ /* 0x040fe2000000121d */
[----:B------:R1:W-:Y:S01]  /*aee0*/  ST.E desc[UR40][R30.64], RZ ;  /* 0x000000ff1e007985 */ /* 0x0003e2000c101928 */
[----:B------:R-:W-:Y:S02]  /*aef0*/  LOP3.LUT R38, R3, 0x70, R5, 0x78, !PT ;  /* 0x0000007003267812 */ /* 0x000fe400078e7805 */
[----:B------:R-:W-:-:S03]  /*af00*/  LOP3.LUT R28, R4, 0x70, R0, 0x78, !PT ;  /* 0x00000070041c7812 */ /* 0x000fc600078e7800 */
[----:B------:R1:W-:Y:S04]  /*af10*/  ST.E desc[UR40][R38.64], RZ ;  /* 0x000000ff26007985 */ /* 0x0003e8000c101928 */
[----:B------:R1:W-:Y:S01]  /*af20*/  ST.E desc[UR40][R28.64], RZ ;  /* 0x000000ff1c007985 */ /* 0x0003e2000c101928 */
[----:B------:R-:W-:Y:S05]  /*af30*/  @!P5 BRA `(.L_x_158) ;  /* 0x0000000000d0d947 */ /* 0x000fea0003800000 */
[----:B------:R-:W2:Y:S01]  /*af40*/  LDC R4, c[0x0][0x904] ;  /* 0x00024100ff047b82 */ /* 0x000ea20000000800 */
[----:B------:R-:W3:Y:S01]  /*af50*/  LDCU.64 UR4, c[0x0][0x908] ;  /* 0x00012100ff0477ac */ /* 0x000ee20008000a00 */
[----:B------:R-:W4:Y:S01]  /*af60*/  S2R R0, SR_TID.X ;  /* 0x0000000000007919 */ /* 0x000f220000002100 */
[----:B------:R-:W-:Y:S01]  /*af70*/  BSSY.RECONVERGENT B0, `(.L_x_158) ;  /* 0x0000030000007945 */ /* 0x000fe20003800200 */
[----:B---3--:R-:W-:Y:S01]  /*af80*/  IMAD.HI.U32 R3, R57, UR4, RZ ;  /* 0x0000000439037c27 */ /* 0x008fe2000f8e00ff */
[----:B------:R-:W3:Y:S01]  /*af90*/  LDCU UR4, c[0x0][0x380] ;  /* 0x00007000ff0477ac */ /* 0x000ee20008000800 */
[----:B--2---:R-:W-:-:S03]  /*afa0*/  ISETP.NE.AND P0, PT, R4, 0x1, PT ;  /* 0x000000010400780c */ /* 0x004fc60003f05270 */
[----:B------:R-:W-:-:S04]  /*afb0*/  SHF.R.U32.HI R3, RZ, UR5, R3 ;  /* 0x00000005ff037c19 */ /* 0x000fc80008011603 */
[----:B------:R-:W-:Y:S02]  /*afc0*/  SEL R3, R57, R3, !P0 ;  /* 0x0000000339037207 */ /* 0x000fe40004000000 */
[----:B----4-:R-:W-:-:S03]  /*afd0*/  LOP3.LUT R0, R0, 0x7f, RZ, 0xc0, !PT ;  /* 0x0000007f00007812 */ /* 0x010fc600078ec0ff */
[----:B------:R-:W-:-:S04]  /*afe0*/  IMAD.MOV R3, RZ, RZ, -R3 ;  /* 0x000000ffff037224 */ /* 0x000fc800078e0a03 */
[----:B------:R-:W-:-:S04]  /*aff0*/  IMAD R3, R4, R3, R57 ;  /* 0x0000000304037224 */ /* 0x000fc800078e0239 */
[----:B------:R-:W-:-:S05]  /*b000*/  IMAD R3, R3, 0x100, R0 ;  /* 0x0000010003037824 */ /* 0x000fca00078e0200 */
[----:B---3--:R-:W-:-:S13]  /*b010*/  ISETP.GE.AND P0, PT, R3, UR4, PT ;  /* 0x0000000403007c0c */ /* 0x008fda000bf06270 */
[----:B------:R-:W-:Y:S05]  /*b020*/  @P0 BRA `(.L_x_159) ;  /* 0x0000000000900947 */ /* 0x000fea0003800000 */
[----:B------:R-:W1:Y:S01]  /*b030*/  LDC R5, c[0x0][0x38c] ;  /* 0x0000e300ff057b82 */ /* 0x000e620000000800 */
[----:B------:R-:W2:Y:S01]  /*b040*/  LDCU UR6, c[0x0][0x890] ;  /* 0x00011200ff0677ac */ /* 0x000ea20008000800 */
[----:B------:R-:W3:Y:S01]  /*b050*/  LDCU.64 UR4, c[0x0][0x888] ;  /* 0x00011100ff0477ac */ /* 0x000ee20008000a00 */
[----:B--2---:R-:W-:Y:S01]  /*b060*/  IMAD R3, R22, UR6, R3 ;  /* 0x0000000616037c24 */ /* 0x004fe2000f8e0203 */
[----:B-1----:R-:W-:-:S04]  /*b070*/  IABS R6, R5 ;  /* 0x0000000500067213 */ /* 0x002fc80000000000 */
[----:B------:R-:W1:Y:S08]  /*b080*/  I2F.RP R8, R6 ;  /* 0x0000000600087306 */ /* 0x000e700000209400 */
[----:B-1----:R-:W1:Y:S02]  /*b090*/  MUFU.RCP R8, R8 ;  /* 0x0000000800087308 */ /* 0x002e640000001000 */
[----:B-1----:R-:W-:-:S06]  /*b0a0*/  IADD3 R8, PT, PT, R8, 0xffffffe, RZ ;  /* 0x0ffffffe08087810 */ /* 0x002fcc0007ffe0ff */
[----:B------:R-:W1:Y:S02]  /*b0b0*/  F2I.FTZ.U32.TRUNC.NTZ R9, R8 ;  /* 0x0000000800097305 */ /* 0x000e64000021f000 */
[----:B-1----:R-:W-:Y:S01]  /*b0c0*/  IADD3 R0, PT, PT, RZ, -R9, RZ ;  /* 0x80000009ff007210 */ /* 0x002fe20007ffe0ff */
[----:B------:R-:W-:-:S04]  /*b0d0*/  IMAD.MOV.U32 R8, RZ, RZ, RZ ;  /* 0x000000ffff087224 */ /* 0x000fc800078e00ff */
[----:B------:R-:W-:Y:S01]  /*b0e0*/  IMAD R4, R0, R6, RZ ;  /* 0x0000000600047224 */ /* 0x000fe200078e02ff */
[----:B------:R-:W-:-:S03]  /*b0f0*/  IABS R0, R2 ;  /* 0x0000000200007213 */ /* 0x000fc60000000000 */
[----:B------:R-:W-:Y:S01]  /*b100*/  IMAD.HI.U32 R7, R9, R4, R8 ;  /* 0x0000000409077227 */ /* 0x000fe200078e0008 */
[----:B------:R-:W-:Y:S01]  /*b110*/  MOV R4, R0 ;  /* 0x0000000000047202 */ /* 0x000fe20000000f00 */
[----:B------:R-:W1:Y:S04]  /*b120*/  LDC.64 R8, c[0x0][0x880] ;  /* 0x00022000ff087b82 */ /* 0x000e680000000a00 */
[----:B------:R-:W-:-:S04]  /*b130*/  IMAD.HI.U32 R7, R7, R4, RZ ;  /* 0x0000000407077227 */ /* 0x000fc800078e00ff */
[----:B------:R-:W-:-:S04]  /*b140*/  IMAD.MOV R0, RZ, RZ, -R7 ;  /* 0x000000ffff007224 */ /* 0x000fc800078e0a07 */
[----:B------:R-:W-:-:S05]  /*b150*/  IMAD R0, R6, R0, R4 ;  /* 0x0000000006007224 */ /* 0x000fca00078e0204 */
[----:B------:R-:W-:-:S13]  /*b160*/  ISETP.GT.U32.AND P1, PT, R6, R0, PT ;  /* 0x000000000600720c */ /* 0x000fda0003f24070 */
[-C--:B------:R-:W-:Y:S01]  /*b170*/  @!P1 IADD3 R0, PT, PT, R0, -R6.reuse, RZ ;  /* 0x8000000600009210 */ /* 0x080fe20007ffe0ff */
[----:B------:R-:W-:Y:S01]  /*b180*/  @!P1 VIADD R7, R7, 0x1 ;  /* 0x0000000107079836 */ /* 0x000fe20000000000 */
[----:B------:R-:W-:Y:S02]  /*b190*/  ISETP.NE.AND P1, PT, R5, RZ, PT ;  /* 0x000000ff0500720c */ /* 0x000fe40003f25270 */
[----:B------:R-:W-:Y:S02]  /*b1a0*/  ISETP.GE.U32.AND P2, PT, R0, R6, PT ;  /* 0x000000060000720c */ /* 0x000fe40003f46070 */
[----:B------:R-:W-:-:S04]  /*b1b0*/  LOP3.LUT R0, R2, R5, RZ, 0x3c, !PT ;  /* 0x0000000502007212 */ /* 0x000fc800078e3cff */
[----:B------:R-:W-:-:S07]  /*b1c0*/  ISETP.GE.AND P0, PT, R0, RZ, PT ;  /* 0x000000ff0000720c */ /* 0x000fce0003f06270 */
[----:B------:R-:W-:-:S06]  /*b1d0*/  @P2 IADD3 R7, PT, PT, R7, 0x1, RZ ;  /* 0x0000000107072810 */ /* 0x000fcc0007ffe0ff */
[----:B------:R-:W-:Y:S01]  /*b1e0*/  @!P0 IMAD.MOV R7, RZ, RZ, -R7 ;  /* 0x000000ffff078224 */ /* 0x000fe200078e0a07 */
[----:B------:R-:W-:-:S04]  /*b1f0*/  @!P1 LOP3.LUT R7, RZ, R5, RZ, 0x33, !PT ;  /* 0x00000005ff079212 */ /* 0x000fc800078e33ff */
[C---:B------:R-:W-:Y:S01]  /*b200*/  IADD3 R0, PT, PT, -R7.reuse, RZ, RZ ;  /* 0x000000ff07007210 */ /* 0x040fe20007ffe1ff */
[----:B---3--:R-:W-:-:S04]  /*b210*/  IMAD R3, R7, UR5, R3 ;  /* 0x0000000507037c24 */ /* 0x008fc8000f8e0203 */
[----:B------:R-:W-:-:S04]  /*b220*/  IMAD R0, R5, R0, R2 ;  /* 0x0000000005007224 */ /* 0x000fc800078e0202 */
[----:B------:R-:W-:Y:S02]  /*b230*/  IMAD R3, R0, UR4, R3 ;  /* 0x0000000400037c24 */ /* 0x000fe4000f8e0203 */
[----:B------:R-:W-:Y:S02]  /*b240*/  IMAD.MOV.U32 R0, RZ, RZ, -0x800000 ;  /* 0xff800000ff007424 */ /* 0x000fe400078e00ff */
[----:B-1----:R-:W-:-:S05]  /*b250*/  IMAD.WIDE R8, R3, 0x4, R8 ;  /* 0x0000000403087825 */ /* 0x002fca00078e0208 */
[----:B------:R2:W-:Y:S02]  /*b260*/  STG.E desc[UR40][R8.64], R0 ;  /* 0x0000000008007986 */ /* 0x0005e4000c101928 */
.L_x_159:
[----:B------:R-:W-:Y:S05]  /*b270*/  BSYNC.RECONVERGENT B0 ;  /* 0x0000000000007941 */ /* 0x000fea0003800200 */
.L_x_158:
[----:B------:R-:W-:-:S09]  /*b280*/  UISETP.NE.AND UP0, UPT, UR37, URZ, UPT ;  /* 0x000000ff2500728c */ /* 0x000fd2000bf05270 */
[----:B------:R-:W-:Y:S05]  /*b290*/  BRA.U UP0, `(.L_x_160) ;  /* 0x0000000100047547 */ /* 0x000fea000b800000 */
[----:B------:R-:W-:Y:S05]  /*b2a0*/  BPT.TRAP 0x1 ;  /* 0x000000040000795c */ /* 0x000fea0000300000 */
.L_x_160:
[C---:B-1----:R-:W-:Y:S01]  /*b2b0*/  IADD3 R6, P0, PT, R42.reuse, 0x60000, RZ ;  /* 0x000600002a067810 */ /* 0x042fe20007f1e0ff */
[----:B------:R-:W1:Y:S01]  /*b2c0*/  S2UR UR4, SR_CgaCtaId ;  /* 0x00000000000479c3 */ /* 0x000e620000008800 */
[C---:B------:R-:W-:Y:S01]  /*b2d0*/  IADD3 R3, P1, PT, R42.reuse, 0x60200, RZ ;  /* 0x000602002a037810 */ /* 0x040fe20007f3e0ff */
[----:B------:R-:W-:Y:S01]  /*b2e0*/  UMOV UR5, 0x400 ;  /* 0x0000040000057882 */ /* 0x000fe20000000000 */
[----:B------:R-:W-:Y:S01]  /*b2f0*/  STL.64 [R1+0x80], R56 ;  /* 0x0000803801007387 */ /* 0x000fe20000100a00 */
[--C-:B------:R-:W-:Y:S01]  /*b300*/  IMAD.X R81, RZ, RZ, R43.reuse, P0 ;  /* 0x000000ffff517224 */ /* 0x100fe200000e062b */
[C---:B------:R-:W-:Y:S01]  /*b310*/  IADD3 R5, P0, PT, R42.reuse, 0x61000, RZ ;  /* 0x000610002a057810 */ /* 0x040fe20007f1e0ff */
[----:B------:R-:W-:Y:S01]  /*b320*/  IMAD.X R79, RZ, RZ, R43, P1 ;  /* 0x000000ffff4f7224 */ /* 0x000fe200008e062b */
[----:B--2---:R-:W-:Y:S01]  /*b330*/  IADD3 R0, P1, PT, R42, 0x61200, RZ ;  /* 0x000612002a007810 */ /* 0x004fe20007f3e0ff */
[----:B------:R-:W-:Y:S01]  /*b340*/  STL.64 [R1+0x78], R22 ;  /* 0x0000781601007387 */ /* 0x000fe20000100a00 */
[C---:B------:R-:W-:Y:S01]  /*b350*/  SHF.R.U64 R7, R6.reuse, 0x3, R81 ;  /* 0x0000000306077819 */ /* 0x040fe20000001251 */
[----:B------:R-:W-:Y:S01]  /*b360*/  IMAD.X R77, RZ, RZ, R43, P0 ;  /* 0x000000ffff4d7224 */ /* 0x000fe200000e062b */
[C---:B------:R-:W-:Y:S01]  /*b370*/  SHF.R.U64 R4, R3.reuse, 0x3, R79 ;  /* 0x0000000303047819 */ /* 0x040fe2000000124f */
[----:B------:R-:W-:Y:S01]  /*b380*/  IMAD.X R67, RZ, RZ, R43, P1 ;  /* 0x000000ffff437224 */ /* 0x000fe200008e062b */
[----:B------:R-:W-:Y:S01]  /*b390*/  LOP3.LUT R80, R6, 0x70, R7, 0x78, !PT ;  /* 0x0000007006507812 */ /* 0x000fe200078e7807 */
[----:B------:R-:W-:Y:S01]  /*b3a0*/  STL [R1+0x88], R58 ;  /* 0x0000883a01007387 */ /* 0x000fe20000100800 */
[----:B------:R-:W-:Y:S01]  /*b3b0*/  LOP3.LUT R78, R3, 0x70, R4, 0x78, !PT ;  /* 0x00000070034e7812 */ /* 0x000fe200078e7804 */
[----:B------:R-:W-:Y:S01]  /*b3c0*/  UISETP.NE.AND UP0, UPT, UR37, URZ, UPT ;  /* 0x000000ff2500728c */ /* 0x000fe2000bf05270 */
[----:B------:R-:W-:-:S02]  /*b3d0*/  IADD3 R6, P0, PT, R42, 0x62000, RZ ;  /* 0x000620002a067810 */ /* 0x000fc40007f1e0ff */
[----:B------:R-:W-:Y:S02]  /*b3e0*/  IADD3 R3, P1, PT, R42, 0x62200, RZ ;  /* 0x000622002a037810 */ /* 0x000fe40007f3e0ff */
[C---:B------:R-:W-:Y:S01]  /*b3f0*/  SHF.R.U64 R4, R0.reuse, 0x3, R67 ;  /* 0x0000000300047819 */ /* 0x040fe20000001243 */
[----:B------:R-:W-:Y:S01]  /*b400*/  IMAD.X R65, RZ, RZ, R43, P0 ;  /* 0x000000ffff417224 */ /* 0x000fe200000e062b */
[C---:B------:R-:W-:Y:S01]  /*b410*/  SHF.R.U64 R7, R5.reuse, 0x3, R77 ;  /* 0x0000000305077819 */ /* 0x040fe2000000124d */
[----:B------:R-:W-:Y:S01]  /*b420*/  IMAD.X R63, RZ, RZ, R43, P1 ;  /* 0x000000ffff3f7224 */ /* 0x000fe200008e062b */
[----:B------:R-:W-:Y:S01]  /*b430*/  LOP3.LUT R66, R0, 0x70, R4, 0x78, !PT ;  /* 0x0000007000427812 */ /* 0x000fe200078e7804 */
[----:B-1----:R-:W-:Y:S01]  /*b440*/  ULEA UR4, UR4, UR5, 0x18 ;  /* 0x0000000504047291 */ /* 0x002fe2000f8ec0ff */
[----:B------:R-:W-:Y:S02]  /*b450*/  IADD3 R0, P1, PT, R42, 0x63200, RZ ;  /* 0x000632002a007810 */ /* 0x000fe40007f3e0ff */
[----:B------:R-:W-:-:S02]  /*b460*/  LOP3.LUT R76, R5, 0x70, R7, 0x78, !PT ;  /* 0x00000070054c7812 */ /* 0x000fc400078e7807 */
[----:B------:R-:W-:Y:S01]  /*b470*/  IADD3 R5, P0, PT, R42, 0x63000, RZ ;  /* 0x000630002a057810 */ /* 0x000fe20007f1e0ff */
[----:B------:R-:W-:Y:S01]  /*b480*/  IMAD.X R55, RZ, RZ, R43, P1 ;  /* 0x000000ffff377224 */ /* 0x000fe200008e062b */
[C---:B------:R-:W-:Y:S02]  /*b490*/  SHF.R.U64 R7, R6.reuse, 0x3, R65 ;  /* 0x0000000306077819 */ /* 0x040fe40000001241 */
[C---:B------:R-:W-:Y:S01]  /*b4a0*/  SHF.R.U64 R4, R3.reuse, 0x3, R63 ;  /* 0x0000000303047819 */ /* 0x040fe2000000123f */
[----:B------:R-:W-:Y:S01]  /*b4b0*/  IMAD.X R61, RZ, RZ, R43, P0 ;  /* 0x000000ffff3d7224 */ /* 0x000fe200000e062b */
[----:B------:R-:W-:Y:S01]  /*b4c0*/  LOP3.LUT R64, R6, 0x70, R7, 0x78, !PT ;  /* 0x0000007006407812 */ /* 0x000fe200078e7807 */
[----:B------:R-:W-:Y:S01]  /*b4d0*/  SYNCS.ARRIVE.TRANS64.A1T0 RZ, [UR4+0x700b0], RZ ;  /* 0x0700b0ffffff79a7 */ /* 0x000fe20008100004 */
[----:B------:R-:W-:Y:S01]  /*b4e0*/  LOP3.LUT R62, R3, 0x70, R4, 0x78, !PT ;  /* 0x00000070033e7812 */ /* 0x000fe200078e7804 */
[----:B------:R-:W-:Y:S01]  /*b4f0*/  ST.E desc[UR40][R80.64], RZ ;  /* 0x000000ff50007985 */ /* 0x000fe2000c101928 */
[----:B------:R-:W-:-:S02]  /*b500*/  IADD3 R6, P0, PT, R42, 0x64000, RZ ;  /* 0x000640002a067810 */ /* 0x000fc40007f1e0ff */
[----:B------:R-:W-:Y:S01]  /*b510*/  IADD3 R3, P1, PT, R42, 0x64200, RZ ;  /* 0x000642002a037810 */ /* 0x000fe20007f3e0ff */
[----:B------:R1:W-:Y:S01]  /*b520*/  ST.E desc[UR40][R78.64], RZ ;  /* 0x000000ff4e007985 */ /* 0x0003e2000c101928 */
[C---:B------:R-:W-:Y:S01]  /*b530*/  SHF.R.U64 R4, R0.reuse, 0x3, R55 ;  /* 0x0000000300047819 */ /* 0x040fe20000001237 */
[----:B------:R-:W-:Y:S01]  /*b540*/  IMAD.X R53, RZ, RZ, R43, P0 ;  /* 0x000000ffff357224 */ /* 0x000fe200000e062b */
[C---:B------:R-:W-:Y:S01]  /*b550*/  SHF.R.U64 R7, R5.reuse, 0x3, R61 ;  /* 0x0000000305077819 */ /* 0x040fe2000000123d */
[----:B------:R-:W-:Y:S01]  /*b560*/  IMAD.X R51, RZ, RZ, R43, P1 ;  /* 0x000000ffff337224 */ /* 0x000fe200008e062b */
[----:B------:R-:W-:Y:S01]  /*b570*/  LOP3.LUT R54, R0, 0x70, R4, 0x78, !PT ;  /* 0x0000007000367812 */ /* 0x000fe200078e7804 */
[----:B------:R2:W-:Y:S01]  /*b580*/  ST.E desc[UR40][R76.64], RZ ;  /* 0x000000ff4c007985 */ /* 0x0005e2000c101928 */
[C---:B------:R-:W-:Y:S02]  /*b590*/  IADD3 R0, P1, PT, R42.reuse, 0x65200, RZ ;  /* 0x000652002a007810 */ /* 0x040fe40007f3e0ff */
[----:B------:R-:W-:Y:S01]  /*b5a0*/  LOP3.LUT R60, R5, 0x70, R7, 0x78, !PT ;  /* 0x00000070053c7812 */ /* 0x000fe200078e7807 */
[----:B------:R-:W-:Y:S01]  /*b5b0*/  ST.E desc[UR40][R66.64], RZ ;  /* 0x000000ff42007985 */ /* 0x000fe2000c101928 */
[----:B------:R-:W-:Y:S01]  /*b5c0*/  IADD3 R5, P0, PT, R42, 0x65000, RZ ;  /* 0x000650002a057810 */ /* 0x000fe20007f1e0ff */
[----:B------:R-:W-:Y:S01]  /*b5d0*/  IMAD.X R47, RZ, RZ, R43, P1 ;  /* 0x000000ffff2f7224 */ /* 0x000fe200008e062b */
[C---:B------:R-:W-:Y:S01]  /*b5e0*/  SHF.R.U64 R7, R6.reuse, 0x3, R53 ;  /* 0x0000000306077819 */ /* 0x040fe20000001235 */
[----:B------:R3:W-:Y:S01]  /*b5f0*/  ST.E desc[UR40][R64.64], RZ ;  /* 0x000000ff40007985 */ /* 0x0007e2000c101928 */
[C---:B------:R-:W-:Y:S01]  /*b600*/  SHF.R.U64 R4, R3.reuse, 0x3, R51 ;  /* 0x0000000303047819 */ /* 0x040fe20000001233 */
[----:B------:R-:W-:Y:S01]  /*b610*/  IMAD.X R49, RZ, RZ, R43, P0 ;  /* 0x000000ffff317224 */ /* 0x000fe200000e062b */
[----:B------:R-:W-:Y:S01]  /*b620*/  LOP3.LUT R52, R6, 0x70, R7, 0x78, !PT ;  /* 0x0000007006347812 */ /* 0x000fe200078e7807 */
[----:B------:R4:W-:Y:S01]  /*b630*/  ST.E desc[UR40][R62.64], RZ ;  /* 0x000000ff3e007985 */ /* 0x0009e2000c101928 */
[----:B------:R-:W-:-:S02]  /*b640*/  LOP3.LUT R50, R3, 0x70, R4, 0x78, !PT ;  /* 0x0000007003327812 */ /* 0x000fc400078e7804 */
[C---:B------:R-:W-:Y:S01]  /*b650*/  IADD3 R6, P0, PT, R42.reuse, 0x66000, RZ ;  /* 0x000660002a067810 */ /* 0x040fe20007f1e0ff */
[----:B------:R-:W-:Y:S01]  /*b660*/  ST.E desc[UR40][R60.64], RZ ;  /* 0x000000ff3c007985 */ /* 0x000fe2000c101928 */
[----:B------:R-:W-:Y:S02]  /*b670*/  IADD3 R3, P1, PT, R42, 0x66200, RZ ;  /* 0x000662002a037810 */ /* 0x000fe40007f3e0ff */
[C---:B------:R-:W-:Y:S01]  /*b680*/  SHF.R.U64 R4, R0.reuse, 0x3, R47 ;  /* 0x0000000300047819 */ /* 0x040fe2000000122f */
[----:B------:R-:W-:Y:S01]  /*b690*/  IMAD.X R45, RZ, RZ, R43, P0 ;  /* 0x000000ffff2d7224 */ /* 0x000fe200000e062b */
[----:B------:R-:W-:Y:S01]  /*b6a0*/  SHF.R.U64 R7, R5, 0x3, R49 ;  /* 0x0000000305077819 */ /* 0x000fe20000001231 */
[----:B------:R-:W-:Y:S01]  /*b6b0*/  IMAD.X R41, RZ, RZ, R43, P1 ;  /* 0x000000ffff297224 */ /* 0x000fe200008e062b */
[----:B------:R-:W-:Y:S01]  /*b6c0*/  LOP3.LUT R46, R0, 0x70, R4, 0x78, !PT ;  /* 0x00000070002e7812 */ /* 0x000fe200078e7804 */
[----:B------:R4:W-:Y:S01]  /*b6d0*/  ST.E desc[UR40][R54.64], RZ ;  /* 0x000000ff36007985 */ /* 0x0009e2000c101928 */
[----:B------:R-:W-:-:S02]  /*b6e0*/  IADD3 R0, P1, PT, R42, 0x67200, RZ ;  /* 0x000672002a007810 */ /* 0x000fc40007f3e0ff */
[----:B------:R-:W-:Y:S01]  /*b6f0*/  LOP3.LUT R48, R5, 0x70, R7, 0x78, !PT ;  /* 0x0000007005307812 */ /* 0x000fe200078e7807 */
[----:B------:R4:W-:Y:S01]  /*b700*/  ST.E desc[UR40][R52.64], RZ ;  /* 0x000000ff34007985 */ /* 0x0009e2000c101928 */
[----:B------:R-:W-:Y:S01]  /*b710*/  IADD3 R5, P0, PT, R42, 0x67000, RZ ;  /* 0x000670002a057810 */ /* 0x000fe20007f1e0ff */
[----:B------:R-:W-:Y:S01]  /*b720*/  IMAD.X R37, RZ, RZ, R43, P1 ;  /* 0x000000ffff257224 */ /* 0x000fe200008e062b */
[C---:B------:R-:W-:Y:S01]  /*b730*/  SHF.R.U64 R7, R6.reuse, 0x3, R45 ;  /* 0x0000000306077819 */ /* 0x040fe2000000122d */
[----:B------:R-:W-:Y:S01]  /*b740*/  ST.E desc[UR40][R50.64], RZ ;  /* 0x000000ff32007985 */ /* 0x000fe2000c101928 */
[C---:B------:R-:W-:Y:S01]  /*b750*/  SHF.R.U64 R4, R3.reuse, 0x3, R41 ;  /* 0x0000000303047819 */ /* 0x040fe20000001229 */
[----:B------:R-:W-:Y:S01]  /*b760*/  IMAD.X R39, RZ, RZ, R43, P0 ;  /* 0x000000ffff277224 */ /* 0x000fe200000e062b */
[----:B------:R-:W-:Y:S01]  /*b770*/  LOP3.LUT R44, R6, 0x70, R7, 0x78, !PT ;  /* 0x00000070062c7812 */ /* 0x000fe200078e7807 */
[----:B------:R4:W-:Y:S01]  /*b780*/  ST.E desc[UR40][R48.64], RZ ;  /* 0x000000ff30007985 */ /* 0x0009e2000c101928 */
[----:B------:R-:W-:-:S02]  /*b790*/  LOP3.LUT R40, R3, 0x70, R4, 0x78, !PT ;  /* 0x0000007003287812 */ /* 0x000fc400078e7804 */
[C---:B------:R-:W-:Y:S01]  /*b7a0*/  IADD3 R6, P0, PT, R42.reuse, 0x68000, RZ ;  /* 0x000680002a067810 */ /* 0x040fe20007f1e0ff */
[----:B------:R4:W-:Y:S01]  /*b7b0*/  ST.E desc[UR40][R46.64], RZ ;  /* 0x000000ff2e007985 */ /* 0x0009e2000c101928 */
[----:B------:R-:W-:Y:S02]  /*b7c0*/  IADD3 R3, P1, PT, R42, 0x68200, RZ ;  /* 0x000682002a037810 */ /* 0x000fe40007f3e0ff */
[C---:B------:R-:W-:Y:S01]  /*b7d0*/  SHF.R.U64 R4, R0.reuse, 0x3, R37 ;  /* 0x0000000300047819 */ /* 0x040fe20000001225 */
[----:B------:R-:W-:Y:S01]  /*b7e0*/  IMAD.X R35, RZ, RZ, R43, P0 ;  /* 0x000000ffff237224 */ /* 0x000fe200000e062b */
[----:B------:R-:W-:Y:S01]  /*b7f0*/  SHF.R.U64 R7, R5, 0x3, R39 ;  /* 0x0000000305077819 */ /* 0x000fe20000001227 */
[----:B------:R-:W-:Y:S01]  /*b800*/  IMAD.X R33, RZ, RZ, R43, P1 ;  /* 0x000000ffff217224 */ /* 0x000fe200008e062b */
[----:B------:R-:W-:Y:S01]  /*b810*/  LOP3.LUT R36, R0, 0x70, R4, 0x78, !PT ;  /* 0x0000007000247812 */ /* 0x000fe200078e7804 */
[----:B------:R-:W-:Y:S01]  /*b820*/  ST.E desc[UR40][R44.64], RZ ;  /* 0x000000ff2c007985 */ /* 0x000fe2000c101928 */
[----:B------:R-:W-:-:S02]  /*b830*/  IADD3 R0, P1, PT, R42, 0x69200, RZ ;  /* 0x000692002a007810 */ /* 0x000fc40007f3e0ff */
[----:B------:R-:W-:Y:S01]  /*b840*/  LOP3.LUT R38, R5, 0x70, R7, 0x78, !PT ;  /* 0x0000007005267812 */ /* 0x000fe200078e7807 */
[----:B------:R4:W-:Y:S01]  /*b850*/  ST.E desc[UR40][R40.64], RZ ;  /* 0x000000ff28007985 */ /* 0x0009e2000c101928 */
[----:B------:R-:W-:Y:S01]  /*b860*/  IADD3 R5, P0, PT, R42, 0x69000, RZ ;  /* 0x000690002a057810 */ /* 0x000fe20007f1e0ff */
[----:B------:R-:W-:Y:S01]  /*b870*/  IMAD.X R29, RZ, RZ, R43, P1 ;  /* 0x000000ffff1d7224 */ /* 0x000fe200008e062b */
[C---:B------:R-:W-:Y:S01]  /*b880*/  SHF.R.U64 R7, R6.reuse, 0x3, R35 ;  /* 0x0000000306077819 */ /* 0x040fe20000001223 */
[----:B------:R4:W-:Y:S01]  /*b890*/  ST.E desc[UR40][R38.64], RZ ;  /* 0x000000ff26007985 */ /* 0x0009e2000c101928 */
[C---:B------:R-:W-:Y:S01]  /*b8a0*/  SHF.R.U64 R4, R3.reuse, 0x3, R33 ;  /* 0x0000000303047819 */ /* 0x040fe20000001221 */
[----:B------:R-:W-:Y:S01]  /*b8b0*/  IMAD.X R31, RZ, RZ, R43, P0 ;  /* 0x000000ffff1f7224 */ /* 0x000fe200000e062b */
[----:B------:R-:W-:Y:S01]  /*b8c0*/  LOP3.LUT R34, R6, 0x70, R7, 0x78, !PT ;  /* 0x0000007006227812 */ /* 0x000fe200078e7807 */
[----:B------:R-:W-:Y:S01]  /*b8d0*/  ST.E desc[UR40][R36.64], RZ ;  /* 0x000000ff24007985 */ /* 0x000fe2000c101928 */
        /* <DEDUP_REMOVED lines=11> */
[----:B------:R-:W-:Y:S02]  /*b990*/  LOP3.LUT R30, R5, 0x70, R7, 0x78, !PT ;  /* 0x00000070051e7812 */ /* 0x000fe400078e7807 */
        /* <DEDUP_REMOVED lines=9> */
[----:B------:R-:W-:Y:S01]  /*ba30*/  IADD3 R6, P0, PT, R42, 0x6c000, RZ ;  /* 0x0006c0002a067810 */ /* 0x000fe20007f1e0ff */
[----:B------:R4:W-:Y:S01]  /*ba40*/  ST.E desc[UR40][R26.64], RZ ;  /* 0x000000ff1a007985 */ /* 0x0009e2000c101928 */
[C---:B------:R-:W-:Y:S02]  /*ba50*/  SHF.R.U64 R4, R0.reuse, 0x3, R19 ;  /* 0x0000000300047819 */ /* 0x040fe40000001213 */
[----:B------:R-:W-:Y:S01]  /*ba60*/  SHF.R.U64 R7, R5, 0x3, R21 ;  /* 0x0000000305077819 */ /* 0x000fe20000001215 */
[----:B------:R-:W-:Y:S01]  /*ba70*/  IMAD.X R15, RZ, RZ, R43, P0 ;  /* 0x000000ffff0f7224 */ /* 0x000fe200000e062b */
[----:B------:R-:W-:Y:S01]  /*ba80*/  LOP3.LUT R18, R0, 0x70, R4, 0x78, !PT ;  /* 0x0000007000127812 */ /* 0x000fe200078e7804 */
[----:B------:R-:W-:Y:S01]  /*ba90*/  ST.E desc[UR40][R24.64], RZ ;  /* 0x000000ff18007985 */ /* 0x000fe2000c101928 */
[C---:B------:R-:W-:Y:S02]  /*baa0*/  IADD3 R3, P1, PT, R42.reuse, 0x6c200, RZ ;  /* 0x0006c2002a037810 */ /* 0x040fe40007f3e0ff */
[----:B------:R-:W-:-:S02]  /*bab0*/  IADD3 R4, P0, PT, R42, 0x6d000, RZ ;  /* 0x0006d0002a047810 */ /* 0x000fc40007f1e0ff */
[----:B------:R-:W-:Y:S01]  /*bac0*/  LOP3.LUT R20, R5, 0x70, R7, 0x78, !PT ;  /* 0x0000007005147812 */ /* 0x000fe200078e7807 */
[----:B------:R-:W-:Y:S01]  /*bad0*/  IMAD.X R13, RZ, RZ, R43, P1 ;  /* 0x000000ffff0d7224 */ /* 0x000fe200008e062b */
[----:B------:R-:W-:Y:S01]  /*bae0*/  SHF.R.U64 R7, R6, 0x3, R15 ;  /* 0x0000000306077819 */ /* 0x000fe2000000120f */
[----:B------:R-:W-:Y:S01]  /*baf0*/  IMAD.X R11, RZ, RZ, R43, P0 ;  /* 0x000000ffff0b7224 */ /* 0x000fe200000e062b */
[----:B------:R-:W-:Y:S01]  /*bb00*/  IADD3 R0, P1, PT, R42, 0x6d200, RZ ;  /* 0x0006d2002a007810 */ /* 0x000fe20007f3e0ff */
[----:B------:R4:W-:Y:S01]  /*bb10*/  ST.E desc[UR40][R20.64], RZ ;  /* 0x000000ff14007985 */ /* 0x0009e2000c101928 */
[----:B------:R-:W-:Y:S02]  /*bb20*/  LOP3.LUT R14, R6, 0x70, R7, 0x78, !PT ;  /* 0x00000070060e7812 */ /* 0x000fe400078e7807 */
[C---:B------:R-:W-:Y:S01]  /*bb30*/  SHF.R.U64 R6, R4.reuse, 0x3, R11 ;  /* 0x0000000304067819 */ /* 0x040fe2000000120b */
[----:B------:R-:W-:Y:S01]  /*bb40*/  IMAD.X R9, RZ, RZ, R43, P1 ;  /* 0x000000ffff097224 */ /* 0x000fe200008e062b */
[----:B------:R-:W-:Y:S01]  /*bb50*/  SHF.R.U64 R5, R3, 0x3, R13 ;  /* 0x0000000303057819 */ /* 0x000fe2000000120d */
[----:B------:R4:W-:Y:S01]  /*bb60*/  ST.E desc[UR40][R18.64], RZ ;  /* 0x000000ff12007985 */ /* 0x0009e2000c101928 */
[----:B------:R-:W-:-:S02]  /*bb70*/  LOP3.LUT R10, R4, 0x70, R6, 0x78, !PT ;  /* 0x00000070040a7812 */ /* 0x000fc400078e7806 */
[----:B------:R-:W-:Y:S01]  /*bb80*/  LOP3.LUT R12, R3, 0x70, R5, 0x78, !PT ;  /* 0x00000070030c7812 */ /* 0x000fe200078e7805 */
[----:B------:R-:W-:Y:S01]  /*bb90*/  ST.E desc[UR40][R14.64], RZ ;  /* 0x000000ff0e007985 */ /* 0x000fe2000c101928 */
[----:B------:R-:W-:Y:S02]  /*bba0*/  IADD3 R6, P0, PT, R42, 0x6e200, RZ ;  /* 0x0006e2002a067810 */ /* 0x000fe40007f1e0ff */
[----:B------:R-:W-:Y:S01]  /*bbb0*/  SHF.R.U64 R5, R0, 0x3, R9 ;  /* 0x0000000300057819 */ /* 0x000fe20000001209 */
[----:B------:R4:W-:Y:S01]  /*bbc0*/  ST.E desc[UR40][R12.64], RZ ;  /* 0x000000ff0c007985 */ /* 0x0009e2000c101928 */
[----:B------:R-:W-:Y:S01]  /*bbd0*/  IADD3 R3, P1, PT, R42, 0x6e000, RZ ;  /* 0x0006e0002a037810 */ /* 0x000fe20007f3e0ff */
[----:B------:R-:W-:Y:S01]  /*bbe0*/  IMAD.X R73, RZ, RZ, R43, P0 ;  /* 0x000000ffff497224 */ /* 0x000fe200000e062b */
[----:B------:R-:W-:Y:S01]  /*bbf0*/  LOP3.LUT R8, R0, 0x70, R5, 0x78, !PT ;  /* 0x0000007000087812 */ /* 0x000fe200078e7805 */
[----:B------:R4:W-:Y:S01]  /*bc00*/  ST.E desc[UR40][R10.64], RZ ;  /* 0x000000ff0a007985 */ /* 0x0009e2000c101928 */
[----:B------:R-:W-:Y:S01]  /*bc10*/  IADD3 R0, P2, PT, R42, 0x6f200, RZ ;  /* 0x0006f2002a007810 */ /* 0x000fe20007f5e0ff */
[----:B------:R-:W-:Y:S01]  /*bc20*/  IMAD.X R75, RZ, RZ, R43, P1 ;  /* 0x000000ffff4b7224 */ /* 0x000fe200008e062b */
[----:B------:R-:W-:Y:S01]  /*bc30*/  SHF.R.U64 R7, R6, 0x3, R73 ;  /* 0x0000000306077819 */ /* 0x000fe20000001249 */
[----:B------:R4:W-:Y:S01]  /*bc40*/  ST.E desc[UR40][R8.64], RZ ;  /* 0x000000ff08007985 */ /* 0x0009e2000c101928 */
[----:B------:R-:W-:Y:S01]  /*bc50*/  IADD3 R4, P1, PT, R42, 0x6f000, RZ ;  /* 0x0006f0002a047810 */ /* 0x000fe20007f3e0ff */
[----:B------:R-:W-:Y:S01]  /*bc60*/  IMAD.X R69, RZ, RZ, R43, P2 ;  /* 0x000000ffff457224 */ /* 0x000fe200010e062b */
[----:B------:R-:W-:-:S02]  /*bc70*/  SHF.R.U64 R5, R3, 0x3, R75 ;  /* 0x0000000303057819 */ /* 0x000fc4000000124b */
[----:B------:R-:W-:Y:S01]  /*bc80*/  LOP3.LUT R72, R6, 0x70, R7, 0x78, !PT ;  /* 0x0000007006487812 */ /* 0x000fe200078e7807 */
[----:B------:R-:W-:Y:S01]  /*bc90*/  IMAD.X R71, RZ, RZ, R43, P1 ;  /* 0x000000ffff477224 */ /* 0x000fe200008e062b */
[----:B------:R-:W-:Y:S02]  /*bca0*/  LOP3.LUT R74, R3, 0x70, R5, 0x78, !PT ;  /* 0x00000070034a7812 */ /* 0x000fe400078e7805 */
[----:B------:R-:W-:Y:S02]  /*bcb0*/  IADD3 R6, P0, PT, R42, 0x60400, RZ ;  /* 0x000604002a067810 */ /* 0x000fe40007f1e0ff */
[----:B------:R-:W-:Y:S01]  /*bcc0*/  SHF.R.U64 R3, R0, 0x3, R69 ;  /* 0x0000000300037819 */ /* 0x000fe20000001245 */
[----:B------:R-:W-:Y:S01]  /*bcd0*/  ST.E desc[UR40][R74.64], RZ ;  /* 0x000000ff4a007985 */ /* 0x000fe2000c101928 */
[----:B------:R-:W-:Y:S01]  /*bce0*/  SHF.R.U64 R5, R4, 0x3, R71 ;  /* 0x0000000304057819 */ /* 0x000fe20000001247 */
[----:B------:R-:W-:Y:S01]  /*bcf0*/  IMAD.X R85, RZ, RZ, R43, P0 ;  /* 0x000000ffff557224 */ /* 0x000fe200000e062b */
[----:B------:R-:W-:Y:S01]  /*bd00*/  LOP3.LUT R68, R0, 0x70, R3, 0x78, !PT ;  /* 0x0000007000447812 */ /* 0x000fe200078e7803 */
[----:B------:R4:W-:Y:S01]  /*bd10*/  ST.E desc[UR40][R72.64], RZ ;  /* 0x000000ff48007985 */ /* 0x0009e2000c101928 */
[----:B------:R-:W-:-:S02]  /*bd20*/  IADD3 R3, P0, PT, R42, 0x60600, RZ ;  /* 0x000606002a037810 */ /* 0x000fc40007f1e0ff */
[----:B------:R-:W-:Y:S02]  /*bd30*/  IADD3 R0, P1, PT, R42, 0x61400, RZ ;  /* 0x000614002a007810 */ /* 0x000fe40007f3e0ff */
[----:B------:R-:W-:Y:S01]  /*bd40*/  LOP3.LUT R70, R4, 0x70, R5, 0x78, !PT ;  /* 0x0000007004467812 */ /* 0x000fe200078e7805 */
[----:B------:R-:W-:Y:S01]  /*bd50*/  IMAD.X R83, RZ, RZ, R43, P0 ;  /* 0x000000ffff537224 */ /* 0x000fe200000e062b */
[C---:B------:R-:W-:Y:S01]  /*bd60*/  SHF.R.U64 R4, R6.reuse, 0x3, R85 ;  /* 0x0000000306047819 */ /* 0x040fe20000001255 */
[----:B------:R-:W-:Y:S02]  /*bd70*/  IMAD.X R7, RZ, RZ, R43, P1 ;  /* 0x000000ffff077224 */ /* 0x000fe400008e062b */
[----:B------:R-:W-:Y:S01]  /*bd80*/  ST.E desc[UR40][R70.64], RZ ;  /* 0x000000ff46007985 */ /* 0x000fe2000c101928 */
[C---:B------:R-:W-:Y:S02]  /*bd90*/  SHF.R.U64 R5, R3.reuse, 0x3, R83 ;  /* 0x0000000303057819 */ /* 0x040fe40000001253 */
[----:B------:R-:W-:Y:S01]  /*bda0*/  LOP3.LUT R84, R6, 0x70, R4, 0x78, !PT ;  /* 0x0000007006547812 */ /* 0x000fe200078e7804 */
[----:B------:R4:W-:Y:S01]  /*bdb0*/  ST.E desc[UR40][R68.64], RZ ;  /* 0x000000ff44007985 */ /* 0x0009e2000c101928 */
[----:B------:R-:W-:-:S02]  /*bdc0*/  LOP3.LUT R82, R3, 0x70, R5, 0x78, !PT ;  /* 0x0000007003527812 */ /* 0x000fc400078e7805 */
[----:B------:R-:W-:Y:S01]  /*bdd0*/  IADD3 R3, P0, PT, R42, 0x61600, RZ ;  /* 0x000616002a037810 */ /* 0x000fe20007f1e0ff */
[----:B------:R4:W-:Y:S01]  /*bde0*/  ST.E desc[UR40][R84.64], RZ ;  /* 0x000000ff54007985 */ /* 0x0009e2000c101928 */
[----:B------:R-:W-:-:S03]  /*bdf0*/  SHF.R.U64 R4, R0, 0x3, R7 ;  /* 0x0000000300047819 */ /* 0x000fc60000001207 */
[----:B-1----:R-:W-:Y:S01]  /*be00*/  IMAD.X R79, RZ, RZ, R43, P0 ;  /* 0x000000ffff4f7224 */ /* 0x002fe200000e062b */
[----:B------:R-:W-:Y:S01]  /*be10*/  LOP3.LUT R6, R0, 0x70, R4, 0x78, !PT ;  /* 0x0000007000067812 */ /* 0x000fe200078e7804 */
[----:B------:R-:W-:Y:S01]  /*be20*/  ST.E desc[UR40][R82.64], RZ ;  /* 0x000000ff52007985 */ /* 0x000fe2000c101928 */
[C---:B------:R-:W-:Y:S02]  /*be30*/  IADD3 R0, P0, PT, R42.reuse, 0x62600, RZ ;  /* 0x000626002a007810 */ /* 0x040fe40007f1e0ff */
[C---:B------:R-:W-:Y:S01]  /*be40*/  SHF.R.U64 R5, R3.reuse, 0x3, R79 ;  /* 0x0000000303057819 */ /* 0x040fe2000000124f */
[----:B------:R1:W-:Y:S01]  /*be50*/  ST.E desc[UR40][R6.64], RZ ;  /* 0x000000ff06007985 */ /* 0x0003e2000c101928 */
[----:B------:R-:W-:Y:S01]  /*be60*/  IADD3 R4, P1, PT, R42, 0x62400, RZ ;  /* 0x000624002a047810 */ /* 0x000fe20007f3e0ff */
[----:B--2---:R-:W-:Y:S01]  /*be70*/  IMAD.X R77, RZ, RZ, R43, P0 ;  /* 0x000000ffff4d7224 */ /* 0x004fe200000e062b */
[----:B------:R-:W-:-:S03]  /*be80*/  LOP3.LUT R78, R3, 0x70, R5, 0x78, !PT ;  /* 0x00000070034e7812 */ /* 0x000fc600078e7805 */
[----:B------:R-:W-:Y:S01]  /*be90*/  IMAD.X R81, RZ, RZ, R43, P1 ;  /* 0x000000ffff517224 */ /* 0x000fe200008e062b */
[C---:B------:R-:W-:Y:S01]  /*bea0*/  SHF.R.U64 R3, R0.reuse, 0x3, R77 ;  /* 0x0000000300037819 */ /* 0x040fe2000000124d */
[----:B------:R2:W-:Y:S03]  /*beb0*/  ST.E desc[UR40][R78.64], RZ ;  /* 0x000000ff4e007985 */ /* 0x0005e6000c101928 */
[----:B------:R-:W-:Y:S02]  /*bec0*/  LOP3.LUT R76, R0, 0x70, R3, 0x78, !PT ;  /* 0x00000070004c7812 */ /* 0x000fe400078e7803 */
[----:B------:R-:W-:Y:S02]  /*bed0*/  IADD3 R0, P0, PT, R42, 0x63400, RZ ;  /* 0x000634002a007810 */ /* 0x000fe40007f1e0ff */
[----:B------:R-:W-:-:S03]  /*bee0*/  SHF.R.U64 R5, R4, 0x3, R81 ;  /* 0x0000000304057819 */ /* 0x000fc60000001251 */
[----:B---3--:R-:W-:Y:S01]  /*bef0*/  IMAD.X R65, RZ, RZ, R43, P0 ;  /* 0x000000ffff417224 */ /* 0x008fe200000e062b */
[----:B------:R-:W-:Y:S02]  /*bf00*/  IADD3 R3, P0, PT, R42, 0x64400, RZ ;  /* 0x000644002a037810 */ /* 0x000fe40007f1e0ff */
[----:B------:R-:W-:Y:S02]  /*bf10*/  LOP3.LUT R80, R4, 0x70, R5, 0x78, !PT ;  /* 0x0000007004507812 */ /* 0x000fe400078e7805 */
[----:B------:R-:W-:Y:S01]  /*bf20*/  SHF.R.U64 R5, R0, 0x3, R65 ;  /* 0x0000000300057819 */ /* 0x000fe20000001241 */
[----:B----4-:R-:W-:Y:S01]  /*bf30*/  IMAD.X R63, RZ, RZ, R43, P0 ;  /* 0x000000ffff3f7224 */ /* 0x010fe200000e062b */
[----:B------:R-:W-:Y:S01]  /*bf40*/  IADD3 R4, P1, PT, R42, 0x63600, RZ ;  /* 0x000636002a047810 */ /* 0x000fe20007f3e0ff */
[----:B------:R-:W-:Y:S01]  /*bf50*/  ST.E desc[UR40][R80.64], RZ ;  /* 0x000000ff50007985 */ /* 0x000fe2000c101928 */
[----:B------:R-:W-:Y:S02]  /*bf60*/  LOP3.LUT R64, R0, 0x70, R5, 0x78, !PT ;  /* 0x0000007000407812 */ /* 0x000fe400078e7805 */
[C---:B------:R-:W-:Y:S01]  /*bf70*/  SHF.R.U64 R0, R3.reuse, 0x3, R63 ;  /* 0x0000000303007819 */ /* 0x040fe2000000123f */
[----:B------:R-:W-:Y:S01]  /*bf80*/  IMAD.X R67, RZ, RZ, R43, P1 ;  /* 0x000000ffff437224 */ /* 0x000fe200008e062b */
[----:B------:R3:W-:Y:S02]  /*bf90*/  ST.E desc[UR40][R76.64], RZ ;  /* 0x000000ff4c007985 */ /* 0x0007e4000c101928 */
[----:B------:R-:W-:-:S02]  /*bfa0*/  LOP3.LUT R62, R3, 0x70, R0, 0x78, !PT ;  /* 0x00000070033e7812 */ /* 0x000fc400078e7800 */
[----:B------:R-:W-:Y:S01]  /*bfb0*/  IADD3 R0, P0, PT, R42, 0x64600, RZ ;  /* 0x000646002a007810 */ /* 0x000fe20007f1e0ff */
[----:B------:R4:W-:Y:S01]  /*bfc0*/  ST.E desc[UR40][R64.64], RZ ;  /* 0x000000ff40007985 */ /* 0x0009e2000c101928 */
[----:B------:R-:W-:-:S03]  /*bfd0*/  SHF.R.U64 R5, R4, 0x3, R67 ;  /* 0x0000000304057819 */ /* 0x000fc60000001243 */
[----:B------:R-:W-:Y:S01]  /*bfe0*/  IMAD.X R55, RZ, RZ, R43, P0 ;  /* 0x000000ffff377224 */ /* 0x000fe200000e062b */
[----:B------:R-:W-:Y:S02]  /*bff0*/  IADD3 R3, P0, PT, R42, 0x65600, RZ ;  /* 0x000656002a037810 */ /* 0x000fe40007f1e0ff */
[----:B------:R-:W-:Y:S02]  /*c000*/  LOP3.LUT R66, R4, 0x70, R5, 0x78, !PT ;  /* 0x0000007004427812 */ /* 0x000fe400078e7805 */
[----:B------:R-:W-:Y:S01]  /*c010*/  SHF.R.U64 R5, R0, 0x3, R55 ;  /* 0x0000000300057819 */ /* 0x000fe20000001237 */
[----:B------:R-:W-:Y:S01]  /*c020*/  IMAD.X R53, RZ, RZ, R43, P0 ;  /* 0x000000ffff357224 */ /* 0x000fe200000e062b */
        /* <DEDUP_REMOVED lines=61> */
[----:B------:R4:W-:Y:S01]  /*c400*/  ST.E desc[UR40][R36.64], RZ ;  /* 0x000000ff24007985 */ /* 0x0009e2000c101928 */
        /* <DEDUP_REMOVED lines=18> */
[----:B------:R-:W-:Y:S02]  /*c530*/  ST.E desc[UR40][R26.64], RZ ;  /* 0x000000ff1a007985 */ /* 0x000fe4000c101928 */
[----:B------:R-:W-:-:S02]  /*c540*/  LOP3.LUT R18, R3, 0x70, R0, 0x78, !PT ;  /* 0x0000007003127812 */ /* 0x000fc400078e7800 */
[----:B------:R-:W-:Y:S01]  /*c550*/  IADD3 R0, P0, PT, R42, 0x6d600, RZ ;  /* 0x0006d6002a007810 */ /* 0x000fe20007f1e0ff */
[----:B------:R-:W-:Y:S01]  /*c560*/  ST.E desc[UR40][R20.64], RZ ;  /* 0x000000ff14007985 */ /* 0x000fe2000c101928 */
        /* <DEDUP_REMOVED lines=46> */
[----:B-1----:R-:W-:Y:S01]  /*c850*/  IMAD.X R7, RZ, RZ, R43, P0 ;  /* 0x000000ffff077224 */ /* 0x002fe200000e062b */
[----:B------:R-:W-:Y:S02]  /*c860*/  IADD3 R3, P0, PT, R42, 0x63800, RZ ;  /* 0x000638002a037810 */ /* 0x000fe40007f1e0ff */
[----:B------:R-:W-:Y:S02]  /*c870*/  LOP3.LUT R84, R4, 0x70, R5, 0x78, !PT ;  /* 0x0000007004547812 */ /* 0x000fe400078e7805 */
[----:B------:R-:W-:Y:S01]  /*c880*/  SHF.R.U64 R5, R0, 0x3, R7 ;  /* 0x0000000300057819 */ /* 0x000fe20000001207 */
[----:B--2---:R-:W-:Y:S01]  /*c890*/  IMAD.X R79, RZ, RZ, R43, P0 ;  /* 0x000000ffff4f7224 */ /* 0x004fe200000e062b */
        /* <DEDUP_REMOVED lines=86> */
[----:B------:R-:W-:Y:S02]  /*ce00*/  LOP3.LUT R44, R4, 0x70, R5, 0x78, !PT ;  /* 0x00000070042c7812 */ /* 0x000fe400078e7805 */
[----:B------:R-:W-:Y:S02]  /*ce10*/  IADD3 R4, P1, PT, R42, 0x6ba00, RZ ;  /* 0x0006ba002a047810 */ /* 0x000fe40007f3e0ff */
[----:B------:R-:W-:Y:S01]  /*ce20*/  SHF.R.U64 R5, R0, 0x3, R37 ;  /* 0x0000000300057819 */ /* 0x000fe20000001225 */
[----:B------:R-:W-:Y:S01]  /*ce30*/  ST.E desc[UR40][R44.64], RZ ;  /* 0x000000ff2c007985 */ /* 0x000fe2000c101928 */
[----:B------:R-:W-:Y:S01]  /*ce40*/  IADD3 R3, P0, PT, R42, 0x6c800, RZ ;  /* 0x0006c8002a037810 */ /* 0x000fe20007f1e0ff */
[----:B------:R-:W-:Y:S01]  /*ce50*/  IMAD.X R33, RZ, RZ, R43, P1 ;  /* 0x000000ffff217224 */ /* 0x000fe200008e062b */
[----:B------:R-:W-:Y:S01]  /*ce60*/  LOP3.LUT R36, R0, 0x70, R5, 0x78, !PT ;  /* 0x0000007000247812 */ /* 0x000fe200078e7805 */
[----:B------:R-:W-:Y:S02]  /*ce70*/  ST.E desc[UR40][R34.64], RZ ;  /* 0x000000ff22007985 */ /* 0x000fe4000c101928 */
[----:B------:R-:W-:Y:S01]  /*ce80*/  IMAD.X R29, RZ, RZ, R43, P0 ;  /* 0x000000ffff1d7224 */ /* 0x000fe200000e062b */
[----:B------:R-:W-:Y:S01]  /*ce90*/  SHF.R.U64 R5, R4, 0x3, R33 ;  /* 0x0000000304057819 */ /* 0x000fe20000001221 */
[----:B------:R3:W-:Y:S01]  /*cea0*/  ST.E desc[UR40][R36.64], RZ ;  /* 0x000000ff24007985 */ /* 0x0007e2000c101928 */
[----:B-1----:R-:W-:-:S02]  /*ceb0*/  IADD3 R41, P0, PT, R42, 0x6ca00, RZ ;  /* 0x0006ca002a297810 */ /* 0x002fc40007f1e0ff */
[C---:B------:R-:W-:Y:S02]  /*cec0*/  SHF.R.U64 R0, R3.reuse, 0x3, R29 ;  /* 0x0000000303007819 */ /* 0x040fe4000000121d */
[----:B------:R-:W-:Y:S02]  /*ced0*/  LOP3.LUT R32, R4, 0x70, R5, 0x78, !PT ;  /* 0x0000007004207812 */ /* 0x000fe400078e7805 */
[C---:B--2---:R-:W-:Y:S02]  /*cee0*/  IADD3 R39, P1, PT, R42.reuse, 0x6d800, RZ ;  /* 0x0006d8002a277810 */ /* 0x044fe40007f3e0ff */
[----:B------:R-:W-:Y:S01]  /*cef0*/  IADD3 R38, P2, PT, R42, 0x6da00, RZ ;  /* 0x0006da002a267810 */ /* 0x000fe20007f5e0ff */
[----:B------:R1:W-:Y:S01]  /*cf00*/  ST.E desc[UR40][R32.64], RZ ;  /* 0x000000ff20007985 */ /* 0x0003e2000c101928 */
[----:B------:R-:W-:-:S03]  /*cf10*/  LOP3.LUT R28, R3, 0x70, R0, 0x78, !PT ;  /* 0x00000070031c7812 */ /* 0x000fc600078e7800 */
[----:B------:R2:W-:Y:S01]  /*cf20*/  STL.64 [R1+0xc0], R38 ;  /* 0x0000c02601007387 */ /* 0x0005e20000100a00 */
[--C-:B------:R-:W-:Y:S01]  /*cf30*/  IMAD.X R11, RZ, RZ, R43.reuse, P2 ;  /* 0x000000ffff0b7224 */ /* 0x100fe200010e062b */
[C---:B---3--:R-:W-:Y:S02]  /*cf40*/  IADD3 R37, P3, PT, R42.reuse, 0x6e800, RZ ;  /* 0x0006e8002a257810 */ /* 0x048fe40007f7e0ff */
[C---:B------:R-:W-:Y:S01]  /*cf50*/  IADD3 R36, P4, PT, R42.reuse, 0x6ea00, RZ ;  /* 0x0006ea002a247810 */ /* 0x040fe20007f9e0ff */
[----:B------:R-:W3:Y:S04]  /*cf60*/  S2R R0, SR_CgaCtaId ;  /* 0x0000000000007919 */ /* 0x000ee80000008800 */
[----:B------:R4:W-:Y:S01]  /*cf70*/  STL.64 [R1+0xb0], R36 ;  /* 0x0000b02401007387 */ /* 0x0009e20000100a00 */
[----:B------:R-:W-:Y:S01]  /*cf80*/  IMAD.X R9, RZ, RZ, R43, P4 ;  /* 0x000000ffff097224 */ /* 0x000fe200020e062b */
[----:B------:R-:W-:-:S02]  /*cf90*/  IADD3 R31, P4, PT, R42, 0x61c00, RZ ;  /* 0x00061c002a1f7810 */ /* 0x000fc40007f9e0ff */
[----:B-1----:R-:W-:Y:S01]  /*cfa0*/  IADD3 R33, P2, PT, R42, 0x60c00, RZ ;  /* 0x00060c002a217810 */ /* 0x002fe20007f5e0ff */
[----:B------:R1:W-:Y:S01]  /*cfb0*/  ST.E desc[UR40][R28.64], RZ ;  /* 0x000000ff1c007985 */ /* 0x0003e2000c101928 */
[----:B------:R-:W-:-:S03]  /*cfc0*/  MOV R40, 0x400 ;  /* 0x0000040000287802 */ /* 0x000fc60000000f00 */
[----:B------:R-:W-:Y:S01]  /*cfd0*/  STL [R1+0x54], R11 ;  /* 0x0000540b01007387 */ /* 0x000fe20000100800 */
[--C-:B--2---:R-:W-:Y:S01]  /*cfe0*/  IMAD.X R39, RZ, RZ, R43.reuse, P0 ;  /* 0x000000ffff277224 */ /* 0x104fe200000e062b */
[C---:B------:R-:W-:Y:S01]  /*cff0*/  IADD3 R35, P0, PT, R42.reuse, 0x6f800, RZ ;  /* 0x0006f8002a237810 */ /* 0x040fe20007f1e0ff */
[--C-:B------:R-:W-:Y:S01]  /*d000*/  IMAD.X R5, RZ, RZ, R43.reuse, P2 ;  /* 0x000000ffff057224 */ /* 0x100fe200010e062b */
[----:B------:R-:W-:Y:S04]  /*d010*/  STL [R1+0x44], R9 ;  /* 0x0000440901007387 */ /* 0x000fe80000100800 */
[----:B------:R-:W-:Y:S01]  /*d020*/  STL [R1+0x64], R39 ;  /* 0x0000642701007387 */ /* 0x000fe20000100800 */
[----:B----4-:R-:W-:Y:S01]  /*d030*/  IMAD.X R37, RZ, RZ, R43, P1 ;  /* 0x000000ffff257224 */ /* 0x010fe200008e062b */
[----:B------:R-:W-:-:S05]  /*d040*/  IADD3 R34, P1, PT, R42, 0x6fa00, RZ ;  /* 0x0006fa002a227810 */ /* 0x000fca0007f3e0ff */
[----:B------:R2:W-:Y:S01]  /*d050*/  STL.64 [R1+0xa0], R34 ;  /* 0x0000a02201007387 */ /* 0x0005e20000100a00 */
[--C-:B------:R-:W-:Y:S01]  /*d060*/  IMAD.X R7, RZ, RZ, R43.reuse, P1 ;  /* 0x000000ffff077224 */ /* 0x100fe200008e062b */
[C---:B-1----:R-:W-:Y:S01]  /*d070*/  IADD3 R29, P1, PT, R42.reuse, 0x62c00, RZ ;  /* 0x00062c002a1d7810 */ /* 0x042fe20007f3e0ff */
[--C-:B------:R-:W-:Y:S02]  /*d080*/  IMAD.X R57, RZ, RZ, R43.reuse, P4 ;  /* 0x000000ffff397224 */ /* 0x100fe400020e062b */
[--C-:B--2---:R-:W-:Y:S01]  /*d090*/  IMAD.X R35, RZ, RZ, R43.reuse, P3 ;  /* 0x000000ffff237224 */ /* 0x104fe200018e062b */
[C---:B------:R-:W-:Y:S01]  /*d0a0*/  IADD3 R32, P3, PT, R42.reuse, 0x60e00, RZ ;  /* 0x00060e002a207810 */ /* 0x040fe20007f7e0ff */
[----:B------:R-:W-:Y:S04]  /*d0b0*/  STL [R1+0x34], R7 ;  /* 0x0000340701007387 */ /* 0x000fe80000100800 */
[----:B------:R1:W-:Y:S01]  /*d0c0*/  STL.64 [R1+0xb8], R34 ;  /* 0x0000b82201007387 */ /* 0x0003e20000100a00 */
[----:B------:R-:W-:Y:S01]  /*d0d0*/  IMAD.X R59, RZ, RZ, R43, P3 ;  /* 0x000000ffff3b7224 */ /* 0x000fe200018e062b */
[----:B------:R-:W-:-:S02]  /*d0e0*/  IADD3 R28, P2, PT, R42, 0x62e00, RZ ;  /* 0x00062e002a1c7810 */ /* 0x000fc40007f5e0ff */
[----:B------:R2:W-:Y:S04]  /*d0f0*/  STL.64 [R1+0x90], R32 ;  /* 0x0000902001007387 */ /* 0x0005e80000100a00 */
[----:B-1----:R1:W4:Y:S01]  /*d100*/  LDL.64 R34, [R1+0x60] ;  /* 0x0000600001227983 */ /* 0x0023220000100a00 */
[C---:B------:R-:W-:Y:S02]  /*d110*/  IADD3 R27, P3, PT, R42.reuse, 0x63c00, RZ ;  /* 0x00063c002a1b7810 */ /* 0x040fe40007f7e0ff */
[C---:B------:R-:W-:Y:S01]  /*d120*/  IADD3 R26, P4, PT, R42.reuse, 0x63e00, RZ ;  /* 0x00063e002a1a7810 */ /* 0x040fe20007f9e0ff */
[--C-:B--2---:R-:W-:Y:S01]  /*d130*/  IMAD.X R33, RZ, RZ, R43.reuse, P0 ;  /* 0x000000ffff217224 */ /* 0x104fe200000e062b */
[C---:B------:R-:W-:Y:S01]  /*d140*/  IADD3 R30, P0, PT, R42.reuse, 0x61e00, RZ ;  /* 0x00061e002a1e7810 */ /* 0x040fe20007f1e0ff */
[--C-:B------:R-:W-:Y:S01]  /*d150*/  IMAD.X R93, RZ, RZ, R43.reuse, P1 ;  /* 0x000000ffff5d7224 */ /* 0x100fe200008e062b */
[C---:B------:R-:W-:Y:S01]  /*d160*/  IADD3 R24, P1, PT, R42.reuse, 0x64e00, RZ ;  /* 0x00064e002a187810 */ /* 0x040fe20007f3e0ff */
[--C-:B------:R-:W-:Y:S01]  /*d170*/  IMAD.X R91, RZ, RZ, R43.reuse, P2 ;  /* 0x000000ffff5b7224 */ /* 0x100fe200010e062b */
[C---:B------:R-:W-:Y:S01]  /*d180*/  IADD3 R21, P2, PT, R42.reuse, 0x65c00, RZ ;  /* 0x00065c002a157810 */ /* 0x040fe20007f5e0ff */
[--C-:B------:R-:W-:Y:S01]  /*d190*/  IMAD.X R23, RZ, RZ, R43.reuse, P0 ;  /* 0x000000ffff177224 */ /* 0x100fe200000e062b */
[C---:B------:R-:W-:Y:S01]  /*d1a0*/  IADD3 R25, P0, PT, R42.reuse, 0x64c00, RZ ;  /* 0x00064c002a197810 */ /* 0x040fe20007f1e0ff */
[--C-:B------:R-:W-:Y:S01]  /*d1b0*/  IMAD.X R89, RZ, RZ, R43.reuse, P3 ;  /* 0x000000ffff597224 */ /* 0x100fe200018e062b */
[C---:B------:R-:W-:Y:S01]  /*d1c0*/  IADD3 R20, P3, PT, R42.reuse, 0x65e00, RZ ;  /* 0x00065e002a147810 */ /* 0x040fe20007f7e0ff */
[----:B------:R-:W-:Y:S01]  /*d1d0*/  IMAD.X R87, RZ, RZ, R43, P4 ;  /* 0x000000ffff577224 */ /* 0x000fe200020e062b */
[C---:B------:R-:W-:Y:S01]  /*d1e0*/  IADD3 R19, P4, PT, R42.reuse, 0x66c00, RZ ;  /* 0x00066c002a137810 */ /* 0x040fe20007f9e0ff */
[----:B----4-:R-:W-:Y:S01]  /*d1f0*/  IMAD.MOV.U32 R35, RZ, RZ, R39 ;  /* 0x000000ffff237224 */ /* 0x010fe200078e0027 */
[----:B------:R2:W-:Y:S04]  /*d200*/  STL [R1+0x2c], R5 ;  /* 0x00002c0501007387 */ /* 0x0005e80000100800 */
[----:B------:R-:W4:Y:S01]  /*d210*/  LDL.LU.64 R38, [R1+0xc0] ;  /* 0x0000c00001267983 */ /* 0x000f220000300a00 */
        /* <DEDUP_REMOVED lines=25> */
[C---:B--2---:R-:W-:Y:S01]  /*d3b0*/  IADD3 R5, P2, PT, R42.reuse, 0x6ce00, RZ ;  /* 0x0006ce002a057810 */ /* 0x044fe20007f5e0ff */
[--C-:B------:R-:W-:Y:S01]  /*d3c0*/  IMAD.X R55, RZ, RZ, R43.reuse, P3 ;  /* 0x000000ffff377224 */ /* 0x100fe200018e062b */
[C---:B------:R-:W-:Y:S01]  /*d3d0*/  IADD3 R4, P3, PT, R42.reuse, 0x6dc00, RZ ;  /* 0x0006dc002a047810 */ /* 0x040fe20007f7e0ff */
[----:B------:R-:W-:Y:S01]  /*d3e0*/  IMAD.X R53, RZ, RZ, R43, P4 ;  /* 0x000000ffff357224 */ /* 0x000fe200020e062b */
[----:B------:R-:W-:Y:S01]  /*d3f0*/  IADD3 R3, P4, PT, R42, 0x6de00, RZ ;  /* 0x0006de002a037810 */ /* 0x000fe20007f9e0ff */
[----:B------:R2:W-:Y:S01]  /*d400*/  STL.64 [R1+0xa8], R32 ;  /* 0x0000a82001007387 */ /* 0x0005e20000100a00 */
[----:B---3--:R-:W-:-:S02]  /*d410*/  LEA R0, R0, R40, 0x18 ;  /* 0x0000002800007211 */ /* 0x008fc400078ec0ff */
[C---:B------:R-:W-:Y:S01]  /*d420*/  SHF.R.U64 R42, R41.reuse, 0x3, R35 ;  /* 0x00000003292a7819 */ /* 0x040fe20000001223 */
[----:B------:R3:W-:Y:S03]  /*d430*/  STL.64 [R1+0x98], R30 ;  /* 0x0000981e01007387 */ /* 0x0007e60000100a00 */
[----:B------:R-:W-:-:S05]  /*d440*/  LOP3.LUT R34, R41, 0x70, R42, 0x78, !PT ;  /* 0x0000007029227812 */ /* 0x000fca00078e782a */
[----:B------:R1:W-:Y:S04]  /*d450*/  STL [R1+0x60], R34 ;  /* 0x0000602201007387 */ /* 0x0003e80000100800 */
[----:B--2---:R2:W2:Y:S04]  /*d460*/  LDL.64 R32, [R1+0x50] ;  /* 0x0000500001207983 */ /* 0x0044a80000100a00 */
[----:B---3--:R3:W3:Y:S04]  /*d470*/  LDL.64 R30, [R1+0x40] ;  /* 0x00004000011e7983 */ /* 0x0086e80000100a00 */
[----:B-1----:R-:W3:Y:S01]  /*d480*/  LDL.LU.64 R34, [R1+0xb8] ;  /* 0x0000b80001227983 */ /* 0x002ee20000300a00 */
[----:B----4-:R-:W-:-:S04]  /*d490*/  SHF.R.U64 R40, R39, 0x3, R37 ;  /* 0x0000000327287819 */ /* 0x010fc80000001225 */
[----:B------:R-:W-:Y:S02]  /*d4a0*/  LOP3.LUT R36, R39, 0x70, R40, 0x78, !PT ;  /* 0x0000007027247812 */ /* 0x000fe400078e7828 */
[----:B------:R-:W2:Y:S04]  /*d4b0*/  LDL.64 R40, [R1+0x50] ;  /* 0x0000500001287983 */ /* 0x000ea80000100a00 */
[----:B------:R1:W-:Y:S04]  /*d4c0*/  STL.64 [R1+0x58], R36 ;  /* 0x0000582401007387 */ /* 0x0003e80000100a00 */
[----:B-1----:R-:W3:Y:S01]  /*d4d0*/  LDL.LU.64 R36, [R1+0xb0] ;  /* 0x0000b00001247983 */ /* 0x002ee20000300a00 */
[----:B--2---:R-:W-:-:S05]  /*d4e0*/  IMAD.MOV.U32 R33, RZ, RZ, R41 ;  /* 0x000000ffff217224 */ /* 0x004fca00078e0029 */
[----:B------:R-:W-:-:S04]  /*d4f0*/  SHF.R.U64 R40, R38, 0x3, R33 ;  /* 0x0000000326287819 */ /* 0x000fc80000001221 */
[----:B------:R-:W-:Y:S02]  /*d500*/  LOP3.LUT R32, R38, 0x70, R40, 0x78, !PT ;  /* 0x0000007026207812 */ /* 0x000fe400078e7828 */
[----:B------:R-:W2:Y:S01]  /*d510*/  LDL.LU.64 R40, [R1+0x28] ;  /* 0x0000280001287983 */ /* 0x000ea20000300a00 */
[----:B---3--:R-:W-:-:S04]  /*d520*/  SHF.R.U64 R39, R37, 0x3, R35 ;  /* 0x0000000325277819 */ /* 0x008fc80000001223 */
[----:B------:R-:W-:Y:S02]  /*d530*/  LOP3.LUT R34, R37, 0x70, R39, 0x78, !PT ;  /* 0x0000007025227812 */ /* 0x000fe400078e7827 */
[----:B------:R-:W3:Y:S04]  /*d540*/  LDL.64 R38, [R1+0x40] ;  /* 0x0000400001267983 */ /* 0x000ee80000100a00 */
[----:B------:R1:W-:Y:S04]  /*d550*/  STL [R1+0x50], R32 ;  /* 0x0000502001007387 */ /* 0x0003e80000100800 */
[----:B------:R4:W-:Y:S04]  /*d560*/  STL.64 [R1+0x48], R34 ;  /* 0x0000482201007387 */ /* 0x0009e80000100a00 */
[----:B-1----:R-:W2:Y:S04]  /*d570*/  LDL.LU.64 R32, [R1+0xa8] ;  /* 0x0000a80001207983 */ /* 0x002ea80000300a00 */
[----:B----4-:R-:W2:Y:S01]  /*d580*/  LDL.LU.64 R34, [R1+0xa0] ;  /* 0x0000a00001227983 */ /* 0x010ea20000300a00 */
[----:B---3--:R-:W-:-:S05]  /*d590*/  IMAD.MOV.U32 R31, RZ, RZ, R39 ;  /* 0x000000ffff1f7224 */ /* 0x008fca00078e0027 */
[----:B------:R-:W-:-:S04]  /*d5a0*/  SHF.R.U64 R38, R36, 0x3, R31 ;  /* 0x0000000324267819 */ /* 0x000fc8000000121f */
[----:B------:R-:W-:Y:S02]  /*d5b0*/  LOP3.LUT R30, R36, 0x70, R38, 0x78, !PT ;  /* 0x00000070241e7812 */ /* 0x000fe400078e7826 */
[----:B------:R-:W3:Y:S04]  /*d5c0*/  LDL.LU.64 R38, [R1+0x30] ;  /* 0x0000300001267983 */ /* 0x000ee80000300a00 */
[----:B------:R1:W-:Y:S01]  /*d5d0*/  STL [R1+0x40], R30 ;  /* 0x0000401e01007387 */ /* 0x0003e20000100800 */
[----:B--2---:R-:W-:-:S04]  /*d5e0*/  SHF.R.U64 R37, R35, 0x3, R33 ;  /* 0x0000000323257819 */ /* 0x004fc80000001221 */
[----:B------:R-:W-:Y:S01]  /*d5f0*/  LOP3.LUT R32, R35, 0x70, R37, 0x78, !PT ;  /* 0x0000007023207812 */ /* 0x000fe200078e7825 */
[----:B-1----:R-:W2:Y:S04]  /*d600*/  LDL.LU.64 R30, [R1+0x98] ;  /* 0x00009800011e7983 */ /* 0x002ea80000300a00 */
[----:B------:R1:W-:Y:S04]  /*d610*/  STL.64 [R1+0x38], R32 ;  /* 0x0000382001007387 */ /* 0x0003e80000100a00 */
[----:B-1----:R-:W4:Y:S01]  /*d620*/  LDL.LU.64 R32, [R1+0x90] ;  /* 0x0000900001207983 */ /* 0x002f220000300a00 */
[----:B---3--:R-:W-:-:S04]  /*d630*/  SHF.R.U64 R36, R34, 0x3, R39 ;  /* 0x0000000322247819 */ /* 0x008fc80000001227 */
[----:B------:R-:W-:Y:S02]  /*d640*/  LOP3.LUT R38, R34, 0x70, R36, 0x78, !PT ;  /* 0x0000007022267812 */ /* 0x000fe400078e7824 */
[----:B------:R-:W3:Y:S01]  /*d650*/  LDL.LU.64 R36, [R1+0x60] ;  /* 0x0000600001247983 */ /* 0x000ee20000300a00 */
[C---:B----4-:R-:W-:Y:S02]  /*d660*/  SHF.R.U64 R35, R33.reuse, 0x3, R41 ;  /* 0x0000000321237819 */ /* 0x050fe40000001229 */
[C---:B------:R-:W-:Y:S02]  /*d670*/  SHF.R.U64 R34, R32.reuse, 0x3, R59 ;  /* 0x0000000320227819 */ /* 0x040fe4000000123b */
[----:B------:R-:W-:Y:S02]  /*d680*/  LOP3.LUT R40, R33, 0x70, R35, 0x78, !PT ;  /* 0x0000007021287812 */ /* 0x000fe400078e7823 */
[----:B------:R-:W-:Y:S02]  /*d690*/  LOP3.LUT R58, R32, 0x70, R34, 0x78, !PT ;  /* 0x00000070203a7812 */ /* 0x000fe400078e7822 */
[----:B--2---:R-:W-:Y:S01]  /*d6a0*/  SHF.R.U64 R33, R31, 0x3, R57 ;  /* 0x000000031f217819 */ /* 0x004fe20000001239 */
[----:B------:R-:W2:Y:S01]  /*d6b0*/  LDL.LU.64 R34, [R1+0x40] ;  /* 0x0000400001227983 */ /* 0x000ea20000300a00 */
[----:B------:R-:W-:-:S02]  /*d6c0*/  SHF.R.U64 R32, R30, 0x3, R23 ;  /* 0x000000031e207819 */ /* 0x000fc40000001217 */
[----:B------:R-:W-:Y:S02]  /*d6d0*/  LOP3.LUT R56, R31, 0x70, R33, 0x78, !PT ;  /* 0x000000701f387812 */ /* 0x000fe400078e7821 */
[----:B------:R-:W-:Y:S02]  /*d6e0*/  LOP3.LUT R22, R30, 0x70, R32, 0x78, !PT ;  /* 0x000000701e167812 */ /* 0x000fe400078e7820 */
[C---:B------:R-:W-:Y:S01]  /*d6f0*/  SHF.R.U64 R31, R29.reuse, 0x3, R93 ;  /* 0x000000031d1f7819 */ /* 0x040fe2000000125d */
[----:B------:R-:W4:Y:S01]  /*d700*/  LDL.LU.64 R32, [R1+0x48] ;  /* 0x0000480001207983 */ /* 0x000f220000300a00 */
[C---:B------:R-:W-:Y:S02]  /*d710*/  SHF.R.U64 R30, R28.reuse, 0x3, R91 ;  /* 0x000000031c1e7819 */ /* 0x040fe4000000125b */
[----:B------:R-:W-:Y:S02]  /*d720*/  LOP3.LUT R92, R29, 0x70, R31, 0x78, !PT ;  /* 0x000000701d5c7812 */ /* 0x000fe400078e781f */
[----:B------:R-:W-:-:S02]  /*d730*/  LOP3.LUT R90, R28, 0x70, R30, 0x78, !PT ;  /* 0x000000701c5a7812 */ /* 0x000fc400078e781e */
[C---:B------:R-:W-:Y:S01]  /*d740*/  SHF.R.U64 R29, R27.reuse, 0x3, R89 ;  /* 0x000000031b1d7819 */ /* 0x040fe20000001259 */
[----:B------:R-:W2:Y:S01]  /*d750*/  LDL.LU.64 R30, [R1+0x50] ;  /* 0x00005000011e7983 */ /* 0x000ea20000300a00 */
[C---:B------:R-:W-:Y:S02]  /*d760*/  SHF.R.U64 R28, R26.reuse, 0x3, R87 ;  /* 0x000000031a1c7819 */ /* 0x040fe40000001257 */
[----:B------:R-:W-:Y:S02]  /*d770*/  LOP3.LUT R88, R27, 0x70, R29, 0x78, !PT ;  /* 0x000000701b587812 */ /* 0x000fe400078e781d */
[----:B------:R-:W-:Y:S02]  /*d780*/  LOP3.LUT R86, R26, 0x70, R28, 0x78, !PT ;  /* 0x000000701a567812 */ /* 0x000fe400078e781c */
[----:B------:R-:W4:Y:S04]  /*d790*/  LDL.LU.64 R28, [R1+0x58] ;  /* 0x00005800011c7983 */ /* 0x000f280000300a00 */
[----:B---3--:R1:W-:Y:S04]  /*d7a0*/  ST.E desc[UR40][R36.64], RZ ;  /* 0x000000ff24007985 */ /* 0x0083e8000c101928 */
[----:B-1----:R-:W3:Y:S04]  /*d7b0*/  LDL.LU.64 R36, [R1+0x38] ;  /* 0x0000380001247983 */ /* 0x002ee80000300a00 */
[----:B----4-:R-:W-:Y:S04]  /*d7c0*/  ST.E desc[UR40][R28.64], RZ ;  /* 0x000000ff1c007985 */ /* 0x010fe8000c101928 */
[----:B--2---:R-:W-:Y:S04]  /*d7d0*/  ST.E desc[UR40][R30.64], RZ ;  /* 0x000000ff1e007985 */ /* 0x004fe8000c101928 */
[----:B------:R-:W-:Y:S04]  /*d7e0*/  ST.E desc[UR40][R32.64], RZ ;  /* 0x000000ff20007985 */ /* 0x000fe8000c101928 */
[----:B------:R-:W-:Y:S01]  /*d7f0*/  ST.E desc[UR40][R34.64], RZ ;  /* 0x000000ff22007985 */ /* 0x000fe2000c101928 */
[----:B------:R-:W-:-:S02]  /*d800*/  SHF.R.U64 R27, R25, 0x3, R85 ;  /* 0x00000003191b7819 */ /* 0x000fc40000001255 */
[C---:B------:R-:W-:Y:S02]  /*d810*/  SHF.R.U64 R26, R24.reuse, 0x3, R83 ;  /* 0x00000003181a7819 */ /* 0x040fe40000001253 */
[----:B------:R-:W-:Y:S02]  /*d820*/  LOP3.LUT R84, R25, 0x70, R27, 0x78, !PT ;  /* 0x0000007019547812 */ /* 0x000fe400078e781b */
[C---:B------:R-:W-:Y:S02]  /*d830*/  SHF.R.U64 R25, R21.reuse, 0x3, R81 ;  /* 0x0000000315197819 */ /* 0x040fe40000001251 */
[----:B------:R-:W-:Y:S02]  /*d840*/  LOP3.LUT R82, R24, 0x70, R26, 0x78, !PT ;  /* 0x0000007018527812 */ /* 0x000fe400078e781a */
[----:B------:R-:W-:Y:S02]  /*d850*/  LOP3.LUT R80, R21, 0x70, R25, 0x78, !PT ;  /* 0x0000007015507812 */ /* 0x000fe400078e7819 */
[----:B------:R-:W-:-:S02]  /*d860*/  SHF.R.U64 R24, R20, 0x3, R79 ;  /* 0x0000000314187819 */ /* 0x000fc4000000124f */
[C---:B------:R-:W-:Y:S02]  /*d870*/  SHF.R.U64 R21, R19.reuse, 0x3, R77 ;  /* 0x0000000313157819 */ /* 0x040fe4000000124d */
[----:B------:R-:W-:Y:S02]  /*d880*/  LOP3.LUT R78, R20, 0x70, R24, 0x78, !PT ;  /* 0x00000070144e7812 */ /* 0x000fe400078e7818 */
[----:B------:R-:W-:Y:S02]  /*d890*/  LOP3.LUT R76, R19, 0x70, R21, 0x78, !PT ;  /* 0x00000070134c7812 */ /* 0x000fe400078e7815 */
[C---:B------:R-:W-:Y:S02]  /*d8a0*/  SHF.R.U64 R20, R18.reuse, 0x3, R75 ;  /* 0x0000000312147819 */ /* 0x040fe4000000124b */
[----:B------:R-:W-:Y:S01]  /*d8b0*/  SHF.R.U64 R19, R17, 0x3, R73 ;  /* 0x0000000311137819 */ /* 0x000fe20000001249 */
[----:B---3--:R-:W-:Y:S04]  /*d8c0*/  ST.E desc[UR40][R36.64], RZ ;  /* 0x000000ff24007985 */ /* 0x008fe8000c101928 */
[----:B------:R-:W-:Y:S04]  /*d8d0*/  ST.E desc[UR40][R38.64], RZ ;  /* 0x000000ff26007985 */ /* 0x000fe8000c101928 */
[----:B------:R-:W-:Y:S04]  /*d8e0*/  ST.E desc[UR40][R40.64], RZ ;  /* 0x000000ff28007985 */ /* 0x000fe8000c101928 */
[----:B------:R1:W-:Y:S04]  /*d8f0*/  ST.E desc[UR40][R58.64], RZ ;  /* 0x000000ff3a007985 */ /* 0x0003e8000c101928 */
[----:B------:R2:W-:Y:S04]  /*d900*/  ST.E desc[UR40][R56.64], RZ ;  /* 0x000000ff38007985 */ /* 0x0005e8000c101928 */
[----:B------:R3:W-:Y:S04]  /*d910*/  ST.E desc[UR40][R22.64], RZ ;  /* 0x000000ff16007985 */ /* 0x0007e8000c101928 */
[----:B-1----:R1:W5:Y:S04]  /*d920*/  LDL.LU R58, [R1+0x88] ;  /* 0x00008800013a7983 */ /* 0x0023680000300800 */
[----:B--2---:R1:W5:Y:S04]  /*d930*/  LDL.LU.64 R56, [R1+0x80] ;  /* 0x0000800001387983 */ /* 0x0043680000300a00 */
[----:B---3--:R1:W5:Y:S01]  /*d940*/  LDL.LU.64 R22, [R1+0x78] ;  /* 0x0000780001167983 */ /* 0x0083620000300a00 */
[----:B------:R-:W-:-:S02]  /*d950*/  LOP3.LUT R74, R18, 0x70, R20, 0x78, !PT ;  /* 0x00000070124a7812 */ /* 0x000fc400078e7814 */
[----:B------:R-:W-:Y:S02]  /*d960*/  LOP3.LUT R72, R17, 0x70, R19, 0x78, !PT ;  /* 0x0000007011487812 */ /* 0x000fe400078e7813 */
[C---:B------:R-:W-:Y:S02]  /*d970*/  SHF.R.U64 R18, R15.reuse, 0x3, R71 ;  /* 0x000000030f127819 */ /* 0x040fe40000001247 */
[C---:B------:R-:W-:Y:S02]  /*d980*/  SHF.R.U64 R17, R14.reuse, 0x3, R69 ;  /* 0x000000030e117819 */ /* 0x040fe40000001245 */
[----:B------:R-:W-:Y:S02]  /*d990*/  LOP3.LUT R70, R15, 0x70, R18, 0x78, !PT ;  /* 0x000000700f467812 */ /* 0x000fe400078e7812 */
[----:B------:R-:W-:Y:S02]  /*d9a0*/  LOP3.LUT R68, R14, 0x70, R17, 0x78, !PT ;  /* 0x000000700e447812 */ /* 0x000fe400078e7811 */
[C---:B------:R-:W-:Y:S01]  /*d9b0*/  SHF.R.U64 R15, R13.reuse, 0x3, R67 ;  /* 0x000000030d0f7819 */ /* 0x040fe20000001243 */
[----:B------:R-:W2:Y:S03]  /*d9c0*/  S2R R14, SR_TID.X ;  /* 0x00000000000e7919 */ /* 0x000ea60000002100 */
[----:B------:R-:W-:-:S02]  /*d9d0*/  LOP3.LUT R66, R13, 0x70, R15, 0x78, !PT ;  /* 0x000000700d427812 */ /* 0x000fc400078e780f */
[----:B------:R-:W3:Y:S01]  /*d9e0*/  S2R R13, SR_SWINHI ;  /* 0x00000000000d7919 */ /* 0x000ee20000002f00 */
[----:B------:R-:W-:Y:S01]  /*d9f0*/  SHF.R.U64 R15, R11, 0x3, R63 ;  /* 0x000000030b0f7819 */ /* 0x000fe2000000123f */
[----:B------:R-:W-:-:S03]  /*da00*/  IMAD.X R51, RZ, RZ, R43, P0 ;  /* 0x000000ffff337224 */ /* 0x000fc600000e062b */
[----:B------:R-:W-:Y:S02]  /*da10*/  LOP3.LUT R62, R11, 0x70, R15, 0x78, !PT ;  /* 0x000000700b3e7812 */ /* 0x000fe400078e780f */
[C---:B------:R-:W-:Y:S01]  /*da20*/  SHF.R.U64 R11, R9.reuse, 0x3, R55 ;  /* 0x00000003090b7819 */ /* 0x040fe20000001237 */
[----:B------:R-:W-:Y:S01]  /*da30*/  IMAD.X R47, RZ, RZ, R43, P2 ;  /* 0x000000ffff2f7224 */ /* 0x000fe200010e062b */
[C---:B------:R-:W-:Y:S02]  /*da40*/  SHF.R.U64 R17, R12.reuse, 0x3, R65 ;  /* 0x000000030c117819 */ /* 0x040fe40000001241 */
[----:B------:R-:W-:Y:S02]  /*da50*/  LOP3.LUT R54, R9, 0x70, R11, 0x78, !PT ;  /* 0x0000007009367812 */ /* 0x000fe400078e780b */
[----:B------:R-:W-:Y:S02]  /*da60*/  SHF.R.U64 R9, R7, 0x3, R51 ;  /* 0x0000000307097819 */ /* 0x000fe40000001233 */
[----:B------:R-:W-:-:S02]  /*da70*/  LOP3.LUT R64, R12, 0x70, R17, 0x78, !PT ;  /* 0x000000700c407812 */ /* 0x000fc400078e7811 */
[----:B------:R-:W-:Y:S02]  /*da80*/  LOP3.LUT R50, R7, 0x70, R9, 0x78, !PT ;  /* 0x0000007007327812 */ /* 0x000fe400078e7809 */
[C---:B------:R-:W-:Y:S02]  /*da90*/  SHF.R.U64 R12, R10.reuse, 0x3, R61 ;  /* 0x000000030a0c7819 */ /* 0x040fe4000000123d */
[C---:B------:R-:W-:Y:S01]  /*daa0*/  SHF.R.U64 R7, R5.reuse, 0x3, R47 ;  /* 0x0000000305077819 */ /* 0x040fe2000000122f */
[----:B------:R-:W-:Y:S01]  /*dab0*/  IMAD.X R49, RZ, RZ, R43, P1 ;  /* 0x000000ffff317224 */ /* 0x000fe200008e062b */
[----:B------:R-:W-:Y:S02]  /*dac0*/  LOP3.LUT R60, R10, 0x70, R12, 0x78, !PT ;  /* 0x000000700a3c7812 */ /* 0x000fe400078e780c */
[----:B------:R-:W-:Y:S02]  /*dad0*/  LOP3.LUT R46, R5, 0x70, R7, 0x78, !PT ;  /* 0x00000070052e7812 */ /* 0x000fe400078e7807 */
[----:B------:R-:W-:Y:S01]  /*dae0*/  SHF.R.U64 R10, R8, 0x3, R53 ;  /* 0x00000003080a7819 */ /* 0x000fe20000001235 */
[----:B--2---:R-:W-:-:S02]  /*daf0*/  IMAD.SHL.U32 R5, R14, 0x2, RZ ;  /* 0x000000020e057824 */ /* 0x004fc400078e00ff */
[----:B------:R-:W-:Y:S01]  /*db00*/  IMAD.X R45, RZ, RZ, R43, P3 ;  /* 0x000000ffff2d7224 */ /* 0x000fe200018e062b */
[----:B------:R-:W-:Y:S02]  /*db10*/  LOP3.LUT R52, R8, 0x70, R10, 0x78, !PT ;  /* 0x0000007008347812 */ /* 0x000fe400078e780a */
[C---:B------:R-:W-:Y:S02]  /*db20*/  SHF.R.U64 R8, R6.reuse, 0x3, R49 ;  /* 0x0000000306087819 */ /* 0x040fe40000001231 */
[----:B------:R-:W-:Y:S02]  /*db30*/  LOP3.LUT R5, R5, 0xfe, RZ, 0xc0, !PT ;  /* 0x000000fe05057812 */ /* 0x000fe400078ec0ff */
[----:B------:R-:W-:Y:S02]  /*db40*/  MOV R20, R0 ;  /* 0x0000000000147202 */ /* 0x000fe40000000f00 */
[----:B---3--:R-:W-:Y:S01]  /*db50*/  MOV R21, R13 ;  /* 0x0000000d00157202 */ /* 0x008fe20000000f00 */
[----:B------:R-:W-:Y:S01]  /*db60*/  IMAD.X R43, RZ, RZ, R43, P4 ;  /* 0x000000ffff2b7224 */ /* 0x000fe200020e062b */
[----:B------:R-:W-:-:S02]  /*db70*/  LOP3.LUT R48, R6, 0x70, R8, 0x78, !PT ;  /* 0x0000007006307812 */ /* 0x000fc400078e7808 */
[C---:B------:R-:W-:Y:S01]  /*db80*/  SHF.R.U64 R6, R4.reuse, 0x3, R45 ;  /* 0x0000000304067819 */ /* 0x040fe2000000122d */
[----:B------:R-:W-:Y:S01]  /*db90*/  IMAD.WIDE.U32 R20, R5, 0x2, R20 ;  /* 0x0000000205147825 */ /* 0x000fe200078e0014 */
[----:B------:R1:W-:Y:S02]  /*dba0*/  ST.E desc[UR40][R92.64], RZ ;  /* 0x000000ff5c007985 */ /* 0x0003e4000c101928 */
[----:B------:R-:W-:Y:S02]  /*dbb0*/  LOP3.LUT R44, R4, 0x70, R6, 0x78, !PT ;  /* 0x00000070042c7812 */ /* 0x000fe400078e7806 */
[----:B------:R1:W-:Y:S01]  /*dbc0*/  ST.E desc[UR40][R90.64], RZ ;  /* 0x000000ff5a007985 */ /* 0x0003e2000c101928 */
[C---:B------:R-:W-:Y:S02]  /*dbd0*/  SHF.R.U64 R4, R3.reuse, 0x3, R43 ;  /* 0x0000000303047819 */ /* 0x040fe4000000122b */
[----:B------:R-:W-:Y:S01]  /*dbe0*/  IADD3 R6, P2, PT, R20, 0x6ec00, RZ ;  /* 0x0006ec0014067810 */ /* 0x000fe20007f5e0ff */
[----:B------:R1:W-:Y:S01]  /*dbf0*/  ST.E desc[UR40][R88.64], RZ ;  /* 0x000000ff58007985 */ /* 0x0003e2000c101928 */
[----:B------:R-:W-:-:S03]  /*dc00*/  LOP3.LUT R42, R3, 0x70, R4, 0x78, !PT ;  /* 0x00000070032a7812 */ /* 0x000fc600078e7804 */
[----:B------:R1:W-:Y:S01]  /*dc10*/  ST.E desc[UR40][R86.64], RZ ;  /* 0x000000ff56007985 */ /* 0x0003e2000c101928 */
[----:B------:R-:W-:-:S03]  /*dc20*/  IADD3 R8, P3, PT, R20, 0x6ee00, RZ ;  /* 0x0006ee0014087810 */ /* 0x000fc60007f7e0ff */
[----:B------:R1:W-:Y:S01]  /*dc30*/  ST.E desc[UR40][R84.64], RZ ;  /* 0x000000ff54007985 */ /* 0x0003e2000c101928 */
[C---:B------:R-:W-:Y:S01]  /*dc40*/  IADD3 R4, P1, PT, R20.reuse, 0x6fc00, RZ ;  /* 0x0006fc0014047810 */ /* 0x040fe20007f3e0ff */
[----:B------:R-:W-:Y:S02]  /*dc50*/  IMAD.X R19, RZ, RZ, R21, P2 ;  /* 0x000000ffff137224 */ /* 0x000fe400010e0615 */
[----:B------:R1:W-:Y:S01]  /*dc60*/  ST.E desc[UR40][R82.64], RZ ;  /* 0x000000ff52007985 */ /* 0x0003e2000c101928 */
[----:B------:R-:W-:-:S03]  /*dc70*/  IADD3 R3, P0, PT, R20, 0x6fe00, RZ ;  /* 0x0006fe0014037810 */ /* 0x000fc60007f1e0ff */
[----:B------:R1:W-:Y:S04]  /*dc80*/  ST.E desc[UR40][R80.64], RZ ;  /* 0x000000ff50007985 */ /* 0x0003e8000c101928 */
[----:B------:R1:W-:Y:S01]  /*dc90*/  ST.E desc[UR40][R78.64], RZ ;  /* 0x000000ff4e007985 */ /* 0x0003e2000c101928 */
[----:B------:R-:W-:-:S03]  /*dca0*/  IMAD.X R13, RZ, RZ, R21, P3 ;  /* 0x000000ffff0d7224 */ /* 0x000fc600018e0615 */
[----:B------:R1:W-:Y:S01]  /*dcb0*/  ST.E desc[UR40][R76.64], RZ ;  /* 0x000000ff4c007985 */ /* 0x0003e2000c101928 */
[----:B------:R-:W-:-:S03]  /*dcc0*/  IMAD.X R11, RZ, RZ, R21, P1 ;  /* 0x000000ffff0b7224 */ /* 0x000fc600008e0615 */
[----:B------:R1:W-:Y:S01]  /*dcd0*/  ST.E desc[UR40][R74.64], RZ ;  /* 0x000000ff4a007985 */ /* 0x0003e2000c101928 */
[----:B------:R-:W-:-:S03]  /*dce0*/  SHF.R.U64 R5, R6, 0x3, R19 ;  /* 0x0000000306057819 */ /* 0x000fc60000001213 */
[----:B------:R1:W-:Y:S01]  /*dcf0*/  ST.E desc[UR40][R72.64], RZ ;  /* 0x000000ff48007985 */ /* 0x0003e2000c101928 */
[----:B------:R-:W-:-:S03]  /*dd00*/  IMAD.X R9, RZ, RZ, R21, P0 ;  /* 0x000000ffff097224 */ /* 0x000fc600000e0615 */
[----:B------:R1:W-:Y:S04]  /*dd10*/  ST.E desc[UR40][R70.64], RZ ;  /* 0x000000ff46007985 */ /* 0x0003e8000c101928 */
[----:B------:R1:W-:Y:S01]  /*dd20*/  ST.E desc[UR40][R68.64], RZ ;  /* 0x000000ff44007985 */ /* 0x0003e2000c101928 */
[----:B------:R-:W-:-:S03]  /*dd30*/  SHF.R.U64 R7, R8, 0x3, R13 ;  /* 0x0000000308077819 */ /* 0x000fc6000000120d */
[----:B------:R1:W-:Y:S01]  /*dd40*/  ST.E desc[UR40][R66.64], RZ ;  /* 0x000000ff42007985 */ /* 0x0003e2000c101928 */
[----:B------:R-:W-:-:S03]  /*dd50*/  LOP3.LUT R18, R6, 0x70, R5, 0x78, !PT ;  /* 0x0000007006127812 */ /* 0x000fc600078e7805 */
[----:B------:R1:W-:Y:S01]  /*dd60*/  ST.E desc[UR40][R64.64], RZ ;  /* 0x000000ff40007985 */ /* 0x0003e2000c101928 */
[----:B------:R-:W-:-:S03]  /*dd70*/  SHF.R.U64 R5, R4, 0x3, R11 ;  /* 0x0000000304057819 */ /* 0x000fc6000000120b */
[----:B------:R1:W-:Y:S01]  /*dd80*/  ST.E desc[UR40][R62.64], RZ ;  /* 0x000000ff3e007985 */ /* 0x0003e2000c101928 */
[----:B------:R-:W-:-:S03]  /*dd90*/  SHF.R.U64 R6, R3, 0x3, R9 ;  /* 0x0000000303067819 */ /* 0x000fc60000001209 */
[----:B------:R1:W-:Y:S01]  /*dda0*/  ST.E desc[UR40][R60.64], RZ ;  /* 0x000000ff3c007985 */ /* 0x0003e2000c101928 */
[----:B------:R-:W-:-:S03]  /*ddb0*/  LOP3.LUT R12, R8, 0x70, R7, 0x78, !PT ;  /* 0x00000070080c7812 */ /* 0x000fc600078e7807 */
[----:B------:R1:W-:Y:S01]  /*ddc0*/  ST.E desc[UR40][R54.64], RZ ;  /* 0x000000ff36007985 */ /* 0x0003e2000c101928 */
[----:B------:R-:W-:-:S03]  /*ddd0*/  LOP3.LUT R10, R4, 0x70, R5, 0x78, !PT ;  /* 0x00000070040a7812 */ /* 0x000fc600078e7805 */
[----:B------:R1:W-:Y:S01]  /*dde0*/  ST.E desc[UR40][R52.64], RZ ;  /* 0x000000ff34007985 */ /* 0x0003e2000c101928 */
[----:B------:R-:W-:-:S03]  /*ddf0*/  LOP3.LUT R8, R3, 0x70, R6, 0x78, !PT ;  /* 0x0000007003087812 */ /* 0x000fc600078e7806 */
[----:B------:R1:W-:Y:S04]  /*de00*/  ST.E desc[UR40][R50.64], RZ ;  /* 0x000000ff32007985 */ /* 0x0003e8000c101928 */
[----:B------:R1:W-:Y:S04]  /*de10*/  ST.E desc[UR40][R48.64], RZ ;  /* 0x000000ff30007985 */ /* 0x0003e8000c101928 */
[----:B------:R1:W-:Y:S04]  /*de20*/  ST.E desc[UR40][R46.64], RZ ;  /* 0x000000ff2e007985 */ /* 0x0003e8000c101928 */
[----:B------:R1:W-:Y:S04]  /*de30*/  ST.E desc[UR40][R44.64], RZ ;  /* 0x000000ff2c007985 */ /* 0x0003e8000c101928 */
[----:B------:R1:W-:Y:S04]  /*de40*/  ST.E desc[UR40][R42.64], RZ ;  /* 0x000000ff2a007985 */ /* 0x0003e8000c101928 */
[----:B------:R1:W-:Y:S04]  /*de50*/  ST.E desc[UR40][R18.64], RZ ;  /* 0x000000ff12007985 */ /* 0x0003e8000c101928 */
[----:B------:R1:W-:Y:S04]  /*de60*/  ST.E desc[UR40][R12.64], RZ ;  /* 0x000000ff0c007985 */ /* 0x0003e8000c101928 */
[----:B------:R1:W-:Y:S04]  /*de70*/  ST.E desc[UR40][R10.64], RZ ;  /* 0x000000ff0a007985 */ /* 0x0003e8000c101928 */
[----:B------:R1:W-:Y:S01]  /*de80*/  ST.E desc[UR40][R8.64], RZ ;  /* 0x000000ff08007985 */ /* 0x0003e2000c101928 */
[----:B------:R-:W-:Y:S01]  /*de90*/  @!PT LDS RZ, [RZ] ;  /* 0x00000000fffff984 */ /* 0x000fe20000000800 */
[----:B------:R-:W-:Y:S01]  /*dea0*/  @!PT LDS RZ, [RZ] ;  /* 0x00000000fffff984 */ /* 0x000fe20000000800 */
[----:B------:R-:W-:Y:S01]  /*deb0*/  @!PT LDS RZ, [RZ] ;  /* 0x00000000fffff984 */ /* 0x000fe20000000800 */
[----:B------:R-:W-:Y:S01]  /*dec0*/  @!PT LDS RZ, [RZ] ;  /* 0x00000000fffff984 */ /* 0x000fe20000000800 */
[----:B------:R2:W-:Y:S06]  /*ded0*/  MEMBAR.ALL.CTA ;  /* 0x0000000000007992 */ /* 0x0005ec0000008000 */
[----:B--2---:R-:W2:Y:S01]  /*dee0*/  FENCE.VIEW.ASYNC.S ;  /* 0x00000000000073c6 */ /* 0x004ea20000000000 */
[----:B------:R-:W-:Y:S05]  /*def0*/  BRA.U UP0, `(.L_x_161) ;  /* 0x0000000100047547 */ /* 0x000fea000b800000 */
[----:B------:R-:W-:Y:S05]  /*df00*/  BPT.TRAP 0x1 ;  /* 0x000000040000795c */ /* 0x000fea0000300000 */
.L_x_161:
[----:B-----5:R-:W-:Y:S01]  /*df10*/  SHF.L.U32 R3, R56, 0x1f, RZ ;  /* 0x0000001f38037819 */ /* 0x020fe200000006ff */
[----:B------:R-:W-:Y:S03]  /*df20*/  BSSY B0, `(.L_x_162) ;  /* 0x0000003000007945 */ /* 0x000fe60003800000 */
[----:B--2---:R-:W2:Y:S02]  /*df30*/  SYNCS.PHASECHK.TRANS64.TRYWAIT P0, [R0+URZ+0x700c8], R3 ;  /* 0x0700c803000075a7 */ /* 0x004ea400080011ff */
[----:B--2---:R-:W-:Y:S05]  /*df40*/  @!P0 BRA `(.L_x_163) ;  /* 0x000001c800808947 */ /* 0x004fea0003800000 */
.L_x_449:
[----:B------:R-:W-:Y:S05]  /*df50*/  BSYNC B0 ;  /* 0x0000000000007941 */ /* 0x000fea0003800000 */
.L_x_162:
[----:B------:R-:W-:Y:S05]  /*df60*/  @!P5 BRA `(.L_x_164) ;  /* 0x0000000000d0d947 */ /* 0x000fea0003800000 */
[----:B------:R-:W3:Y:S01]  /*df70*/  LDC R4, c[0x0][0x904] ;  /* 0x00024100ff047b82 */ /* 0x000ee20000000800 */
[----:B------:R-:W2:Y:S01]  /*df80*/  LDCU.64 UR4, c[0x0][0x908] ;  /* 0x00012100ff0477ac */ /* 0x000ea20008000a00 */
[----:B------:R-:W-:Y:S01]  /*df90*/  LOP3.LUT R14, R14, 0x7f, RZ, 0xc0, !PT ;  /* 0x0000007f0e0e7812 */ /* 0x000fe200078ec0ff */
[----:B------:R-:W-:Y:S01]  /*dfa0*/  BSSY.RECONVERGENT B0, `(.L_x_164) ;  /* 0x0000030000007945 */ /* 0x000fe20003800200 */
[----:B--2---:R-:W-:Y:S01]  /*dfb0*/  IMAD.HI.U32 R3, R57, UR4, RZ ;  /* 0x0000000439037c27 */ /* 0x004fe2000f8e00ff */
[----:B------:R-:W2:Y:S01]  /*dfc0*/  LDCU UR4, c[0x0][0x380] ;  /* 0x00007000ff0477ac */ /* 0x000ea20008000800 */
[----:B---3--:R-:W-:-:S03]  /*dfd0*/  ISETP.NE.AND P0, PT, R4, 0x1, PT ;  /* 0x000000010400780c */ /* 0x008fc60003f05270 */
[----:B------:R-:W-:-:S04]  /*dfe0*/  SHF.R.U32.HI R3, RZ, UR5, R3 ;  /* 0x00000005ff037c19 */ /* 0x000fc80008011603 */
[----:B------:R-:W-:-:S05]  /*dff0*/  SEL R3, R57, R3, !P0 ;  /* 0x0000000339037207 */ /* 0x000fca0004000000 */
[----:B------:R-:W-:-:S04]  /*e000*/  IMAD.MOV R3, RZ, RZ, -R3 ;  /* 0x000000ffff037224 */ /* 0x000fc800078e0a03 */
[----:B------:R-:W-:-:S04]  /*e010*/  IMAD R3, R4, R3, R57 ;  /* 0x0000000304037224 */ /* 0x000fc800078e0239 */
[----:B------:R-:W-:-:S04]  /*e020*/  IMAD R3, R3, 0x100, R14 ;  /* 0x0000010003037824 */ /* 0x000fc800078e020e */
[----:B------:R-:W-:-:S05]  /*e030*/  VIADD R7, R3, 0x80 ;  /* 0x0000008003077836 */ /* 0x000fca0000000000 */
[----:B--2---:R-:W-:-:S13]  /*e040*/  ISETP.GE.AND P0, PT, R7, UR4, PT ;  /* 0x0000000407007c0c */ /* 0x004fda000bf06270 */
[----:B------:R-:W-:Y:S05]  /*e050*/  @P0 BRA `(.L_x_165) ;  /* 0x0000000000900947 */ /* 0x000fea0003800000 */
[----:B------:R-:W2:Y:S01]  /*e060*/  LDC R6, c[0x0][0x38c] ;  /* 0x0000e300ff067b82 */ /* 0x000ea20000000800 */
[----:B------:R-:W3:Y:S01]  /*e070*/  LDCU UR6, c[0x0][0x890] ;  /* 0x00011200ff0677ac */ /* 0x000ee20008000800 */
[----:B------:R-:W4:Y:S01]  /*e080*/  LDCU.64 UR4, c[0x0][0x888] ;  /* 0x00011100ff0477ac */ /* 0x000f220008000a00 */
[----:B---3--:R-:W-:Y:S01]  /*e090*/  IMAD R7, R22, UR6, R7 ;  /* 0x0000000616077c24 */ /* 0x008fe2000f8e0207 */
[----:B--2---:R-:W-:-:S04]  /*e0a0*/  IABS R5, R6 ;  /* 0x0000000600057213 */ /* 0x004fc80000000000 */
[----:B-1----:R-:W1:Y:S08]  /*e0b0*/  I2F.RP R8, R5 ;  /* 0x0000000500087306 */ /* 0x002e700000209400 */
        /* <DEDUP_REMOVED lines=8> */
[----:B------:R-:W-:-:S05]  /*e140*/  MOV R8, R3 ;  /* 0x0000000300087202 */ /* 0x000fca0000000f00 */
[----:B------:R-:W-:-:S04]  /*e150*/  IMAD.HI.U32 R4, R4, R8, RZ ;  /* 0x0000000804047227 */ /* 0x000fc800078e00ff */
[----:B------:R-:W-:-:S04]  /*e160*/  IMAD.MOV R3, RZ, RZ, -R4 ;  /* 0x000000ffff037224 */ /* 0x000fc800078e0a04 */
[C---:B------:R-:W-:Y:S02]  /*e170*/  IMAD R3, R5.reuse, R3, R8 ;  /* 0x0000000305037224 */ /* 0x040fe400078e0208 */
[----:B------:R-:W1:Y:S03]  /*e180*/  LDC.64 R8, c[0x0][0x880] ;  /* 0x00022000ff087b82 */ /* 0x000e660000000a00 */
        /* <DEDUP_REMOVED lines=11> */
[----:B----4-:R-:W-:-:S04]  /*e240*/  IMAD R7, R4, UR5, R7 ;  /* 0x0000000504077c24 */ /* 0x010fc8000f8e0207 */
[----:B------:R-:W-:Y:S02]  /*e250*/  IMAD R3, R6, R3, R2 ;  /* 0x0000000306037224 */ /* 0x000fe400078e0202 */
[----:B------:R-:W-:Y:S02]  /*e260*/  IMAD.MOV.U32 R2, RZ, RZ, -0x800000 ;  /* 0xff800000ff027424 */ /* 0x000fe400078e00ff */
[----:B------:R-:W-:-:S04]  /*e270*/  IMAD R7, R3, UR4, R7 ;  /* 0x0000000403077c24 */ /* 0x000fc8000f8e0207 */
[----:B-1----:R-:W-:-:S05]  /*e280*/  IMAD.WIDE R8, R7, 0x4, R8 ;  /* 0x0000000407087825 */ /* 0x002fca00078e0208 */
[----:B------:R2:W-:Y:S02]  /*e290*/  STG.E desc[UR40][R8.64], R2 ;  /* 0x0000000208007986 */ /* 0x0005e4000c101928 */
.L_x_165:
[----:B------:R-:W-:Y:S05]  /*e2a0*/  BSYNC.RECONVERGENT B0 ;  /* 0x0000000000007941 */ /* 0x000fea0003800200 */
.L_x_164:
[----:B------:R-:W-:Y:S01]  /*e2b0*/  @!PT LDS RZ, [RZ] ;  /* 0x00000000fffff984 */ /* 0x000fe20000000800 */
[----:B------:R-:W-:Y:S01]  /*e2c0*/  @!PT LDS RZ, [RZ] ;  /* 0x00000000fffff984 */ /* 0x000fe20000000800 */
[----:B------:R-:W-:Y:S01]  /*e2d0*/  @!PT LDS RZ, [RZ] ;  /* 0x00000000fffff984 */ /* 0x000fe20000000800 */
[----:B------:R-:W-:Y:S01]  /*e2e0*/  @!PT LDS RZ, [RZ] ;  /* 0x00000000fffff984 */ /* 0x000fe20000000800 */
[----:B------:R3:W-:Y:S06]  /*e2f0*/  MEMBAR.ALL.CTA ;  /* 0x0000000000007992 */ /* 0x0007ec0000008000 */
[----:B---3--:R-:W3:Y:S01]  /*e300*/  FENCE.VIEW.ASYNC.S ;  /* 0x00000000000073c6 */ /* 0x008ee20000000000 */
[----:B------:R-:W-:-:S09]  /*e310*/  UISETP.NE.AND UP0, UPT, UR37, URZ, UPT ;  /* 0x000000ff2500728c */ /* 0x000fd2000bf05270 */
[----:B------:R-:W-:Y:S05]  /*e320*/  BRA.U UP0, `(.L_x_166) ;  /* 0x0000000100047547 */ /* 0x000fea000b800000 */
[----:B------:R-:W-:Y:S05]  /*e330*/  BPT.TRAP 0x1 ;  /* 0x000000040000795c */ /* 0x000fea0000300000 */
.L_x_166:
[----:B---3--:R3:W-:Y:S01]  /*e340*/  SYNCS.ARRIVE.TRANS64.A1T0 RZ, [R0+URZ+0x700b8], RZ ;  /* 0x0700b8ff00ff79a7 */ /* 0x0087e200081000ff */
[----:B------:R-:W-:Y:S01]  /*e350*/  LOP3.LUT R56, R56, 0x1, RZ, 0x3c, !PT ;  /* 0x0000000138387812 */ /* 0x000fe200078e3cff */
[----:B------:R-:W-:Y:S06]  /*e360*/  BRA `(.L_x_92) ;  /* 0x000000b800087947 */ /* 0x000fec0003800000 */
.L_x_93:
[----:B------:R-:W-:-:S09]  /*e370*/  UISETP.NE.AND UP0, UPT, UR44, URZ, UPT ;  /* 0x000000ff2c00728c */ /* 0x000fd2000bf05270 */
[----:B------:R-:W-:Y:S05]  /*e380*/  BRA.U !UP0, `(.L_x_167) ;  /* 0x0000000108047547 */ /* 0x000fea000b800000 */
[----:B------:R-:W-:Y:S05]  /*e390*/  BPT.TRAP 0x1 ;  /* 0x000000040000795c */ /* 0x000fea0000300000 */
.L_x_167:
[----:B------:R-:W1:Y:S01]  /*e3a0*/  S2R R60, SR_CgaCtaId ;  /* 0x00000000003c7919 */ /* 0x000e620000008800 */
[----:B------:R-:W-:Y:S01]  /*e3b0*/  MOV R59, 0x400 ;  /* 0x00000400003b7802 */ /* 0x000fe20000000f00 */
[----:B------:R-:W-:Y:S01]  /*e3c0*/  BSSY B0, `(.L_x_168) ;  /* 0x0000005000007945 */ /* 0x000fe20003800000 */
[----:B------:R-:W-:Y:S02]  /*e3d0*/  SHF.L.U32 R0, R23, 0x1f, RZ ;  /* 0x0000001f17007819 */ /* 0x000fe400000006ff */
[----:B-1----:R-:W-:-:S04]  /*e3e0*/  LEA R59, R60, R59, 0x18 ;  /* 0x0000003b3c3b7211 */ /* 0x002fc800078ec0ff */
[----:B------:R-:W1:Y:S02]  /*e3f0*/  SYNCS.PHASECHK.TRANS64.TRYWAIT P0, [R59+URZ+0x70070], R0 ;  /* 0x070070003b0075a7 */ /* 0x000e6400080011ff */
[----:B-1----:R-:W-:Y:S05]  /*e400*/  @!P0 BRA `(.L_x_169) ;  /* 0x000001c400648947 */ /* 0x002fea0003800000 */
.L_x_450:
[----:B------:R-:W-:Y:S05]  /*e410*/  BSYNC B0 ;  /* 0x0000000000007941 */ /* 0x000fea0003800000 */
.L_x_168:
[----:B------:R-:W-:-:S09]  /*e420*/  UISETP.NE.AND UP0, UPT, UR44, URZ, UPT ;  /* 0x000000ff2c00728c */ /* 0x000fd2000bf05270 */
[----:B------:R-:W-:Y:S05]  /*e430*/  BRA.U !UP0, `(.L_x_170) ;  /* 0x0000000108047547 */ /* 0x000fea000b800000 */
[----:B------:R-:W-:Y:S05]  /*e440*/  BPT.TRAP 0x1 ;  /* 0x000000040000795c */ /* 0x000fea0000300000 */
.L_x_170:
[----:B------:R-:W-:Y:S01]  /*e450*/  IADD3 R18, PT, PT, R59, 0x70078, RZ ;  /* 0x000700783b127810 */ /* 0x000fe20007ffe0ff */
[----:B------:R-:W-:-:S03]  /*e460*/  UISETP.NE.AND UP0, UPT, UR43, URZ, UPT ;  /* 0x000000ff2b00728c */ /* 0x000fc6000bf05270 */
[----:B-1----:R-:W-:-:S04]  /*e470*/  PRMT R0, R60, 0x654, R18 ;  /* 0x000006543c007816 */ /* 0x002fc80000000012 */
[----:B------:R1:W-:Y:S02]  /*e480*/  SYNCS.ARRIVE.TRANS64.RED.A1T0 RZ, [R0+URZ], RZ ;  /* 0x000000ff00ff79a7 */ /* 0x0003e400081004ff */
[----:B------:R-:W-:Y:S05]  /*e490*/  BRA.U !UP0, `(.L_x_171) ;  /* 0x0000000108047547 */ /* 0x000fea000b800000 */
[----:B------:R-:W-:Y:S05]  /*e4a0*/  BPT.TRAP 0x1 ;  /* 0x000000040000795c */ /* 0x000fea0000300000 */
.L_x_171:
[----:B------:R-:W-:Y:S01]  /*e4b0*/  IMAD.U32 R3, RZ, RZ, UR38 ;  /* 0x00000026ff037e24 */ /* 0x000fe2000f8e00ff */
[----:B------:R-:W-:-:S04]  /*e4c0*/  ISETP.GE.AND P0, PT, R4, 0x81, PT ;  /* 0x000000810400780c */ /* 0x000fc80003f06270 */
[----:B------:R-:W-:-:S04]  /*e4d0*/  SHF.L.U32 R3, R3, 0x1f, RZ ;  /* 0x0000001f03037819 */ /* 0x000fc800000006ff */
[----:B------:R-:W2:Y:S02]  /*e4e0*/  SYNCS.PHASECHK.TRANS64.TRYWAIT P1, [R59+URZ+0x70080], R3 ;  /* 0x070080033b0075a7 */ /* 0x000ea400080211ff */
[----:B--2---:R-:W-:Y:S05]  /*e4f0*/  @!P1 BRA `(.L_x_172) ;  /* 0x000001c4003c9947 */ /* 0x004fea0003800000 */
.L_x_451:
[----:B--2---:R-:W-:Y:S02]  /*e500*/  LOP3.LUT R3, R23, 0x1, RZ, 0x3c, !PT ;  /* 0x0000000117037812 */ /* 0x004fe400078e3cff */
[----:B------:R-:W-:Y:S01]  /*e510*/  MOV R61, R16 ;  /* 0x00000010003d7202 */ /* 0x000fe20000000f00 */
[----:B------:R-:W-:Y:S06]  /*e520*/  @!P0 BRA `(.L_x_173) ;  /* 0x0000003c00788947 */ /* 0x000fec0003800000 */
[----:B------:R-:W-:-:S05]  /*e530*/  VIADD R4, R4, 0x7f ;  /* 0x0000007f04047836 */ /* 0x000fca0000000000 */
[----:B-1----:R-:W-:-:S04]  /*e540*/  SHF.R.S32.HI R0, RZ, 0x1f, R4 ;  /* 0x0000001fff007819 */ /* 0x002fc80000011404 */
[----:B------:R-:W-:-:S04]  /*e550*/  LEA.HI R4, R0, R4, RZ, 0x7 ;  /* 0x0000000400047211 */ /* 0x000fc800078f38ff */
[----:B------:R-:W-:-:S04]  /*e560*/  SHF.R.S32.HI R4, RZ, 0x7, R4 ;  /* 0x00000007ff047819 */ /* 0x000fc80000011404 */
[----:B------:R-:W-:-:S04]  /*e570*/  VIMNMX R0, PT, PT, R4, 0x2, PT ;  /* 0x0000000204007848 */ /* 0x000fc80003fe0100 */
[----:B------:R-:W-:-:S05]  /*e580*/  IADD3 R0, PT, PT, -R0, R16, R4 ;  /* 0x0000001000007210 */ /* 0x000fca0007ffe104 */
[----:B------:R-:W-:-:S07]  /*e590*/  VIADD R61, R0, 0x1 ;  /* 0x00000001003d7836 */ /* 0x000fce0000000000 */
.L_x_234:
[----:B------:R-:W-:Y:S05]  /*e5a0*/  YIELD ;  /* 0x0000000000007946 */ /* 0x000fea0003800000 */
[----:B------:R-:W-:Y:S01]  /*e5b0*/  UISETP.NE.AND UP0, UPT, UR44, URZ, UPT ;  /* 0x000000ff2c00728c */ /* 0x000fe2000bf05270 */
[----:B------:R-:W-:Y:S02]  /*e5c0*/  VIADD R16, R16, 0x1 ;  /* 0x0000000110107836 */ /* 0x000fe40000000000 */
[----:B------:R-:W-:-:S03]  /*e5d0*/  IMAD.MOV.U32 R23, RZ, RZ, R3 ;  /* 0x000000ffff177224 */ /* 0x000fc600078e0003 */
[----:B------:R-:W-:-:S04]  /*e5e0*/  ISETP.NE.AND P0, PT, R16, R61, PT ;  /* 0x0000003d1000720c */ /* 0x000fc80003f05270 */
[----:B------:R-:W-:Y:S01]  /*e5f0*/  P2R R19, PR, RZ, 0x1 ;  /* 0x00000001ff137803 */ /* 0x000fe20000000000 */
[----:B-1-3--:R-:W-:Y:S08]  /*e600*/  BRA.U !UP0, `(.L_x_174) ;  /* 0x0000000108047547 */ /* 0x00aff0000b800000 */
[----:B------:R-:W-:Y:S05]  /*e610*/  BPT.TRAP 0x1 ;  /* 0x000000040000795c */ /* 0x000fea0000300000 */
.L_x_174:
[----:B------:R-:W-:Y:S01]  /*e620*/  SHF.L.U32 R0, R23, 0x1f, RZ ;  /* 0x0000001f17007819 */ /* 0x000fe200000006ff */
[----:B------:R-:W1:Y:S03]  /*e630*/  S2R R62, SR_TID.X ;  /* 0x00000000003e7919 */ /* 0x000e660000002100 */
[----:B------:R-:W2:Y:S01]  /*e640*/  SYNCS.PHASECHK.TRANS64.TRYWAIT P0, [R59+URZ+0x70070], R0 ;  /* 0x070070003b0075a7 */ /* 0x000ea200080011ff */
[----:B-1----:R-:W-:-:S05]  /*e650*/  IMAD.U32 R17, R62, 0x10000, RZ ;  /* 0x000100003e117824 */ /* 0x002fca00078e00ff */
[----:B------:R-:W-:Y:S01]  /*e660*/  LOP3.LUT R17, R17, 0x600000, RZ, 0xc0, !PT ;  /* 0x0060000011117812 */ /* 0x000fe200078ec0ff */
[----:B--2---:R-:W-:Y:S06]  /*e670*/  @!P0 BRA `(.L_x_175) ;  /* 0x000001c000f08947 */ /* 0x004fec0003800000 */
.L_x_452:
[----:B------:R-:W-:Y:S05]  /*e680*/  WARPSYNC.ALL ;  /* 0x0000000000007948 */ /* 0x000fea0003800000 */
[----:B------:R-:W-:Y:S01]  /*e690*/  R2UR UR4, R17 ;  /* 0x00000000110472ca */ /* 0x000fe200000e0000 */
[----:B------:R-:W-:Y:S01]  /*e6a0*/  UISETP.NE.AND UP0, UPT, UR37, URZ, UPT ;  /* 0x000000ff2500728c */ /* 0x000fe2000bf05270 */
[----:B------:R-:W-:Y:S01]  /*e6b0*/  PLOP3.LUT P0, PT, PT, PT, PT, 0x80, 0x8 ;  /* 0x000000000008781c */ /* 0x000fe20003f0f070 */
[----:B------:R-:W-:-:S10]  /*e6c0*/  IMAD.MOV.U32 R65, RZ, RZ, 0x3f800000 ;  /* 0x3f800000ff417424 */ /* 0x000fd400078e00ff */
[----:B------:R-:W2:Y:S02]  /*e6d0*/  LDTM.x2 R4, tmem[UR4] ;  /* 0x00000004000479ee */ /* 0x000ea400080c0000 */
[----:B--2---:R-:W-:-:S13]  /*e6e0*/  FSETP.NEU.AND P2, PT, R4, R5, PT ;  /* 0x000000050400720b */ /* 0x004fda0003f4d000 */
[----:B-1----:R-:W1:Y:S01]  /*e6f0*/  @P2 LDC R0, c[0x0][0x704] ;  /* 0x0001c100ff002b82 */ /* 0x002e620000000800 */
[----:B------:R-:W-:-:S04]  /*e700*/  @P2 FADD R4, R4, -R5 ;  /* 0x8000000504042221 */ /* 0x000fc80000000000 */
[----:B-1----:R-:W-:-:S05]  /*e710*/  @P2 FMUL R0, R4, R0 ;  /* 0x0000000004002220 */ /* 0x002fca0000400000 */
[----:B------:R-:W-:-:S04]  /*e720*/  @P2 FSETP.GEU.AND P1, PT, R0, -126, PT ;  /* 0xc2fc00000000280b */ /* 0x000fc80003f2e000 */
[----:B------:R-:W-:-:S13]  /*e730*/  @P2 PLOP3.LUT P0, PT, P1, PT, PT, 0x80, 0x8 ;  /* 0x000000000008281c */ /* 0x000fda0000f0f070 */
[----:B------:R-:W-:-:S06]  /*e740*/  @!P0 FMUL R0, R0, 0.5 ;  /* 0x3f00000000008820 */ /* 0x000fcc0000400000 */
[----:B------:R-:W1:Y:S02]  /*e750*/  @P2 MUFU.EX2 R0, R0 ;  /* 0x0000000000002308 */ /* 0x000e640000000800 */
[----:B-1----:R-:W-:-:S05]  /*e760*/  @!P0 FMUL R0, R0, R0 ;  /* 0x0000000000008220 */ /* 0x002fca0000400000 */
[----:B------:R-:W-:Y:S01]  /*e770*/  @P2 MOV R65, R0 ;  /* 0x0000000000412202 */ /* 0x000fe20000000f00 */
[----:B------:R-:W-:Y:S06]  /*e780*/  BRA.U UP0, `(.L_x_176) ;  /* 0x0000000100047547 */ /* 0x000fec000b800000 */
[----:B------:R-:W-:Y:S05]  /*e790*/  BPT.TRAP 0x1 ;  /* 0x000000040000795c */ /* 0x000fea0000300000 */
.L_x_176:
[----:B------:R-:W-:Y:S01]  /*e7a0*/  IMAD.U32 R0, RZ, RZ, UR36 ;  /* 0x00000024ff007e24 */ /* 0x000fe2000f8e00ff */
[----:B------:R-:W-:-:S04]  /*e7b0*/  FSETP.NEU.AND P1, PT, R65, 1, PT ;  /* 0x3f8000004100780b */ /* 0x000fc80003f2d000 */
[----:B------:R-:W-:-:S04]  /*e7c0*/  SHF.L.U32 R0, R0, 0x1f, RZ ;  /* 0x0000001f00007819 */ /* 0x000fc800000006ff */
[----:B------:R-:W1:Y:S02]  /*e7d0*/  SYNCS.PHASECHK.TRANS64.TRYWAIT P0, [R59+URZ+0x70090], R0 ;  /* 0x070090003b0075a7 */ /* 0x000e6400080011ff */
[----:B-1----:R-:W-:Y:S05]  /*e7e0*/  @!P0 BRA `(.L_x_177) ;  /* 0x000001c000a88947 */ /* 0x002fea0003800000 */
.L_x_453:
[----:B------:R-:W-:-:S13]  /*e7f0*/  VOTE.ANY P1, P1 ;  /* 0x0000000000ff7806 */ /* 0x000fda0000820100 */
[----:B------:R-:W-:Y:S05]  /*e800*/  @!P1 BRA `(.L_x_178) ;  /* 0x0000001800e09947 */ /* 0x000fea0003800000 */
[----:B------:R-:W-:Y:S01]  /*e810*/  SHF.R.U32.HI R63, RZ, 0x5, R62 ;  /* 0x00000005ff3f7819 */ /* 0x000fe2000001163e */
[----:B------:R-:W-:Y:S01]  /*e820*/  BSSY.RECONVERGENT B6, `(.L_x_179) ;  /* 0x0000018000067945 */ /* 0x000fe20003800200 */
[----:B------:R-:W-:Y:S02]  /*e830*/  LOP3.LUT R24, R17, 0x100, RZ, 0xfc, !PT ;  /* 0x0000010011187812 */ /* 0x000fe400078efcff */
[----:B------:R-:W-:Y:S02]  /*e840*/  SHF.R.U32.HI R64, RZ, 0x15, R17 ;  /* 0x00000015ff407819 */ /* 0x000fe40000011611 */
[----:B------:R-:W-:Y:S02]  /*e850*/  LOP3.LUT R63, R63, 0x3, RZ, 0xc0, !PT ;  /* 0x000000033f3f7812 */ /* 0x000fe400078ec0ff */
[----:B------:R-:W-:Y:S02]  /*e860*/  R2UR UR4, R24 ;  /* 0x00000000180472ca */ /* 0x000fe400000e0000 */
[----:B------:R-:W-:-:S11]  /*e870*/  ISETP.NE.AND P0, PT, R63, R64, PT ;  /* 0x000000403f00720c */ /* 0x000fd60003f05270 */
[----:B------:R-:W2:Y:S02]  /*e880*/  LDTM.x16 R40, tmem[UR4] ;  /* 0x00000004002879ee */ /* 0x000ea40008240000 */
[----:B--2---:R-:W-:Y:S05]  /*e890*/  @!P0 BRA `(.L_x_180) ;  /* 0x0000000000408947 */ /* 0x004fea0003800000 */
[----:B------:R-:W-:Y:S01]  /*e8a0*/  MOV R14, 0x8 ;  /* 0x00000008000e7802 */ /* 0x000fe20000000f00 */
[----:B------:R-:W2:Y:S01]  /*e8b0*/  LDCU.64 UR8, c[0x4][0xb0] ;  /* 0x01001600ff0877ac */ /* 0x000ea20008000a00 */
[----:B------:R-:W-:Y:S02]  /*e8c0*/  HFMA2 R12, -RZ, RZ, 0, 5.9604644775390625e-08 ;  /* 0x00000001ff0c7431 */ /* 0x000fe400000001ff */
[----:B------:R-:W-:Y:S01]  /*e8d0*/  IMAD.MOV.U32 R8, RZ, RZ, 0x192 ;  /* 0x00000192ff087424 */ /* 0x000fe200078e00ff */
[----:B------:R-:W3:Y:S01]  /*e8e0*/  LDCU.64 UR6, c[0x4][0xb8] ;  /* 0x01001700ff0677ac */ /* 0x000ee20008000a00 */
[----:B------:R-:W4:Y:S01]  /*e8f0*/  LDC.64 R14, c[0x4][R14] ;  /* 0x010000000e0e7b82 */ /* 0x000f220000000a00 */
[----:B------:R-:W-:Y:S01]  /*e900*/  IMAD.MOV.U32 R13, RZ, RZ, RZ ;  /* 0x000000ffff0d7224 */ /* 0x000fe200078e00ff */
[----:B------:R-:W5:Y:S01]  /*e910*/  LDCU.64 UR4, c[0x4][0x30] ;  /* 0x01000600ff0477ac */ /* 0x000f620008000a00 */
[----:B--2---:R-:W-:Y:S01]  /*e920*/  IMAD.U32 R4, RZ, RZ, UR8 ;  /* 0x00000008ff047e24 */ /* 0x004fe2000f8e00ff */
[----:B------:R-:W-:Y:S01]  /*e930*/  MOV R5, UR9 ;  /* 0x0000000900057c02 */ /* 0x000fe20008000f00 */
[----:B---3--:R-:W-:Y:S01]  /*e940*/  IMAD.U32 R6, RZ, RZ, UR6 ;  /* 0x00000006ff067e24 */ /* 0x008fe2000f8e00ff */
[----:B------:R-:W-:Y:S01]  /*e950*/  MOV R7, UR7 ;  /* 0x0000000700077c02 */ /* 0x000fe20008000f00 */
[----:B-----5:R-:W-:Y:S01]  /*e960*/  IMAD.U32 R10, RZ, RZ, UR4 ;  /* 0x00000004ff0a7e24 */ /* 0x020fe2000f8e00ff */
[----:B------:R-:W-:-:S02]  /*e970*/  MOV R11, UR5 ;  /* 0x00000005000b7c02 */ /* 0x000fc40008000f00 */
[----:B------:R-:W-:-:S07]  /*e980*/  LEPC R20, `(.L_x_180) ;  /* 0x000000001014794e */ /* 0x000fce0000000000 */
[----:B-1--4-:R-:W-:Y:S05]  /*e990*/  CALL.ABS.NOINC R14 ;  /* 0x000000000e007343 */ /* 0x012fea0003c00000 */
.L_x_180:
[----:B------:R-:W-:Y:S05]  /*e9a0*/  BSYNC.RECONVERGENT B6 ;  /* 0x0000000000067941 */ /* 0x000fea0003800200 */
.L_x_179:
[----:B------:R-:W-:Y:S01]  /*e9b0*/  FSETP.NEU.AND P0, PT, R65, 1, PT ;  /* 0x3f8000004100780b */ /* 0x000fe20003f0d000 */
[----:B------:R-:W-:Y:S05]  /*e9c0*/  WARPSYNC.ALL ;  /* 0x0000000000007948 */ /* 0x000fea0003800000 */
[----:B------:R-:W-:Y:S01]  /*e9d0*/  LOP3.LUT R66, R17, 0x110, RZ, 0xfc, !PT ;  /* 0x0000011011427812 */ /* 0x000fe200078efcff */
[----:B------:R-:W-:Y:S01]  /*e9e0*/  BSSY.RECONVERGENT B6, `(.L_x_181) ;  /* 0x000001f000067945 */ /* 0x000fe20003800200 */
[----:B------:R-:W-:Y:S02]  /*e9f0*/  R2UR UR4, R24 ;  /* 0x00000000180472ca */ /* 0x000fe400000e0000 */
[----:B------:R-:W-:-:S03]  /*ea00*/  R2UR UR5, R66 ;  /* 0x00000000420572ca */ /* 0x000fc600000e0000 */
[C---:B------:R-:W-:Y:S02]  /*ea10*/  @P0 FMUL2 R40, R65.reuse.F32, R40.F32x2.HI_LO ;  /* 0x000000284128024a */ /* 0x040fe40000040000 */
[C---:B------:R-:W-:Y:S02]  /*ea20*/  @P0 FMUL2 R42, R65.reuse.F32, R42.F32x2.HI_LO ;  /* 0x0000002a412a024a */ /* 0x040fe40000040000 */
[C---:B------:R-:W-:Y:S02]  /*ea30*/  @P0 FMUL2 R44, R65.reuse.F32, R44.F32x2.HI_LO ;  /* 0x0000002c412c024a */ /* 0x040fe40000040000 */
[C---:B------:R-:W-:Y:S02]  /*ea40*/  @P0 FMUL2 R46, R65.reuse.F32, R46.F32x2.HI_LO ;  /* 0x0000002e412e024a */ /* 0x040fe40000040000 */
[C---:B------:R-:W-:Y:S02]  /*ea50*/  @P0 FMUL2 R48, R65.reuse.F32, R48.F32x2.HI_LO ;  /* 0x000000304130024a */ /* 0x040fe40000040000 */
[C---:B------:R-:W-:Y:S01]  /*ea60*/  @P0 FMUL2 R50, R65.reuse.F32, R50.F32x2.HI_LO ;  /* 0x000000324132024a */ /* 0x040fe20000040000 */
[----:B------:R-:W2:Y:S01]  /*ea70*/  LDTM.x16 R24, tmem[UR5] ;  /* 0x00000005001879ee */ /* 0x000ea20008240000 */
[----:B------:R-:W-:-:S02]  /*ea80*/  @P0 FMUL2 R52, R65.F32, R52.F32x2.HI_LO ;  /* 0x000000344134024a */ /* 0x000fc40000040000 */
[----:B------:R-:W-:Y:S01]  /*ea90*/  @P0 FMUL2 R54, R65.F32, R54.F32x2.HI_LO ;  /* 0x000000364136024a */ /* 0x000fe20000040000 */
[----:B------:R-:W-:-:S03]  /*eaa0*/  ISETP.NE.AND P0, PT, R63, R64, PT ;  /* 0x000000403f00720c */ /* 0x000fc60003f05270 */
[----:B------:R3:W-:Y:S10]  /*eab0*/  STTM.x16 tmem[UR4], R40 ;  /* 0x00000028000079ed */ /* 0x0007f40008240004 */
[----:B--2---:R-:W-:Y:S05]  /*eac0*/  @!P0 BRA `(.L_x_182) ;  /* 0x0000000000408947 */ /* 0x004fea0003800000 */
[----:B------:R-:W-:Y:S01]  /*ead0*/  MOV R14, 0x8 ;  /* 0x00000008000e7802 */ /* 0x000fe20000000f00 */
[----:B------:R-:W2:Y:S01]  /*eae0*/  LDCU.64 UR8, c[0x4][0xb0] ;  /* 0x01001600ff0877ac */ /* 0x000ea20008000a00 */
[----:B------:R-:W-:Y:S02]  /*eaf0*/  HFMA2 R12, -RZ, RZ, 0, 5.9604644775390625e-08 ;  /* 0x00000001ff0c7431 */ /* 0x000fe400000001ff */
[----:B------:R-:W-:Y:S01]  /*eb00*/  IMAD.MOV.U32 R8, RZ, RZ, 0x192 ;  /* 0x00000192ff087424 */ /* 0x000fe200078e00ff */
[----:B------:R-:W4:Y:S01]  /*eb10*/  LDCU.64 UR6, c[0x4][0xb8] ;  /* 0x01001700ff0677ac */ /* 0x000f220008000a00 */
[----:B------:R-:W1:Y:S01]  /*eb20*/  LDC.64 R14, c[0x4][R14] ;  /* 0x010000000e0e7b82 */ /* 0x000e620000000a00 */
[----:B------:R-:W-:Y:S01]  /*eb30*/  IMAD.MOV.U32 R13, RZ, RZ, RZ ;  /* 0x000000ffff0d7224 */ /* 0x000fe200078e00ff */
[----:B------:R-:W5:Y:S01]  /*eb40*/  LDCU.64 UR4, c[0x4][0x30] ;  /* 0x01000600ff0477ac */ /* 0x000f620008000a00 */
[----:B--2---:R-:W-:Y:S01]  /*eb50*/  IMAD.U32 R4, RZ, RZ, UR8 ;  /* 0x00000008ff047e24 */ /* 0x004fe2000f8e00ff */
[----:B------:R-:W-:Y:S01]  /*eb60*/  MOV R5, UR9 ;  /* 0x0000000900057c02 */ /* 0x000fe20008000f00 */
[----:B----4-:R-:W-:Y:S01]  /*eb70*/  IMAD.U32 R6, RZ, RZ, UR6 ;  /* 0x00000006ff067e24 */ /* 0x010fe2000f8e00ff */
[----:B------:R-:W-:Y:S01]  /*eb80*/  MOV R7, UR7 ;  /* 0x0000000700077c02 */ /* 0x000fe20008000f00 */
[----:B-----5:R-:W-:Y:S01]  /*eb90*/  IMAD.U32 R10, RZ, RZ, UR4 ;  /* 0x00000004ff0a7e24 */ /* 0x020fe2000f8e00ff */
[----:B------:R-:W-:-:S02]  /*eba0*/  MOV R11, UR5 ;  /* 0x00000005000b7c02 */ /* 0x000fc40008000f00 */
[----:B------:R-:W-:-:S07]  /*ebb0*/  LEPC R20, `(.L_x_182) ;  /* 0x000000001014794e */ /* 0x000fce0000000000 */
[----:B-1-3--:R-:W-:Y:S05]  /*ebc0*/  CALL.ABS.NOINC R14 ;  /* 0x000000000e007343 */ /* 0x00afea0003c00000 */
.L_x_182:
[----:B------:R-:W-:Y:S05]  /*ebd0*/  BSYNC.RECONVERGENT B6 ;  /* 0x0000000000067941 */ /* 0x000fea0003800200 */
.L_x_181:
        /* <DEDUP_REMOVED lines=12> */
[----:B---3--:R-:W2:Y:S01]  /*eca0*/  LDTM.x16 R40, tmem[UR5] ;  /* 0x00000005002879ee */ /* 0x008ea20008240000 */
        /* <DEDUP_REMOVED lines=21> */
.L_x_184:
[----:B------:R-:W-:Y:S05]  /*ee00*/  BSYNC.RECONVERGENT B6 ;  /* 0x0000000000067941 */ /* 0x000fea0003800200 */
.L_x_183:
        /* <DEDUP_REMOVED lines=34> */
.L_x_186:
[----:B------:R-:W-:Y:S05]  /*f030*/  BSYNC.RECONVERGENT B6 ;  /* 0x0000000000067941 */ /* 0x000fea0003800200 */
.L_x_185:
        /* <DEDUP_REMOVED lines=34> */
.L_x_188:
[----:B------:R-:W-:Y:S05]  /*f260*/  BSYNC.RECONVERGENT B6 ;  /* 0x0000000000067941 */ /* 0x000fea0003800200 */
.L_x_187:
        /* <DEDUP_REMOVED lines=34> */
.L_x_190:
[----:B------:R-:W-:Y:S05]  /*f490*/  BSYNC.RECONVERGENT B6 ;  /* 0x0000000000067941 */ /* 0x000fea0003800200 */
.L_x_189:
        /* <DEDUP_REMOVED lines=34> */
.L_x_192:
[----:B------:R-:W-:Y:S05]  /*f6c0*/  BSYNC.RECONVERGENT B6 ;  /* 0x0000000000067941 */ /* 0x000fea0003800200 */
.L_x_191:
        /* <DEDUP_REMOVED lines=34> */
.L_x_194:
[----:B------:R-:W-:Y:S05]  /*f8f0*/  BSYNC.RECONVERGENT B6 ;  /* 0x0000000000067941 */ /* 0x000fea0003800200 */
.L_x_193:
[----:B------:R-:W-:Y:S01]  /*f900*/  FSETP.NEU.AND P0, PT, R65, 1, PT ;  /* 0x3f8000004100780b */ /* 0x000fe20003f0d000 */
[----:B------:R-:W-:Y:S05]  /*f910*/  WARPSYNC.ALL ;  /* 0x0000000000007948 */ /* 0x000fea0003800000 */
[----:B------:R-:W-:-:S07]  /*f920*/  R2UR UR4, R66 ;  /* 0x00000000420472ca */ /* 0x000fce00000e0000 */
[C---:B------:R-:W-:Y:S02]  /*f930*/  @P0 FMUL2 R24, R65.reuse.F32, R24.F32x2.HI_LO ;  /* 0x000000184118024a */ /* 0x040fe40000040000 */
[C---:B------:R-:W-:Y:S02]  /*f940*/  @P0 FMUL2 R26, R65.reuse.F32, R26.F32x2.HI_LO ;  /* 0x0000001a411a024a */ /* 0x040fe40000040000 */
[C---:B------:R-:W-:Y:S02]  /*f950*/  @P0 FMUL2 R28, R65.reuse.F32, R28.F32x2.HI_LO ;  /* 0x0000001c411c024a */ /* 0x040fe40000040000 */
[C---:B------:R-:W-:Y:S02]  /*f960*/  @P0 FMUL2 R30, R65.reuse.F32, R30.F32x2.HI_LO ;  /* 0x0000001e411e024a */ /* 0x040fe40000040000 */
[C---:B------:R-:W-:Y:S02]  /*f970*/  @P0 FMUL2 R32, R65.reuse.F32, R32.F32x2.HI_LO ;  /* 0x000000204120024a */ /* 0x040fe40000040000 */
[----:B------:R-:W-:-:S02]  /*f980*/  @P0 FMUL2 R34, R65.F32, R34.F32x2.HI_LO ;  /* 0x000000224122024a */ /* 0x000fc40000040000 */
[C---:B------:R-:W-:Y:S02]  /*f990*/  @P0 FMUL2 R36, R65.reuse.F32, R36.F32x2.HI_LO ;  /* 0x000000244124024a */ /* 0x040fe40000040000 */
[----:B------:R-:W-:Y:S01]  /*f9a0*/  @P0 FMUL2 R38, R65.F32, R38.F32x2.HI_LO ;  /* 0x000000264126024a */ /* 0x000fe20000040000 */
[----:B------:R-:W-:-:S03]  /*f9b0*/  ISETP.NE.AND P0, PT, R63, R64, PT ;  /* 0x000000403f00720c */ /* 0x000fc60003f05270 */
[----:B------:R2:W-:Y:S02]  /*f9c0*/  STTM.x16 tmem[UR4], R24 ;  /* 0x00000018000079ed */ /* 0x0005e40008240004 */
[----:B--2---:R-:W-:-:S08]  /*f9d0*/  LOP3.LUT R24, R17, 0x180, RZ, 0xfc, !PT ;  /* 0x0000018011187812 */ /* 0x004fd000078efcff */
[----:B------:R-:W-:Y:S05]  /*f9e0*/  @!P0 BRA `(.L_x_195) ;  /* 0x0000000000408947 */ /* 0x000fea0003800000 */
        /* <DEDUP_REMOVED lines=16> */
.L_x_195:
[----:B------:R-:W-:Y:S05]  /*faf0*/  WARPSYNC.ALL ;  /* 0x0000000000007948 */ /* 0x000fea0003800000 */
[----:B------:R-:W-:Y:S02]  /*fb00*/  R2UR UR4, R24 ;  /* 0x00000000180472ca */ /* 0x000fe400000e0000 */
[----:B------:R-:W-:Y:S02]  /*fb10*/  ISETP.NE.AND P0, PT, R63, R64, PT ;  /* 0x000000403f00720c */ /* 0x000fe40003f05270 */
[----:B------:R-:W-:-:S09]  /*fb20*/  LOP3.LUT R24, R17, 0x190, RZ, 0xfc, !PT ;  /* 0x0000019011187812 */ /* 0x000fd200078efcff */
[----:B------:R2:W-:Y:S02]  /*fb30*/  STTM.x16 tmem[UR4], R0 ;  /* 0x00000000000079ed */ /* 0x0005e40008240004 */
[----:B------:R-:W-:Y:S05]  /*fb40*/  @!P0 BRA `(.L_x_196) ;  /* 0x0000000000408947 */ /* 0x000fea0003800000 */
[----:B--2---:R-:W-:Y:S01]  /*fb50*/  MOV R14, 0x8 ;  /* 0x00000008000e7802 */ /* 0x004fe20000000f00 */
        /* <DEDUP_REMOVED lines=15> */
.L_x_196:
[----:B------:R-:W-:Y:S05]  /*fc50*/  WARPSYNC.ALL ;  /* 0x0000000000007948 */ /* 0x000fea0003800000 */
[----:B------:R-:W-:Y:S02]  /*fc60*/  R2UR UR4, R24 ;  /* 0x00000000180472ca */ /* 0x000fe400000e0000 */
[----:B------:R-:W-:Y:S02]  /*fc70*/  ISETP.NE.AND P0, PT, R63, R64, PT ;  /* 0x000000403f00720c */ /* 0x000fe40003f05270 */
[----:B------:R-:W-:-:S09]  /*fc80*/  LOP3.LUT R24, R17, 0x1a0, RZ, 0xfc, !PT ;  /* 0x000001a011187812 */ /* 0x000fd200078efcff */
[----:B------:R4:W-:Y:S02]  /*fc90*/  STTM.x16 tmem[UR4], R0 ;  /* 0x00000000000079ed */ /* 0x0009e40008240004 */
[----:B------:R-:W-:Y:S05]  /*fca0*/  @!P0 BRA `(.L_x_197) ;  /* 0x0000000000408947 */ /* 0x000fea0003800000 */
[----:B--2-4-:R-:W-:Y:S01]  /*fcb0*/  MOV R14, 0x8 ;  /* 0x00000008000e7802 */ /* 0x014fe20000000f00 */
        /* <DEDUP_REMOVED lines=15> */
.L_x_197:
[----:B------:R-:W-:Y:S05]  /*fdb0*/  WARPSYNC.ALL ;  /* 0x0000000000007948 */ /* 0x000fea0003800000 */
[----:B------:R-:W-:Y:S02]  /*fdc0*/  R2UR UR4, R24 ;  /* 0x00000000180472ca */ /* 0x000fe400000e0000 */
[----:B------:R-:W-:Y:S02]  /*fdd0*/  ISETP.NE.AND P0, PT, R63, R64, PT ;  /* 0x000000403f00720c */ /* 0x000fe40003f05270 */
[----:B------:R-:W-:-:S09]  /*fde0*/  LOP3.LUT R24, R17, 0x1b0, RZ, 0xfc, !PT ;  /* 0x000001b011187812 */ /* 0x000fd200078efcff */
[----:B------:R1:W-:Y:S02]  /*fdf0*/  STTM.x16 tmem[UR4], R0 ;  /* 0x00000000000079ed */ /* 0x0003e40008240004 */
[----:B------:R-:W-:Y:S05]  /*fe00*/  @!P0 BRA `(.L_x_198) ;  /* 0x0000000000408947 */ /* 0x000fea0003800000 */
[----:B-12-4-:R-:W-:Y:S01]  /*fe10*/  MOV R14, 0x8 ;  /* 0x00000008000e7802 */ /* 0x016fe20000000f00 */
[----:B------:R-:W1:Y:S01]  /*fe20*/  LDCU.64 UR8, c[0x4][0xb0] ;  /* 0x01001600ff0877ac */ /* 0x000e620008000a00 */
[----:B------:R-:W-:Y:S02]  /*fe30*/  HFMA2 R12, -RZ, RZ, 0, 5.9604644775390625e-08 ;  /* 0x00000001ff0c7431 */ /* 0x000fe400000001ff */
[----:B------:R-:W-:Y:S01]  /*fe40*/  IMAD.MOV.U32 R8, RZ, RZ, 0x192 ;  /* 0x00000192ff087424 */ /* 0x000fe200078e00ff */
[----:B------:R-:W2:Y:S01]  /*fe50*/  LDCU.64 UR6, c[0x4][0xb8] ;  /* 0x01001700ff0677ac */ /* 0x000ea20008000a00 */
[----:B------:R-:W4:Y:S01]  /*fe60*/  LDC.64 R14, c[0x4][R14] ;  /* 0x010000000e0e7b82 */ /* 0x000f220000000a00 */
[----:B------:R-:W-:Y:S01]  /*fe70*/  IMAD.MOV.U32 R13, RZ, RZ, RZ ;  /* 0x000000ffff0d7224 */ /* 0x000fe200078e00ff */
[----:B------:R-:W5:Y:S01]  /*fe80*/  LDCU.64 UR4, c[0x4][0x30] ;  /* 0x01000600ff0477ac */ /* 0x000f620008000a00 */
[----:B-1----:R-:W-:Y:S01]  /*fe90*/  IMAD.U32 R4, RZ, RZ, UR8 ;  /* 0x00000008ff047e24 */ /* 0x002fe2000f8e00ff */
[----:B------:R-:W-:Y:S01]  /*fea0*/  MOV R5, UR9 ;  /* 0x0000000900057c02 */ /* 0x000fe20008000f00 */
[----:B--2---:R-:W-:Y:S01]  /*feb0*/  IMAD.U32 R6, RZ, RZ, UR6 ;  /* 0x00000006ff067e24 */ /* 0x004fe2000f8e00ff */
[----:B------:R-:W-:Y:S01]  /*fec0*/  MOV R7, UR7 ;  /* 0x0000000700077c02 */ /* 0x000fe20008000f00 */
[----:B-----5:R-:W-:Y:S01]  /*fed0*/  IMAD.U32 R10, RZ, RZ, UR4 ;  /* 0x00000004ff0a7e24 */ /* 0x020fe2000f8e00ff */
[----:B------:R-:W-:-:S02]  /*fee0*/  MOV R11, UR5 ;  /* 0x00000005000b7c02 */ /* 0x000fc40008000f00 */
[----:B------:R-:W-:-:S07]  /*fef0*/  LEPC R20, `(.L_x_198) ;  /* 0x000000001014794e */ /* 0x000fce0000000000 */
[----:B---34-:R-:W-:Y:S05]  /*ff00*/  CALL.ABS.NOINC R14 ;  /* 0x000000000e007343 */ /* 0x018fea0003c00000 */
.L_x_198:
        /* <DEDUP_REMOVED lines=22> */
.L_x_199:
        /* <DEDUP_REMOVED lines=22> */
.L_x_200:
        /* <DEDUP_REMOVED lines=22> */
.L_x_201:
[----:B------:R-:W-:Y:S01]  /*10330*/  LOP3.LUT R20, R17, 0x1f0, RZ, 0xfc, !PT ;  /* 0x000001f011147812 */ /* 0x000fe200078efcff */
[----:B------:R-:W-:Y:S05]  /*10340*/  WARPSYNC.ALL ;  /* 0x0000000000007948 */ /* 0x000fea0003800000 */
[----:B------:R-:W-:Y:S02]  /*10350*/  R2UR UR5, R24 ;  /* 0x00000000180572ca */ /* 0x000fe400000e0000 */
[----:B------:R-:W-:-:S11]  /*10360*/  R2UR UR4, R20 ;  /* 0x00000000140472ca */ /* 0x000fd600000e0000 */
[----:B------:R1:W-:Y:S02]  /*10370*/  STTM.x16 tmem[UR5], R0 ;  /* 0x00000000000079ed */ /* 0x0003e40008240005 */
[----:B------:R1:W-:Y:S02]  /*10380*/  STTM.x16 tmem[UR4], R0 ;  /* 0x00000000000079ed */ /* 0x0003e40008240004 */
.L_x_178:
[----:B------:R-:W-:-:S09]  /*10390*/  UISETP.NE.AND UP0, UPT, UR43, URZ, UPT ;  /* 0x000000ff2b00728c */ /* 0x000fd2000bf05270 */
[----:B------:R-:W-:Y:S05]  /*103a0*/  BRA.U !UP0, `(.L_x_202) ;  /* 0x0000000108047547 */ /* 0x000fea000b800000 */
[----:B------:R-:W-:Y:S05]  /*103b0*/  BPT.TRAP 0x1 ;  /* 0x000000040000795c */ /* 0x000fea0000300000 */
.L_x_202:
[----:B-12-4-:R-:W-:Y:S01]  /*103c0*/  IADD3 R0, PT, PT, R59, 0x70088, RZ ;  /* 0x000700883b007810 */ /* 0x016fe20007ffe0ff */
[----:B------:R-:W-:Y:S02]  /*103d0*/  UISETP.NE.AND UP0, UPT, UR37, URZ, UPT ;  /* 0x000000ff2500728c */ /* 0x000fe4000bf05270 */
[----:B------:R-:W-:Y:S01]  /*103e0*/  ULOP3.LUT UR38, UR38, 0x1, URZ, 0x3c, !UPT ;  /* 0x0000000126267892 */ /* 0x000fe2000f8e3cff */
[----:B------:R-:W-:-:S04]  /*103f0*/  PRMT R0, R60, 0x654, R0 ;  /* 0x000006543c007816 */ /* 0x000fc80000000000 */
[----:B------:R1:W-:Y:S01]  /*10400*/  SYNCS.ARRIVE.TRANS64.RED.A1T0 RZ, [R0+URZ], RZ ;  /* 0x000000ff00ff79a7 */ /* 0x0003e200081004ff */
[----:B------:R-:W2:Y:S01]  /*10410*/  FENCE.VIEW.ASYNC.T ;  /* 0x00000000000073c6 */ /* 0x000ea20000000200 */
[----:B------:R-:W-:Y:S05]  /*10420*/  BRA.U UP0, `(.L_x_203) ;  /* 0x0000000100087547 */ /* 0x000fea000b800000 */
[----:B------:R-:W-:Y:S05]  /*10430*/  BPT.TRAP 0x1 ;  /* 0x000000040000795c */ /* 0x000fea0000300000 */
[----:B------:R-:W-:Y:S05]  /*10440*/  BPT.TRAP 0x1 ;  /* 0x000000040000795c */ /* 0x000fea0000300000 */
.L_x_203:
[----:B-1----:R-:W-:Y:S01]  /*10450*/  IADD3 R0, PT, PT, R59, 0x700a0, RZ ;  /* 0x000700a03b007810 */ /* 0x002fe20007ffe0ff */
[----:B------:R-:W-:-:S03]  /*10460*/  UISETP.NE.AND UP0, UPT, UR43, URZ, UPT ;  /* 0x000000ff2b00728c */ /* 0x000fc6000bf05270 */
[----:B------:R-:W-:-:S04]  /*10470*/  PRMT R0, R60, 0x654, R0 ;  /* 0x000006543c007816 */ /* 0x000fc80000000000 */
[----:B--2---:R1:W-:Y:S02]  /*10480*/  SYNCS.ARRIVE.TRANS64.RED.A1T0 RZ, [R0+URZ], RZ ;  /* 0x000000ff00ff79a7 */ /* 0x0043e400081004ff */
[----:B------:R-:W-:Y:S05]  /*10490*/  BRA.U !UP0, `(.L_x_204) ;  /* 0x0000000108047547 */ /* 0x000fea000b800000 */
[----:B------:R-:W-:Y:S05]  /*104a0*/  BPT.TRAP 0x1 ;  /* 0x000000040000795c */ /* 0x000fea0000300000 */
.L_x_204:
[----:B-1----:R-:W-:Y:S01]  /*104b0*/  IMAD.U32 R0, RZ, RZ, UR38 ;  /* 0x00000026ff007e24 */ /* 0x002fe2000f8e00ff */
[----:B------:R-:W-:-:S04]  /*104c0*/  LOP3.LUT R3, R17, 0x80, RZ, 0xfc, !PT ;  /* 0x0000008011037812 */ /* 0x000fc800078efcff */
[----:B------:R-:W-:-:S04]  /*104d0*/  SHF.L.U32 R0, R0, 0x1f, RZ ;  /* 0x0000001f00007819 */ /* 0x000fc800000006ff */
[----:B------:R-:W1:Y:S02]  /*104e0*/  SYNCS.PHASECHK.TRANS64.TRYWAIT P0, [R59+URZ+0x70080], R0 ;  /* 0x070080003b0075a7 */ /* 0x000e6400080011ff */
[----:B-1----:R-:W-:Y:S05]  /*104f0*/  @!P0 BRA `(.L_x_205) ;  /* 0x000001a400788947 */ /* 0x002fea0003800000 */
.L_x_454:
        /* <DEDUP_REMOVED lines=17> */
.L_x_206:
[----:B------:R-:W-:Y:S01]  /*10610*/  IMAD.U32 R0, RZ, RZ, UR36 ;  /* 0x00000024ff007e24 */ /* 0x000fe2000f8e00ff */
[----:B------:R-:W-:-:S04]  /*10620*/  FSETP.NEU.AND P1, PT, R63, 1, PT ;  /* 0x3f8000003f00780b */ /* 0x000fc80003f2d000 */
[----:B------:R-:W-:-:S04]  /*10630*/  SHF.L.U32 R0, R0, 0x1f, RZ ;  /* 0x0000001f00007819 */ /* 0x000fc800000006ff */
[----:B------:R-:W1:Y:S02]  /*10640*/  SYNCS.PHASECHK.TRANS64.TRYWAIT P0, [R59+URZ+0x70098], R0 ;  /* 0x070098003b0075a7 */ /* 0x000e6400080011ff */
[----:B-1----:R-:W-:Y:S05]  /*10650*/  @!P0 BRA `(.L_x_207) ;  /* 0x000001a400348947 */ /* 0x002fea0003800000 */
.L_x_455:
        /* <DEDUP_REMOVED lines=9> */
[----:B---3--:R-:W2:Y:S02]  /*106f0*/  LDTM.x16 R40, tmem[UR4] ;  /* 0x00000004002879ee */ /* 0x008ea40008240000 */
        /* <DEDUP_REMOVED lines=17> */
.L_x_210:
[----:B------:R-:W-:Y:S05]  /*10810*/  BSYNC.RECONVERGENT B6 ;  /* 0x0000000000067941 */ /* 0x000fea0003800200 */
.L_x_209:
        /* <DEDUP_REMOVED lines=34> */
.L_x_212:
[----:B------:R-:W-:Y:S05]  /*10a40*/  BSYNC.RECONVERGENT B6 ;  /* 0x0000000000067941 */ /* 0x000fea0003800200 */
.L_x_211:
        /* <DEDUP_REMOVED lines=34> */
.L_x_214:
[----:B------:R-:W-:Y:S05]  /*10c70*/  BSYNC.RECONVERGENT B6 ;  /* 0x0000000000067941 */ /* 0x000fea0003800200 */
.L_x_213:
        /* <DEDUP_REMOVED lines=34> */
.L_x_216:
[----:B------:R-:W-:Y:S05]  /*10ea0*/  BSYNC.RECONVERGENT B6 ;  /* 0x0000000000067941 */ /* 0x000fea0003800200 */
.L_x_215:
        /* <DEDUP_REMOVED lines=34> */
.L_x_218:
[----:B------:R-:W-:Y:S05]  /*110d0*/  BSYNC.RECONVERGENT B6 ;  /* 0x0000000000067941 */ /* 0x000fea0003800200 */
.L_x_217:
        /* <DEDUP_REMOVED lines=34> */
.L_x_220:
[----:B------:R-:W-:Y:S05]  /*11300*/  BSYNC.RECONVERGENT B6 ;  /* 0x0000000000067941 */ /* 0x000fea0003800200 */
.L_x_219:
        /* <DEDUP_REMOVED lines=34> */
.L_x_222:
[----:B------:R-:W-:Y:S05]  /*11530*/  BSYNC.RECONVERGENT B6 ;  /* 0x0000000000067941 */ /* 0x000fea0003800200 */
.L_x_221:
        /* <DEDUP_REMOVED lines=34> */
.L_x_224:
[----:B------:R-:W-:Y:S05]  /*11760*/  BSYNC.RECONVERGENT B6 ;  /* 0x0000000000067941 */ /* 0x000fea0003800200 */
.L_x_223:
        /* <DEDUP_REMOVED lines=31> */
.L_x_225:
        /* <DEDUP_REMOVED lines=22> */
.L_x_226:
        /* <DEDUP_REMOVED lines=22> */
.L_x_227:
        /* <DEDUP_REMOVED lines=22> */
.L_x_228:
        /* <DEDUP_REMOVED lines=22> */
.L_x_229:
        /* <DEDUP_REMOVED lines=22> */
.L_x_230:
        /* <DEDUP_REMOVED lines=22> */
.L_x_231:
[----:B------:R-:W-:Y:S01]  /*121a0*/  LOP3.LUT R17, R17, 0x270, RZ, 0xfc, !PT ;  /* 0x0000027011117812 */ /* 0x000fe200078efcff */
[----:B------:R-:W-:Y:S05]  /*121b0*/  WARPSYNC.ALL ;  /* 0x0000000000007948 */ /* 0x000fea0003800000 */
[----:B------:R-:W-:Y:S02]  /*121c0*/  R2UR UR5, R24 ;  /* 0x00000000180572ca */ /* 0x000fe400000e0000 */
[----:B------:R-:W-:-:S11]  /*121d0*/  R2UR UR4, R17 ;  /* 0x00000000110472ca */ /* 0x000fd600000e0000 */
[----:B------:R1:W-:Y:S02]  /*121e0*/  STTM.x16 tmem[UR5], R0 ;  /* 0x00000000000079ed */ /* 0x0003e40008240005 */
[----:B------:R1:W-:Y:S02]  /*121f0*/  STTM.x16 tmem[UR4], R0 ;  /* 0x00000000000079ed */ /* 0x0003e40008240004 */
.L_x_208:
[----:B------:R-:W-:-:S09]  /*12200*/  UISETP.NE.AND UP0, UPT, UR44, URZ, UPT ;  /* 0x000000ff2c00728c */ /* 0x000fd2000bf05270 */
[----:B------:R-:W-:Y:S05]  /*12210*/  BRA.U !UP0, `(.L_x_232) ;  /* 0x0000000108047547 */ /* 0x000fea000b800000 */
[----:B------:R-:W-:Y:S05]  /*12220*/  BPT.TRAP 0x1 ;  /* 0x000000040000795c */ /* 0x000fea0000300000 */
.L_x_232:
[----:B-12-4-:R-:W-:Y:S01]  /*12230*/  PRMT R0, R60, 0x654, R18 ;  /* 0x000006543c007816 */ /* 0x016fe20000000012 */
[----:B------:R-:W-:-:S03]  /*12240*/  UISETP.NE.AND UP0, UPT, UR37, URZ, UPT ;  /* 0x000000ff2500728c */ /* 0x000fc6000bf05270 */
[----:B------:R1:W-:Y:S01]  /*12250*/  SYNCS.ARRIVE.TRANS64.RED.A1T0 RZ, [R0+URZ], RZ ;  /* 0x000000ff00ff79a7 */ /* 0x0003e200081004ff */
[----:B------:R-:W2:Y:S05]  /*12260*/  FENCE.VIEW.ASYNC.T ;  /* 0x00000000000073c6 */ /* 0x000eaa0000000200 */
[----:B------:R-:W-:Y:S05]  /*12270*/  BRA.U UP0, `(.L_x_233) ;  /* 0x0000000100087547 */ /* 0x000fea000b800000 */
[----:B------:R-:W-:Y:S05]  /*12280*/  BPT.TRAP 0x1 ;  /* 0x000000040000795c */ /* 0x000fea0000300000 */
[----:B------:R-:W-:Y:S05]  /*12290*/  BPT.TRAP 0x1 ;  /* 0x000000040000795c */ /* 0x000fea0000300000 */
.L_x_233:
[----:B------:R-:W-:Y:S01]  /*122a0*/  ISETP.NE.AND P0, PT, R19, RZ, PT ;  /* 0x000000ff1300720c */ /* 0x000fe20003f05270 */
[----:B------:R-:W-:Y:S01]  /*122b0*/  VIADD R3, R59, 0x700a8 ;  /* 0x000700a83b037836 */ /* 0x000fe20000000000 */
[----:B------:R-:W-:-:S04]  /*122c0*/  ULOP3.LUT UR36, UR36, 0x1, URZ, 0x3c, !UPT ;  /* 0x0000000124247892 */ /* 0x000fc8000f8e3cff */
[----:B------:R-:W-:-:S04]  /*122d0*/  PRMT R3, R60, 0x654, R3 ;  /* 0x000006543c037816 */ /* 0x000fc80000000003 */
[----:B--2---:R2:W-:Y:S02]  /*122e0*/  SYNCS.ARRIVE.TRANS64.RED.A1T0 RZ, [R3+URZ], RZ ;  /* 0x000000ff03ff79a7 */ /* 0x0045e400081004ff */
[----:B--2---:R-:W-:Y:S01]  /*122f0*/  LOP3.LUT R3, R23, 0x1, RZ, 0x3c, !PT ;  /* 0x0000000117037812 */ /* 0x004fe200078e3cff */
[----:B------:R-:W-:Y:S06]  /*12300*/  @P0 BRA `(.L_x_234) ;  /* 0xffffffc000a40947 */ /* 0x000fec000383ffff */
.L_x_173:
[----:B------:R-:W-:-:S09]  /*12310*/  UISETP.NE.AND UP0, UPT, UR43, URZ, UPT ;  /* 0x000000ff2b00728c */ /* 0x000fd2000bf05270 */
[----:B------:R-:W-:Y:S05]  /*12320*/  BRA.U !UP0, `(.L_x_235) ;  /* 0x0000000108047547 */ /* 0x000fea000b800000 */
[----:B------:R-:W-:Y:S05]  /*12330*/  BPT.TRAP 0x1 ;  /* 0x000000040000795c */ /* 0x000fea0000300000 */
.L_x_235:
[----:B------:R-:W-:Y:S01]  /*12340*/  IADD3 R31, PT, PT, R59, 0x70088, RZ ;  /* 0x000700883b1f7810 */ /* 0x000fe20007ffe0ff */
[----:B------:R-:W-:-:S03]  /*12350*/  UISETP.NE.AND UP0, UPT, UR44, URZ, UPT ;  /* 0x000000ff2c00728c */ /* 0x000fc6000bf05270 */
[----:B------:R-:W-:-:S04]  /*12360*/  PRMT R4, R60, 0x654, R31 ;  /* 0x000006543c047816 */ /* 0x000fc8000000001f */
[----:B------:R2:W-:Y:S02]  /*12370*/  SYNCS.ARRIVE.TRANS64.RED.A1T0 RZ, [R4+URZ], RZ ;  /* 0x000000ff04ff79a7 */ /* 0x0005e400081004ff */
[----:B------:R-:W-:Y:S05]  /*12380*/  BRA.U !UP0, `(.L_x_236) ;  /* 0x0000000108047547 */ /* 0x000fea000b800000 */
[----:B------:R-:W-:Y:S05]  /*12390*/  BPT.TRAP 0x1 ;  /* 0x000000040000795c */ /* 0x000fea0000300000 */
.L_x_236:
[----:B------:R-:W-:Y:S01]  /*123a0*/  SHF.L.U32 R3, R3, 0x1f, RZ ;  /* 0x0000001f03037819 */ /* 0x000fe200000006ff */
[----:B------:R-:W4:Y:S03]  /*123b0*/  S2R R26, SR_TID.X ;  /* 0x00000000001a7919 */ /* 0x000f260000002100 */
[----:B------:R-:W5:Y:S01]  /*123c0*/  SYNCS.PHASECHK.TRANS64.TRYWAIT P0, [R59+URZ+0x70070], R3 ;  /* 0x070070033b0075a7 */ /* 0x000f6200080011ff */
[----:B----4-:R-:W-:-:S05]  /*123d0*/  IMAD.U32 R28, R26, 0x10000, RZ ;  /* 0x000100001a1c7824 */ /* 0x010fca00078e00ff */
[----:B------:R-:W-:Y:S01]  /*123e0*/  LOP3.LUT R28, R28, 0x600000, RZ, 0xc0, !PT ;  /* 0x006000001c1c7812 */ /* 0x000fe200078ec0ff */
[----:B-----5:R-:W-:Y:S06]  /*123f0*/  @!P0 BRA `(.L_x_237) ;  /* 0x0000018400e08947 */ /* 0x020fec0003800000 */
.L_x_456:
[----:B------:R-:W-:Y:S05]  /*12400*/  WARPSYNC.ALL ;  /* 0x0000000000007948 */ /* 0x000fea0003800000 */
[----:B------:R-:W-:Y:S01]  /*12410*/  R2UR UR4, R28 ;  /* 0x000000001c0472ca */ /* 0x000fe200000e0000 */
[----:B------:R-:W-:-:S12]  /*12420*/  UISETP.NE.AND UP0, UPT, UR44, URZ, UPT ;  /* 0x000000ff2c00728c */ /* 0x000fd8000bf05270 */
[----:B------:R-:W1:Y:S02]  /*12430*/  LDTM.x2 R24, tmem[UR4] ;  /* 0x00000004001879ee */ /* 0x000e6400080c0000 */
[----:B-1----:R-:W-:Y:S05]  /*12440*/  BRA.U !UP0, `(.L_x_238) ;  /* 0x0000000108047547 */ /* 0x002fea000b800000 */
[----:B------:R-:W-:Y:S05]  /*12450*/  BPT.TRAP 0x1 ;  /* 0x000000040000795c */ /* 0x000fea0000300000 */
.L_x_238:
[----:B------:R1:W-:Y:S01]  /*12460*/  SYNCS.ARRIVE.TRANS64.RED.A1T0 RZ, [R0+URZ], RZ ;  /* 0x000000ff00ff79a7 */ /* 0x0003e200081004ff */
[----:B------:R-:W-:-:S09]  /*12470*/  UISETP.NE.AND UP0, UPT, UR37, URZ, UPT ;  /* 0x000000ff2500728c */ /* 0x000fd2000bf05270 */
[----:B------:R-:W-:Y:S05]  /*12480*/  BRA.U UP0, `(.L_x_239) ;  /* 0x0000000100047547 */ /* 0x000fea000b800000 */
[----:B------:R-:W-:Y:S05]  /*12490*/  BPT.TRAP 0x1 ;  /* 0x000000040000795c */ /* 0x000fea0000300000 */
.L_x_239:
[----:B-1----:R-:W-:-:S04]  /*124a0*/  MOV R0, UR36 ;  /* 0x0000002400007c02 */ /* 0x002fc80008000f00 */
[----:B------:R-:W-:-:S04]  /*124b0*/  SHF.L.U32 R0, R0, 0x1f, RZ ;  /* 0x0000001f00007819 */ /* 0x000fc800000006ff */
[----:B------:R-:W1:Y:S02]  /*124c0*/  SYNCS.PHASECHK.TRANS64.TRYWAIT P0, [R59+URZ+0x70090], R0 ;  /* 0x070090003b0075a7 */ /* 0x000e6400080011ff */
[----:B-1----:R-:W-:Y:S05]  /*124d0*/  @!P0 BRA `(.L_x_240) ;  /* 0x0000018400bc8947 */ /* 0x002fea0003800000 */
.L_x_457:
[----:B------:R-:W-:-:S09]  /*124e0*/  UISETP.NE.AND UP0, UPT, UR37, URZ, UPT ;  /* 0x000000ff2500728c */ /* 0x000fd2000bf05270 */
[----:B------:R-:W-:Y:S05]  /*124f0*/  BRA.U UP0, `(.L_x_241) ;  /* 0x0000000100047547 */ /* 0x000fea000b800000 */
[----:B------:R-:W-:Y:S05]  /*12500*/  BPT.TRAP 0x1 ;  /* 0x000000040000795c */ /* 0x000fea0000300000 */
.L_x_241:
[----:B----4-:R-:W-:Y:S01]  /*12510*/  SHF.L.U32 R3, R56, 0x1f, RZ ;  /* 0x0000001f38037819 */ /* 0x010fe200000006ff */
[----:B------:R1:W4:Y:S01]  /*12520*/  MUFU.RCP R0, R24 ;  /* 0x0000001800007308 */ /* 0x0003220000001000 */
[----:B------:R-:W-:Y:S02]  /*12530*/  BSSY B0, `(.L_x_242) ;  /* 0x0000003000007945 */ /* 0x000fe40003800000 */
[----:B------:R-:W5:Y:S02]  /*12540*/  SYNCS.PHASECHK.TRANS64.TRYWAIT P0, [R59+URZ+0x700c0], R3 ;  /* 0x0700c0033b0075a7 */ /* 0x000f6400080011ff */
[----:B-1--45:R-:W-:Y:S05]  /*12550*/  @!P0 BRA `(.L_x_243) ;  /* 0x0000018400b08947 */ /* 0x032fea0003800000 */
.L_x_458:
[----:B------:R-:W-:Y:S05]  /*12560*/  BSYNC B0 ;  /* 0x0000000000007941 */ /* 0x000fea0003800000 */
.L_x_242:
[----:B------:R-:W4:Y:S01]  /*12570*/  LDCU UR4, c[0x0][0x708] ;  /* 0x0000e100ff0477ac */ /* 0x000f220008000800 */
[----:B-1----:R-:W-:Y:S01]  /*12580*/  FFMA R3, -R24, R0, 1 ;  /* 0x3f80000018037423 */ /* 0x002fe20000000100 */
[----:B------:R-:W1:Y:S03]  /*12590*/  LDC R32, c[0x0][0x708] ;  /* 0x0001c200ff207b82 */ /* 0x000e660000000800 */
[----:B------:R-:W-:Y:S01]  /*125a0*/  FFMA R3, R0, R3, R0 ;  /* 0x0000000300037223 */ /* 0x000fe20000000000 */
[----:B----4-:R-:W-:-:S03]  /*125b0*/  MOV R0, UR4 ;  /* 0x0000000400007c02 */ /* 0x010fc60008000f00 */
[----:B------:R-:W-:Y:S01]  /*125c0*/  FFMA R33, R3, UR4, RZ ;  /* 0x0000000403217c23 */ /* 0x000fe200080000ff */
[----:B------:R4:W5:Y:S03]  /*125d0*/  FCHK P0, R0, R24 ;  /* 0x0000001800007302 */ /* 0x0009660000000000 */
[----:B----4-:R-:W-:-:S04]  /*125e0*/  FFMA R0, -R24, R33, UR4 ;  /* 0x0000000418007e23 */ /* 0x010fc80008000121 */
[----:B------:R-:W-:Y:S01]  /*125f0*/  FFMA R33, R3, R0, R33 ;  /* 0x0000000003217223 */ /* 0x000fe20000000021 */
[----:B-1---5:R-:W-:Y:S06]  /*12600*/  @!P0 BRA `(.L_x_244) ;  /* 0x00000000000c8947 */ /* 0x022fec0003800000 */
[----:B------:R-:W-:Y:S02]  /*12610*/  MOV R5, R24 ;  /* 0x0000001800057202 */ /* 0x000fe40000000f00 */
[----:B--2---:R-:W-:Y:S02]  /*12620*/  MOV R4, 0x12640 ;  /* 0x0001264000047802 */ /* 0x004fe40000000f00 */
[----:B---3--:R-:W-:Y:S05]  /*12630*/  CALL.REL.NOINC `($__internal_3_$__cuda_sm3x_div_rn_noftz_f32_slowpath) ;  /* 0x0000018c00fc7944 */ /* 0x008fea0003c00000 */
.L_x_244:
[----:B------:R-:W1:Y:S01]  /*12640*/  S2R R3, SR_SWINHI ;  /* 0x0000000000037919 */ /* 0x000e620000002f00 */
[----:B------:R-:W-:Y:S01]  /*12650*/  LOP3.LUT R0, R28, 0x100, RZ, 0xfc, !PT ;  /* 0x000001001c007812 */ /* 0x000fe200078efcff */
[----:B------:R-:W-:Y:S05]  /*12660*/  WARPSYNC.ALL ;  /* 0x0000000000007948 */ /* 0x000fea0003800000 */
[----:B------:R-:W-:Y:S01]  /*12670*/  R2UR UR4, R0 ;  /* 0x00000000000472ca */ /* 0x000fe200000e0000 */
[C---:B------:R-:W-:Y:S01]  /*12680*/  IMAD.SHL.U32 R0, R26.reuse, 0x100, RZ ;  /* 0x000001001a007824 */ /* 0x040fe200078e00ff */
[----:B------:R-:W-:Y:S01]  /*12690*/  SHF.R.U32.HI R30, RZ, 0x5, R26 ;  /* 0x00000005ff1e7819 */ /* 0x000fe2000001161a */
[----:B------:R-:W-:Y:S01]  /*126a0*/  IMAD.SHL.U32 R27, R26, 0x40, RZ ;  /* 0x000000401a1b7824 */ /* 0x000fe200078e00ff */
[----:B------:R-:W-:-:S02]  /*126b0*/  SHF.R.U32.HI R29, RZ, 0x15, R28 ;  /* 0x00000015ff1d7819 */ /* 0x000fc4000001161c */
[----:B------:R-:W-:Y:S02]  /*126c0*/  LOP3.LUT R20, R0, 0x1800, RZ, 0xc0, !PT ;  /* 0x0000180000147812 */ /* 0x000fe400078ec0ff */
[----:B------:R-:W-:Y:S02]  /*126d0*/  LOP3.LUT R30, R30, 0x3, RZ, 0xc0, !PT ;  /* 0x000000031e1e7812 */ /* 0x000fe400078ec0ff */
[----:B------:R-:W-:-:S03]  /*126e0*/  LOP3.LUT R27, R20, 0x1c0, R27, 0xf8, !PT ;  /* 0x000001c0141b7812 */ /* 0x000fc600078ef81b */
[----:B--2---:R-:W2:Y:S01]  /*126f0*/  LDTM.x16 R4, tmem[UR4] ;  /* 0x00000004000479ee */ /* 0x004ea20008240000 */
[----:B------:R-:W-:Y:S02]  /*12700*/  LOP3.LUT R27, R27, 0x6000, R0, 0xf8, !PT ;  /* 0x000060001b1b7812 */ /* 0x000fe400078ef800 */
[----:B------:R-:W-:Y:S02]  /*12710*/  MOV R36, R59 ;  /* 0x0000003b00247202 */ /* 0x000fe40000000f00 */
[----:B-1----:R-:W-:-:S03]  /*12720*/  MOV R37, R3 ;  /* 0x0000000300257202 */ /* 0x002fc60000000f00 */
[----:B------:R-:W-:-:S03]  /*12730*/  IMAD.WIDE.U32 R36, R27, 0x2, R36 ;  /* 0x000000021b247825 */ /* 0x000fc600078e0024 */
[C---:B------:R-:W-:Y:S02]  /*12740*/  IADD3 R0, P1, PT, R36.reuse, 0x50000, RZ ;  /* 0x0005000024007810 */ /* 0x040fe40007f3e0ff */
[----:B------:R-:W-:Y:S01]  /*12750*/  IADD3 R3, P0, PT, R36, 0x50010, RZ ;  /* 0x0005001024037810 */ /* 0x000fe20007f1e0ff */
[C---:B--2---:R-:W-:Y:S02]  /*12760*/  FMUL2 R6, R33.reuse.F32, R6.F32x2.HI_LO ;  /* 0x000000062106724a */ /* 0x044fe40000040000 */
[--C-:B------:R-:W-:Y:S02]  /*12770*/  IMAD.X R39, RZ, RZ, R37.reuse, P1 ;  /* 0x000000ffff277224 */ /* 0x100fe400008e0625 */
[C---:B------:R-:W-:Y:S02]  /*12780*/  FMUL2 R20, R33.reuse.F32, R8.F32x2.HI_LO ;  /* 0x000000082114724a */ /* 0x040fe40000040000 */
[----:B------:R-:W-:Y:S02]  /*12790*/  IMAD.X R37, RZ, RZ, R37, P0 ;  /* 0x000000ffff257224 */ /* 0x000fe400000e0625 */
[----:B------:R-:W-:Y:S01]  /*127a0*/  FMUL2 R4, R33.F32, R4.F32x2.HI_LO ;  /* 0x000000042104724a */ /* 0x000fe20000040000 */
[----:B------:R-:W-:Y:S01]  /*127b0*/  F2FP.F16.F32.PACK_AB R9, R7, R6 ;  /* 0x000000060709723e */ /* 0x000fe200000000ff */
[C---:B------:R-:W-:Y:S01]  /*127c0*/  FMUL2 R34, R33.reuse.F32, R10.F32x2.HI_LO ;  /* 0x0000000a2122724a */ /* 0x040fe20000040000 */
[----:B------:R-:W-:Y:S01]  /*127d0*/  SHF.R.U64 R6, R0, 0x3, R39 ;  /* 0x0000000300067819 */ /* 0x000fe20000001227 */
[----:B------:R-:W-:Y:S01]  /*127e0*/  FMUL2 R12, R33.F32, R12.F32x2.HI_LO ;  /* 0x0000000c210c724a */ /* 0x000fe20000040000 */
[----:B------:R-:W-:Y:S01]  /*127f0*/  SHF.R.U64 R7, R3, 0x3, R37 ;  /* 0x0000000303077819 */ /* 0x000fe20000001225 */
[----:B------:R-:W-:Y:S01]  /*12800*/  FMUL2 R14, R33.F32, R14.F32x2.HI_LO ;  /* 0x0000000e210e724a */ /* 0x000fe20000040000 */
[----:B------:R-:W-:Y:S01]  /*12810*/  F2FP.F16.F32.PACK_AB R8, R5, R4 ;  /* 0x000000040508723e */ /* 0x000fe200000000ff */
[----:B------:R-:W-:Y:S01]  /*12820*/  FMUL2 R16, R33.F32, R16.F32x2.HI_LO ;  /* 0x000000102110724a */ /* 0x000fe20000040000 */
[----:B------:R-:W-:Y:S01]  /*12830*/  F2FP.F16.F32.PACK_AB R10, R21, R20 ;  /* 0x00000014150a723e */ /* 0x000fe200000000ff */
[----:B------:R-:W-:Y:S01]  /*12840*/  FMUL2 R18, R33.F32, R18.F32x2.HI_LO ;  /* 0x000000122112724a */ /* 0x000fe20000040000 */
[----:B------:R-:W-:-:S02]  /*12850*/  F2FP.F16.F32.PACK_AB R11, R35, R34 ;  /* 0x00000022230b723e */ /* 0x000fc400000000ff */
[----:B------:R-:W-:Y:S02]  /*12860*/  LOP3.LUT R38, R0, 0x70, R6, 0x78, !PT ;  /* 0x0000007000267812 */ /* 0x000fe400078e7806 */
[----:B------:R-:W-:Y:S02]  /*12870*/  LOP3.LUT R36, R3, 0x70, R7, 0x78, !PT ;  /* 0x0000007003247812 */ /* 0x000fe400078e7807 */
[----:B------:R-:W-:Y:S01]  /*12880*/  F2FP.F16.F32.PACK_AB R4, R13, R12 ;  /* 0x0000000c0d04723e */ /* 0x000fe200000000ff */
[----:B------:R1:W-:Y:S01]  /*12890*/  ST.E.128 desc[UR40][R38.64], R8 ;  /* 0x0000000826007985 */ /* 0x0003e2000c101d28 */
[----:B------:R-:W-:Y:S02]  /*128a0*/  F2FP.F16.F32.PACK_AB R5, R15, R14 ;  /* 0x0000000e0f05723e */ /* 0x000fe400000000ff */
[----:B------:R-:W-:Y:S02]  /*128b0*/  F2FP.F16.F32.PACK_AB R6, R17, R16 ;  /* 0x000000101106723e */ /* 0x000fe400000000ff */
[----:B------:R-:W-:-:S02]  /*128c0*/  F2FP.F16.F32.PACK_AB R7, R19, R18 ;  /* 0x000000121307723e */ /* 0x000fc400000000ff */
[----:B------:R-:W-:-:S03]  /*128d0*/  ISETP.NE.AND P0, PT, R30, R29, PT ;  /* 0x0000001d1e00720c */ /* 0x000fc60003f05270 */
[----:B------:R1:W-:Y:S10]  /*128e0*/  ST.E.128 desc[UR40][R36.64], R4 ;  /* 0x0000000424007985 */ /* 0x0003f4000c101d28 */
[----:B------:R-:W-:Y:S05]  /*128f0*/  @!P0 BRA `(.L_x_245) ;  /* 0x0000000000408947 */ /* 0x000fea0003800000 */
[----:B------:R-:W-:Y:S01]  /*12900*/  MOV R14, 0x8 ;  /* 0x00000008000e7802 */ /* 0x000fe20000000f00 */
[----:B------:R-:W2:Y:S01]  /*12910*/  LDCU.64 UR6, c[0x4][0xb0] ;  /* 0x01001600ff0677ac */ /* 0x000ea20008000a00 */
[----:B------:R-:W-:Y:S02]  /*12920*/  HFMA2 R12, -RZ, RZ, 0, 5.9604644775390625e-08 ;  /* 0x00000001ff0c7431 */ /* 0x000fe400000001ff */
[----:B-1----:R-:W-:Y:S01]  /*12930*/  IMAD.MOV.U32 R8, RZ, RZ, 0x192 ;  /* 0x00000192ff087424 */ /* 0x002fe200078e00ff */
[----:B------:R-:W1:Y:S01]  /*12940*/  LDCU.64 UR4, c[0x4][0xb8] ;  /* 0x01001700ff0477ac */ /* 0x000e620008000a00 */
[----:B------:R-:W4:Y:S01]  /*12950*/  LDC.64 R14, c[0x4][R14] ;  /* 0x010000000e0e7b82 */ /* 0x000f220000000a00 */
[----:B------:R-:W-:Y:S01]  /*12960*/  IMAD.MOV.U32 R13, RZ, RZ, RZ ;  /* 0x000000ffff0d7224 */ /* 0x000fe200078e00ff */
[----:B------:R-:W5:Y:S01]  /*12970*/  LDCU.64 UR8, c[0x4][0x40] ;  /* 0x01000800ff0877ac */ /* 0x000f620008000a00 */
[----:B--2---:R-:W-:Y:S01]  /*12980*/  IMAD.U32 R4, RZ, RZ, UR6 ;  /* 0x00000006ff047e24 */ /* 0x004fe2000f8e00ff */
[----:B------:R-:W-:Y:S01]  /*12990*/  MOV R5, UR7 ;  /* 0x0000000700057c02 */ /* 0x000fe20008000f00 */
[----:B-1----:R-:W-:Y:S01]  /*129a0*/  IMAD.U32 R6, RZ, RZ, UR4 ;  /* 0x00000004ff067e24 */ /* 0x002fe2000f8e00ff */
[----:B------:R-:W-:Y:S01]  /*129b0*/  MOV R7, UR5 ;  /* 0x0000000500077c02 */ /* 0x000fe20008000f00 */
[----:B-----5:R-:W-:Y:S01]  /*129c0*/  IMAD.U32 R10, RZ, RZ, UR8 ;  /* 0x00000008ff0a7e24 */ /* 0x020fe2000f8e00ff */
[----:B------:R-:W-:-:S02]  /*129d0*/  MOV R11, UR9 ;  /* 0x00000009000b7c02 */ /* 0x000fc40008000f00 */
[----:B------:R-:W-:-:S07]  /*129e0*/  LEPC R20, `(.L_x_245) ;  /* 0x000000001014794e */ /* 0x000fce0000000000 */
[----:B---34-:R-:W-:Y:S05]  /*129f0*/  CALL.ABS.NOINC R14 ;  /* 0x000000000e007343 */ /* 0x018fea0003c00000 */
.L_x_245:
[----:B------:R-:W-:Y:S01]  /*12a00*/  LOP3.LUT R0, R28, 0x110, RZ, 0xfc, !PT ;  /* 0x000001101c007812 */ /* 0x000fe200078efcff */
[----:B------:R-:W-:Y:S05]  /*12a10*/  WARPSYNC.ALL ;  /* 0x0000000000007948 */ /* 0x000fea0003800000 */
[----:B------:R-:W-:Y:S02]  /*12a20*/  R2UR UR4, R0 ;  /* 0x00000000000472ca */ /* 0x000fe400000e0000 */
[----:B------:R-:W2:Y:S11]  /*12a30*/  S2R R0, SR_SWINHI ;  /* 0x0000000000007919 */ /* 0x000eb60000002f00 */
[----:B-1----:R-:W1:Y:S01]  /*12a40*/  LDTM.x16 R4, tmem[UR4] ;  /* 0x00000004000479ee */ /* 0x002e620008240000 */
[----:B------:R-:W-:-:S02]  /*12a50*/  MOV R36, R59 ;  /* 0x0000003b00247202 */ /* 0x000fc40000000f00 */
[----:B--2---:R-:W-:Y:S01]  /*12a60*/  MOV R37, R0 ;  /* 0x0000000000257202 */ /* 0x004fe20000000f00 */
[----:B-1----:R-:W-:Y:S02]  /*12a70*/  FMUL2 R6, R33.F32, R6.F32x2.HI_LO ;  /* 0x000000062106724a */ /* 0x002fe40000040000 */
[----:B------:R-:W-:-:S04]  /*12a80*/  IMAD.WIDE.U32 R36, R27, 0x2, R36 ;  /* 0x000000021b247825 */ /* 0x000fc800078e0024 */
[C---:B------:R-:W-:Y:S02]  /*12a90*/  FMUL2 R20, R33.reuse.F32, R8.F32x2.HI_LO ;  /* 0x000000082114724a */ /* 0x040fe40000040000 */
[----:B------:R-:W-:Y:S01]  /*12aa0*/  FMUL2 R4, R33.F32, R4.F32x2.HI_LO ;  /* 0x000000042104724a */ /* 0x000fe20000040000 */
[----:B------:R-:W-:Y:S01]  /*12ab0*/  F2FP.F16.F32.PACK_AB R9, R7, R6 ;  /* 0x000000060709723e */ /* 0x000fe200000000ff */
[C---:B------:R-:W-:Y:S01]  /*12ac0*/  FMUL2 R34, R33.reuse.F32, R10.F32x2.HI_LO ;  /* 0x0000000a2122724a */ /* 0x040fe20000040000 */
[C---:B------:R-:W-:Y:S01]  /*12ad0*/  IADD3 R0, P1, PT, R36.reuse, 0x50030, RZ ;  /* 0x0005003024007810 */ /* 0x040fe20007f3e0ff */
[C---:B------:R-:W-:Y:S01]  /*12ae0*/  FMUL2 R12, R33.reuse.F32, R12.F32x2.HI_LO ;  /* 0x0000000c210c724a */ /* 0x040fe20000040000 */
[----:B------:R-:W-:Y:S01]  /*12af0*/  IADD3 R3, P0, PT, R36, 0x50020, RZ ;  /* 0x0005002024037810 */ /* 0x000fe20007f1e0ff */
[----:B------:R-:W-:Y:S01]  /*12b00*/  FMUL2 R14, R33.F32, R14.F32x2.HI_LO ;  /* 0x0000000e210e724a */ /* 0x000fe20000040000 */
[----:B------:R-:W-:Y:S01]  /*12b10*/  F2FP.F16.F32.PACK_AB R8, R5, R4 ;  /* 0x000000040508723e */ /* 0x000fe200000000ff */
[----:B------:R-:W-:-:S02]  /*12b20*/  IMAD.X R39, RZ, RZ, R37, P1 ;  /* 0x000000ffff277224 */ /* 0x000fc400008e0625 */
[C---:B------:R-:W-:Y:S02]  /*12b30*/  FMUL2 R16, R33.reuse.F32, R16.F32x2.HI_LO ;  /* 0x000000102110724a */ /* 0x040fe40000040000 */
[----:B------:R-:W-:Y:S02]  /*12b40*/  IMAD.X R37, RZ, RZ, R37, P0 ;  /* 0x000000ffff257224 */ /* 0x000fe400000e0625 */
[----:B------:R-:W-:Y:S01]  /*12b50*/  FMUL2 R18, R33.F32, R18.F32x2.HI_LO ;  /* 0x000000122112724a */ /* 0x000fe20000040000 */
[----:B------:R-:W-:Y:S02]  /*12b60*/  F2FP.F16.F32.PACK_AB R10, R21, R20 ;  /* 0x00000014150a723e */ /* 0x000fe400000000ff */
[----:B------:R-:W-:Y:S02]  /*12b70*/  SHF.R.U64 R7, R0, 0x3, R39 ;  /* 0x0000000300077819 */ /* 0x000fe40000001227 */
[----:B------:R-:W-:Y:S02]  /*12b80*/  SHF.R.U64 R6, R3, 0x3, R37 ;  /* 0x0000000303067819 */ /* 0x000fe40000001225 */
        /* <DEDUP_REMOVED lines=27> */
.L_x_246:
        /* <DEDUP_REMOVED lines=52> */
.L_x_247:
        /* <DEDUP_REMOVED lines=52> */
.L_x_248:
        /* <DEDUP_REMOVED lines=52> */
.L_x_249:
        /* <DEDUP_REMOVED lines=52> */
.L_x_250:
        /* <DEDUP_REMOVED lines=52> */
.L_x_251:
        /* <DEDUP_REMOVED lines=52> */
.L_x_252:
[----:B------:R-:W2:Y:S01]  /*140c0*/  S2R R0, SR_SWINHI ;  /* 0x0000000000007919 */ /* 0x000ea20000002f00 */
[----:B---3--:R-:W-:Y:S01]  /*140d0*/  LOP3.LUT R41, R28, 0x180, RZ, 0xfc, !PT ;  /* 0x000001801c297812 */ /* 0x008fe200078efcff */
[----:B------:R-:W-:Y:S05]  /*140e0*/  WARPSYNC.ALL ;  /* 0x0000000000007948 */ /* 0x000fea0003800000 */
[----:B------:R-:W-:-:S13]  /*140f0*/  R2UR UR4, R41 ;  /* 0x00000000290472ca */ /* 0x000fda00000e0000 */
[----:B-1----:R-:W1:Y:S01]  /*14100*/  LDTM.x16 R4, tmem[UR4] ;  /* 0x00000004000479ee */ /* 0x002e620008240000 */
[----:B------:R-:W-:Y:S02]  /*14110*/  MOV R36, R59 ;  /* 0x0000003b00247202 */ /* 0x000fe40000000f00 */
[----:B--2---:R-:W-:-:S03]  /*14120*/  MOV R37, R0 ;  /* 0x0000000000257202 */ /* 0x004fc60000000f00 */
[----:B------:R-:W-:-:S03]  /*14130*/  IMAD.WIDE.U32 R36, R27, 0x2, R36 ;  /* 0x000000021b247825 */ /* 0x000fc600078e0024 */
[C---:B------:R-:W-:Y:S02]  /*14140*/  IADD3 R0, P1, PT, R36.reuse, 0x50810, RZ ;  /* 0x0005081024007810 */ /* 0x040fe40007f3e0ff */
[----:B------:R-:W-:Y:S01]  /*14150*/  IADD3 R3, P0, PT, R36, 0x50800, RZ ;  /* 0x0005080024037810 */ /* 0x000fe20007f1e0ff */
[C---:B-1----:R-:W-:Y:S02]  /*14160*/  FMUL2 R6, R33.reuse.F32, R6.F32x2.HI_LO ;  /* 0x000000062106724a */ /* 0x042fe40000040000 */
        /* <DEDUP_REMOVED lines=30> */
[----:B------:R-:W3:Y:S01]  /*14350*/  LDC.64 R14, c[0x4][R14] ;  /* 0x010000000e0e7b82 */ /* 0x000ee20000000a00 */
[----:B------:R-:W-:Y:S01]  /*14360*/  IMAD.MOV.U32 R13, RZ, RZ, RZ ;  /* 0x000000ffff0d7224 */ /* 0x000fe200078e00ff */
[----:B------:R-:W4:Y:S01]  /*14370*/  LDCU.64 UR4, c[0x4][0x40] ;  /* 0x01000800ff0477ac */ /* 0x000f220008000a00 */
[----:B--2---:R-:W-:Y:S01]  /*14380*/  IMAD.U32 R4, RZ, RZ, UR8 ;  /* 0x00000008ff047e24 */ /* 0x004fe2000f8e00ff */
[----:B------:R-:W-:Y:S01]  /*14390*/  MOV R5, UR9 ;  /* 0x0000000900057c02 */ /* 0x000fe20008000f00 */
[----:B-1----:R-:W-:Y:S01]  /*143a0*/  IMAD.U32 R6, RZ, RZ, UR6 ;  /* 0x00000006ff067e24 */ /* 0x002fe2000f8e00ff */
[----:B------:R-:W-:Y:S01]  /*143b0*/  MOV R7, UR7 ;  /* 0x0000000700077c02 */ /* 0x000fe20008000f00 */
[----:B----4-:R-:W-:Y:S01]  /*143c0*/  IMAD.U32 R10, RZ, RZ, UR4 ;  /* 0x00000004ff0a7e24 */ /* 0x010fe2000f8e00ff */
[----:B------:R-:W-:-:S02]  /*143d0*/  MOV R11, UR5 ;  /* 0x00000005000b7c02 */ /* 0x000fc40008000f00 */
[----:B------:R-:W-:-:S07]  /*143e0*/  LEPC R20, `(.L_x_253) ;  /* 0x000000001014794e */ /* 0x000fce0000000000 */
[----:B---3--:R-:W-:Y:S05]  /*143f0*/  CALL.ABS.NOINC R14 ;  /* 0x000000000e007343 */ /* 0x008fea0003c00000 */
.L_x_253:
[----:B------:R-:W2:Y:S01]  /*14400*/  S2R R0, SR_SWINHI ;  /* 0x0000000000007919 */ /* 0x000ea20000002f00 */
[----:B------:R-:W-:Y:S01]  /*14410*/  LOP3.LUT R40, R28, 0x190, RZ, 0xfc, !PT ;  /* 0x000001901c287812 */ /* 0x000fe200078efcff */
        /* <DEDUP_REMOVED lines=50> */
.L_x_254:
[----:B------:R-:W2:Y:S01]  /*14740*/  S2R R0, SR_SWINHI ;  /* 0x0000000000007919 */ /* 0x000ea20000002f00 */
[----:B-1----:R-:W-:Y:S01]  /*14750*/  LOP3.LUT R39, R28, 0x1a0, RZ, 0xfc, !PT ;  /* 0x000001a01c277812 */ /* 0x002fe200078efcff */
[----:B------:R-:W-:Y:S05]  /*14760*/  WARPSYNC.ALL ;  /* 0x0000000000007948 */ /* 0x000fea0003800000 */
[----:B------:R-:W-:-:S13]  /*14770*/  R2UR UR4, R39 ;  /* 0x00000000270472ca */ /* 0x000fda00000e0000 */
[----:B------:R-:W1:Y:S01]  /*14780*/  LDTM.x16 R4, tmem[UR4] ;  /* 0x00000004000479ee */ /* 0x000e620008240000 */
        /* <DEDUP_REMOVED lines=47> */
.L_x_255:
        /* <DEDUP_REMOVED lines=52> */
.L_x_256:
        /* <DEDUP_REMOVED lines=52> */
.L_x_257:
        /* <DEDUP_REMOVED lines=52> */
.L_x_258:
        /* <DEDUP_REMOVED lines=52> */
.L_x_259:
[----:B------:R-:W2:Y:S01]  /*15780*/  S2R R0, SR_SWINHI ;  /* 0x0000000000007919 */ /* 0x000ea20000002f00 */
[----:B------:R-:W-:Y:S01]  /*15790*/  LOP3.LUT R34, R28, 0x1f0, RZ, 0xfc, !PT ;  /* 0x000001f01c227812 */ /* 0x000fe200078efcff */
[----:B------:R-:W-:Y:S05]  /*157a0*/  WARPSYNC.ALL ;  /* 0x0000000000007948 */ /* 0x000fea0003800000 */
[----:B------:R-:W-:-:S13]  /*157b0*/  R2UR UR4, R34 ;  /* 0x00000000220472ca */ /* 0x000fda00000e0000 */
[----:B-1----:R-:W1:Y:S01]  /*157c0*/  LDTM.x16 R4, tmem[UR4] ;  /* 0x00000004000479ee */ /* 0x002e620008240000 */
[----:B------:R-:W3:Y:S01]  /*157d0*/  LDCU.64 UR4, c[0x0][0x880] ;  /* 0x00011000ff0477ac */ /* 0x000ee20008000a00 */
[----:B------:R-:W-:Y:S02]  /*157e0*/  MOV R44, R59 ;  /* 0x0000003b002c7202 */ /* 0x000fe40000000f00 */
[----:B--2---:R-:W-:-:S03]  /*157f0*/  MOV R45, R0 ;  /* 0x00000000002d7202 */ /* 0x004fc60000000f00 */
[----:B------:R-:W-:Y:S01]  /*15800*/  IMAD.WIDE.U32 R44, R27, 0x2, R44 ;  /* 0x000000021b2c7825 */ /* 0x000fe200078e002c */
[----:B---3--:R-:W-:Y:S02]  /*15810*/  UISETP.NE.U32.AND UP0, UPT, UR4, URZ, UPT ;  /* 0x000000ff0400728c */ /* 0x008fe4000bf05070 */
[C---:B------:R-:W-:Y:S02]  /*15820*/  IADD3 R0, P1, PT, R44.reuse, 0x50c70, RZ ;  /* 0x00050c702c007810 */ /* 0x040fe40007f3e0ff */
[----:B------:R-:W-:Y:S01]  /*15830*/  UISETP.NE.AND.EX UP0, UPT, UR5, URZ, UPT, UP0 ;  /* 0x000000ff0500728c */ /* 0x000fe2000bf05300 */
[----:B------:R-:W-:Y:S01]  /*15840*/  IADD3 R3, P0, PT, R44, 0x50c60, RZ ;  /* 0x00050c602c037810 */ /* 0x000fe20007f1e0ff */
[C---:B-1----:R-:W-:Y:S02]  /*15850*/  FMUL2 R6, R33.reuse.F32, R6.F32x2.HI_LO ;  /* 0x000000062106724a */ /* 0x042fe40000040000 */
[----:B------:R-:W-:Y:S02]  /*15860*/  IMAD.X R47, RZ, RZ, R45, P1 ;  /* 0x000000ffff2f7224 */ /* 0x000fe400008e062d */
[----:B------:R-:W-:-:S02]  /*15870*/  FMUL2 R20, R33.F32, R8.F32x2.HI_LO ;  /* 0x000000082114724a */ /* 0x000fc40000040000 */
        /* <DEDUP_REMOVED lines=19> */
[----:B------:R-:W-:-:S05]  /*159b0*/  F2FP.F16.F32.PACK_AB R7, R19, R18 ;  /* 0x000000121307723e */ /* 0x000fca00000000ff */
[----:B------:R1:W-:Y:S01]  /*159c0*/  ST.E.128 desc[UR40][R46.64], R4 ;  /* 0x000000042e007985 */ /* 0x0003e2000c101d28 */
[----:B------:R-:W-:Y:S01]  /*159d0*/  @!PT LDS RZ, [RZ] ;  /* 0x00000000fffff984 */ /* 0x000fe20000000800 */
[----:B------:R-:W-:Y:S01]  /*159e0*/  @!PT LDS RZ, [RZ] ;  /* 0x00000000fffff984 */ /* 0x000fe20000000800 */
[----:B------:R-:W-:Y:S01]  /*159f0*/  @!PT LDS RZ, [RZ] ;  /* 0x00000000fffff984 */ /* 0x000fe20000000800 */
[----:B------:R-:W-:Y:S01]  /*15a00*/  @!PT LDS RZ, [RZ] ;  /* 0x00000000fffff984 */ /* 0x000fe20000000800 */
[----:B------:R2:W-:Y:S06]  /*15a10*/  MEMBAR.ALL.CTA ;  /* 0x0000000000007992 */ /* 0x0005ec0000008000 */
[----:B--2---:R-:W2:Y:S01]  /*15a20*/  FENCE.VIEW.ASYNC.S ;  /* 0x00000000000073c6 */ /* 0x004ea20000000000 */
[----:B------:R-:W-:Y:S05]  /*15a30*/  BRA.U !UP0, `(.L_x_260) ;  /* 0x0000000508387547 */ /* 0x000fea000b800000 */
[C---:B------:R-:W-:Y:S01]  /*15a40*/  FSETP.GEU.AND P0, PT, R24.reuse, 1.175494350822287508e-38, PT ;  /* 0x008000001800780b */ /* 0x040fe20003f0e000 */
[----:B------:R-:W3:Y:S01]  /*15a50*/  LDC R3, c[0x0][0x904] ;  /* 0x00024100ff037b82 */ /* 0x000ee20000000800 */
[----:B------:R-:W-:Y:S01]  /*15a60*/  MOV R0, 0x3e055027 ;  /* 0x3e05502700007802 */ /* 0x000fe20000000f00 */
[----:B------:R-:W4:Y:S01]  /*15a70*/  LDCU.64 UR4, c[0x0][0x908] ;  /* 0x00012100ff0477ac */ /* 0x000f220008000a00 */
[----:B-1----:R-:W-:Y:S01]  /*15a80*/  FSEL R7, RZ, -23, P0 ;  /* 0xc1b80000ff077808 */ /* 0x002fe20000000000 */
[----:B------:R-:W-:Y:S08]  /*15a90*/  BSSY.RECONVERGENT B0, `(.L_x_260) ;  /* 0x0000048000007945 */ /* 0x000ff00003800200 */
[----:B------:R-:W-:-:S05]  /*15aa0*/  @!P0 FMUL R24, R24, 8388608 ;  /* 0x4b00000018188820 */ /* 0x000fca0000400000 */
[C---:B------:R-:W-:Y:S02]  /*15ab0*/  IADD3 R6, PT, PT, R24.reuse, -0x3f2aaaab, RZ ;  /* 0xc0d5555518067810 */ /* 0x040fe40007ffe0ff */
[----:B------:R-:W-:Y:S02]  /*15ac0*/  ISETP.GT.U32.AND P1, PT, R24, 0x7f7fffff, PT ;  /* 0x7f7fffff1800780c */ /* 0x000fe40003f24070 */
[----:B------:R-:W-:Y:S02]  /*15ad0*/  LOP3.LUT R6, R6, 0xff800000, RZ, 0xc0, !PT ;  /* 0xff80000006067812 */ /* 0x000fe400078ec0ff */
[----:B---3--:R-:W-:Y:S02]  /*15ae0*/  ISETP.NE.AND P0, PT, R3, 0x1, PT ;  /* 0x000000010300780c */ /* 0x008fe40003f05270 */
[-C--:B------:R-:W-:Y:S02]  /*15af0*/  IADD3 R5, PT, PT, R24, -R6.reuse, RZ ;  /* 0x8000000618057210 */ /* 0x080fe40007ffe0ff */
[----:B------:R-:W-:-:S03]  /*15b00*/  I2FP.F32.S32 R6, R6 ;  /* 0x0000000600067245 */ /* 0x000fc60000201400 */
[----:B------:R-:W-:Y:S02]  /*15b10*/  FADD R5, R5, -1 ;  /* 0xbf80000005057421 */ /* 0x000fe40000000000 */
[----:B------:R-:W-:Y:S02]  /*15b20*/  FFMA R6, R6, 1.1920928955078125e-07, R7 ;  /* 0x3400000006067823 */ /* 0x000fe40000000007 */
[----:B------:R-:W-:-:S04]  /*15b30*/  FFMA R0, R5, -R0, 0.14084610342979431152 ;  /* 0x3e1039f605007423 */ /* 0x000fc80000000800 */
[----:B------:R-:W-:Y:S01]  /*15b40*/  FFMA R4, R5, R0, -0.12148627638816833496 ;  /* 0xbdf8cdcc05047423 */ /* 0x000fe20000000000 */
[----:B----4-:R-:W-:Y:S01]  /*15b50*/  IMAD.HI.U32 R0, R57, UR4, RZ ;  /* 0x0000000439007c27 */ /* 0x010fe2000f8e00ff */
[----:B------:R-:W1:Y:S03]  /*15b60*/  LDCU UR4, c[0x0][0x380] ;  /* 0x00007000ff0477ac */ /* 0x000e660008000800 */
[C---:B------:R-:W-:Y:S01]  /*15b70*/  FFMA R4, R5.reuse, R4, 0.13980610668659210205 ;  /* 0x3e0f295505047423 */ /* 0x040fe20000000004 */
[----:B------:R-:W-:Y:S01]  /*15b80*/  SHF.R.U32.HI R0, RZ, UR5, R0 ;  /* 0x00000005ff007c19 */ /* 0x000fe20008011600 */
[----:B------:R-:W3:Y:S02]  /*15b90*/  LDCU UR5, c[0x0][0x700] ;  /* 0x0000e000ff0577ac */ /* 0x000ee40008000800 */
[----:B------:R-:W-:Y:S01]  /*15ba0*/  FFMA R4, R5, R4, -0.16684235632419586182 ;  /* 0xbe2ad8b905047423 */ /* 0x000fe20000000004 */
[----:B------:R-:W-:-:S03]  /*15bb0*/  SEL R0, R57, R0, !P0 ;  /* 0x0000000039007207 */ /* 0x000fc60004000000 */
[----:B------:R-:W-:Y:S01]  /*15bc0*/  FFMA R4, R5, R4, 0.20012299716472625732 ;  /* 0x3e4ced0b05047423 */ /* 0x000fe20000000004 */
[----:B------:R-:W-:-:S03]  /*15bd0*/  IADD3 R0, PT, PT, -R0, RZ, RZ ;  /* 0x000000ff00007210 */ /* 0x000fc60007ffe1ff */
[----:B------:R-:W-:Y:S02]  /*15be0*/  FFMA R4, R5, R4, -0.24999669194221496582 ;  /* 0xbe7fff2205047423 */ /* 0x000fe40000000004 */
[----:B------:R-:W-:Y:S02]  /*15bf0*/  IMAD R0, R3, R0, R57 ;  /* 0x0000000003007224 */ /* 0x000fe400078e0239 */
[----:B------:R-:W-:Y:S01]  /*15c00*/  FFMA R4, R5, R4, 0.33333182334899902344 ;  /* 0x3eaaaa7805047423 */ /* 0x000fe20000000004 */
[----:B------:R-:W-:-:S03]  /*15c10*/  LOP3.LUT R3, R26, 0x7f, RZ, 0xc0, !PT ;  /* 0x0000007f1a037812 */ /* 0x000fc600078ec0ff */
[----:B------:R-:W-:Y:S01]  /*15c20*/  FFMA R4, R5, R4, -0.5 ;  /* 0xbf00000005047423 */ /* 0x000fe20000000004 */
[----:B------:R-:W-:-:S03]  /*15c30*/  LEA R0, R0, R3, 0x8 ;  /* 0x0000000300007211 */ /* 0x000fc600078e40ff */
[----:B------:R-:W-:Y:S01]  /*15c40*/  FMUL R4, R5, R4 ;  /* 0x0000000405047220 */ /* 0x000fe20000400000 */
[----:B-1----:R-:W-:-:S03]  /*15c50*/  ISETP.GE.AND P0, PT, R0, UR4, PT ;  /* 0x0000000400007c0c */ /* 0x002fc6000bf06270 */
[----:B------:R-:W-:Y:S01]  /*15c60*/  FFMA R4, R5, R4, R5 ;  /* 0x0000000405047223 */ /* 0x000fe20000000005 */
[----:B------:R-:W-:-:S03]  /*15c70*/  MOV R5, 0x7f800000 ;  /* 0x7f80000000057802 */ /* 0x000fc60000000f00 */
[----:B------:R-:W-:Y:S02]  /*15c80*/  FFMA R4, R6, 0.69314718246459960938, R4 ;  /* 0x3f31721806047823 */ /* 0x000fe40000000004 */
[C---:B------:R-:W-:Y:S01]  /*15c90*/  @P1 FFMA R4, R24.reuse, R5, +INF ;  /* 0x7f80000018041423 */ /* 0x040fe20000000005 */
[----:B------:R-:W-:-:S04]  /*15ca0*/  FSETP.NEU.AND P1, PT, R24, RZ, PT ;  /* 0x000000ff1800720b */ /* 0x000fc80003f2d000 */
[----:B------:R-:W-:-:S05]  /*15cb0*/  FSEL R4, R4, -INF , P1 ;  /* 0xff80000004047808 */ /* 0x000fca0000800000 */
[----:B---3--:R-:W-:Y:S01]  /*15cc0*/  FFMA R25, R25, UR5, R4 ;  /* 0x0000000519197c23 */ /* 0x008fe20008000004 */
[----:B------:R-:W-:Y:S06]  /*15cd0*/  @P0 BRA `(.L_x_261) ;  /* 0x00000000008c0947 */ /* 0x000fec0003800000 */
[----:B------:R-:W1:Y:S01]  /*15ce0*/  LDC R6, c[0x0][0x38c] ;  /* 0x0000e300ff067b82 */ /* 0x000e620000000800 */
[----:B------:R-:W3:Y:S01]  /*15cf0*/  LDCU UR6, c[0x0][0x890] ;  /* 0x00011200ff0677ac */ /* 0x000ee20008000800 */
[----:B------:R-:W4:Y:S01]  /*15d00*/  LDCU.64 UR4, c[0x0][0x888] ;  /* 0x00011100ff0477ac */ /* 0x000f220008000a00 */
[----:B-1----:R-:W-:-:S04]  /*15d10*/  IABS R5, R6 ;  /* 0x0000000600057213 */ /* 0x002fc80000000000 */
[----:B------:R-:W1:Y:S08]  /*15d20*/  I2F.RP R8, R5 ;  /* 0x0000000500087306 */ /* 0x000e700000209400 */
[----:B-1----:R-:W1:Y:S02]  /*15d30*/  MUFU.RCP R8, R8 ;  /* 0x0000000800087308 */ /* 0x002e640000001000 */
[----:B-1----:R-:W-:-:S06]  /*15d40*/  IADD3 R8, PT, PT, R8, 0xffffffe, RZ ;  /* 0x0ffffffe08087810 */ /* 0x002fcc0007ffe0ff */
[----:B------:R1:W5:Y:S02]  /*15d50*/  F2I.FTZ.U32.TRUNC.NTZ R9, R8 ;  /* 0x0000000800097305 */ /* 0x000364000021f000 */
[----:B-1----:R-:W-:Y:S02]  /*15d60*/  HFMA2 R8, -RZ, RZ, 0, 0 ;  /* 0x00000000ff087431 */ /* 0x002fe400000001ff */
[----:B-----5:R-:W-:-:S04]  /*15d70*/  IMAD.MOV R3, RZ, RZ, -R9 ;  /* 0x000000ffff037224 */ /* 0x020fc800078e0a09 */
[----:B------:R-:W-:Y:S01]  /*15d80*/  IMAD R4, R3, R5, RZ ;  /* 0x0000000503047224 */ /* 0x000fe200078e02ff */
[----:B------:R-:W-:-:S03]  /*15d90*/  IABS R3, R2 ;  /* 0x0000000200037213 */ /* 0x000fc60000000000 */
[----:B------:R-:W-:Y:S02]  /*15da0*/  IMAD.HI.U32 R4, R9, R4, R8 ;  /* 0x0000000409047227 */ /* 0x000fe400078e0008 */
[----:B------:R-:W1:Y:S02]  /*15db0*/  LDC.64 R8, c[0x0][0x880] ;  /* 0x00022000ff087b82 */ /* 0x000e640000000a00 */
[----:B------:R-:W-:-:S04]  /*15dc0*/  IMAD.MOV.U32 R7, RZ, RZ, R3 ;  /* 0x000000ffff077224 */ /* 0x000fc800078e0003 */
[----:B------:R-:W-:-:S05]  /*15dd0*/  IMAD.HI.U32 R4, R4, R7, RZ ;  /* 0x0000000704047227 */ /* 0x000fca00078e00ff */
[----:B------:R-:W-:-:S05]  /*15de0*/  IADD3 R3, PT, PT, -R4, RZ, RZ ;  /* 0x000000ff04037210 */ /* 0x000fca0007ffe1ff */
[----:B------:R-:W-:-:S05]  /*15df0*/  IMAD R3, R5, R3, R7 ;  /* 0x0000000305037224 */ /* 0x000fca00078e0207 */
[----:B------:R-:W-:-:S13]  /*15e00*/  ISETP.GT.U32.AND P0, PT, R5, R3, PT ;  /* 0x000000030500720c */ /* 0x000fda0003f04070 */
[----:B------:R-:W-:Y:S01]  /*15e10*/  @!P0 IMAD.IADD R3, R3, 0x1, -R5 ;  /* 0x0000000103038824 */ /* 0x000fe200078e0a05 */
[----:B------:R-:W-:Y:S02]  /*15e20*/  @!P0 IADD3 R4, PT, PT, R4, 0x1, RZ ;  /* 0x0000000104048810 */ /* 0x000fe40007ffe0ff */
[----:B------:R-:W-:Y:S02]  /*15e30*/  ISETP.NE.AND P0, PT, R6, RZ, PT ;  /* 0x000000ff0600720c */ /* 0x000fe40003f05270 */
[----:B------:R-:W-:Y:S02]  /*15e40*/  ISETP.GE.U32.AND P2, PT, R3, R5, PT ;  /* 0x000000050300720c */ /* 0x000fe40003f46070 */
[----:B------:R-:W-:-:S04]  /*15e50*/  LOP3.LUT R3, R2, R6, RZ, 0x3c, !PT ;  /* 0x0000000602037212 */ /* 0x000fc800078e3cff */
[----:B------:R-:W-:Y:S01]  /*15e60*/  ISETP.GE.AND P1, PT, R3, RZ, PT ;  /* 0x000000ff0300720c */ /* 0x000fe20003f26270 */
[----:B---3--:R-:W-:-:S06]  /*15e70*/  IMAD R3, R22, UR6, R0 ;  /* 0x0000000616037c24 */ /* 0x008fcc000f8e0200 */
[----:B------:R-:W-:-:S06]  /*15e80*/  @P2 VIADD R4, R4, 0x1 ;  /* 0x0000000104042836 */ /* 0x000fcc0000000000 */
[----:B------:R-:W-:Y:S02]  /*15e90*/  @!P1 IADD3 R4, PT, PT, -R4, RZ, RZ ;  /* 0x000000ff04049210 */ /* 0x000fe40007ffe1ff */
[----:B------:R-:W-:-:S04]  /*15ea0*/  @!P0 LOP3.LUT R4, RZ, R6, RZ, 0x33, !PT ;  /* 0x00000006ff048212 */ /* 0x000fc800078e33ff */
[C---:B------:R-:W-:Y:S01]  /*15eb0*/  IADD3 R0, PT, PT, -R4.reuse, RZ, RZ ;  /* 0x000000ff04007210 */ /* 0x040fe20007ffe1ff */
[----:B----4-:R-:W-:-:S04]  /*15ec0*/  IMAD R3, R4, UR5, R3 ;  /* 0x0000000504037c24 */ /* 0x010fc8000f8e0203 */
[----:B------:R-:W-:-:S04]  /*15ed0*/  IMAD R0, R6, R0, R2 ;  /* 0x0000000006007224 */ /* 0x000fc800078e0202 */
[----:B------:R-:W-:-:S04]  /*15ee0*/  IMAD R0, R0, UR4, R3 ;  /* 0x0000000400007c24 */ /* 0x000fc8000f8e0203 */
[----:B-1----:R-:W-:-:S05]  /*15ef0*/  IMAD.WIDE R8, R0, 0x4, R8 ;  /* 0x0000000400087825 */ /* 0x002fca00078e0208 */
[----:B------:R1:W-:Y:S02]  /*15f00*/  STG.E desc[UR40][R8.64], R25 ;  /* 0x0000001908007986 */ /* 0x0003e4000c101928 */
.L_x_261:
[----:B------:R-:W-:Y:S05]  /*15f10*/  BSYNC.RECONVERGENT B0 ;  /* 0x0000000000007941 */ /* 0x000fea0003800200 */
.L_x_260:
[----:B------:R-:W-:Y:S01]  /*15f20*/  UISETP.NE.AND UP0, UPT, UR37, URZ, UPT ;  /* 0x000000ff2500728c */ /* 0x000fe2000bf05270 */
[----:B------:R-:W-:-:S08]  /*15f30*/  NOP ;  /* 0x0000000000007918 */ /* 0x000fd00000000000 */
[----:B------:R-:W-:Y:S05]  /*15f40*/  BRA.U UP0, `(.L_x_262) ;  /* 0x0000000100087547 */ /* 0x000fea000b800000 */
[----:B------:R-:W-:Y:S05]  /*15f50*/  BPT.TRAP 0x1 ;  /* 0x000000040000795c */ /* 0x000fea0000300000 */
[----:B------:R-:W-:Y:S05]  /*15f60*/  BPT.TRAP 0x1 ;  /* 0x000000040000795c */ /* 0x000fea0000300000 */
.L_x_262:
[----:B------:R-:W-:Y:S01]  /*15f70*/  IADD3 R0, PT, PT, R59, 0x700a0, RZ ;  /* 0x000700a03b007810 */ /* 0x000fe20007ffe0ff */
[----:B------:R-:W-:-:S03]  /*15f80*/  UISETP.NE.AND UP0, UPT, UR37, URZ, UPT ;  /* 0x000000ff2500728c */ /* 0x000fc6000bf05270 */
[----:B------:R-:W-:-:S04]  /*15f90*/  PRMT R0, R60, 0x654, R0 ;  /* 0x000006543c007816 */ /* 0x000fc80000000000 */
[----:B--2---:R2:W-:Y:S02]  /*15fa0*/  SYNCS.ARRIVE.TRANS64.RED.A1T0 RZ, [R0+URZ], RZ ;  /* 0x000000ff00ff79a7 */ /* 0x0045e400081004ff */
[----:B------:R-:W-:Y:S05]  /*15fb0*/  BRA.U UP0, `(.L_x_263) ;  /* 0x0000000100047547 */ /* 0x000fea000b800000 */
[----:B------:R-:W-:Y:S05]  /*15fc0*/  BPT.TRAP 0x1 ;  /* 0x000000040000795c */ /* 0x000fea0000300000 */
.L_x_263:
[----:B------:R3:W-:Y:S01]  /*15fd0*/  SYNCS.ARRIVE.TRANS64.A1T0 RZ, [R59+URZ+0x700b0], RZ ;  /* 0x0700b0ff3bff79a7 */ /* 0x0007e200081000ff */
[----:B------:R-:W-:-:S09]  /*15fe0*/  UISETP.NE.AND UP0, UPT, UR43, URZ, UPT ;  /* 0x000000ff2b00728c */ /* 0x000fd2000bf05270 */
[----:B------:R-:W-:Y:S05]  /*15ff0*/  BRA.U !UP0, `(.L_x_264) ;  /* 0x0000000108047547 */ /* 0x000fea000b800000 */
[----:B------:R-:W-:Y:S05]  /*16000*/  BPT.TRAP 0x1 ;  /* 0x000000040000795c */ /* 0x000fea0000300000 */
.L_x_264:
[----:B------:R-:W-:Y:S01]  /*16010*/  ULOP3.LUT UR4, UR38, 0x1, URZ, 0x3c, !UPT ;  /* 0x0000000126047892 */ /* 0x000fe2000f8e3cff */
[----:B--2---:R-:W-:-:S05]  /*16020*/  LOP3.LUT R0, R28, 0x80, RZ, 0xfc, !PT ;  /* 0x000000801c007812 */ /* 0x004fca00078efcff */
[----:B------:R-:W-:-:S05]  /*16030*/  IMAD.U32 R3, RZ, RZ, UR4 ;  /* 0x00000004ff037e24 */ /* 0x000fca000f8e00ff */
[----:B------:R-:W-:-:S04]  /*16040*/  SHF.L.U32 R3, R3, 0x1f, RZ ;  /* 0x0000001f03037819 */ /* 0x000fc800000006ff */
[----:B------:R-:W2:Y:S02]  /*16050*/  SYNCS.PHASECHK.TRANS64.TRYWAIT P0, [R59+URZ+0x70080], R3 ;  /* 0x070080033b0075a7 */ /* 0x000ea400080011ff */
[----:B--2---:R-:W-:Y:S05]  /*16060*/  @!P0 BRA `(.L_x_265) ;  /* 0x0000014c00008947 */ /* 0x004fea0003800000 */
.L_x_459:
[----:B------:R-:W-:Y:S01]  /*16070*/  R2UR UR4, R0 ;  /* 0x00000000000472ca */ /* 0x000fe200000e0000 */
[----:B------:R-:W-:-:S12]  /*16080*/  UISETP.NE.AND UP0, UPT, UR43, URZ, UPT ;  /* 0x000000ff2b00728c */ /* 0x000fd8000bf05270 */
[----:B-1----:R-:W1:Y:S02]  /*16090*/  LDTM.x2 R24, tmem[UR4] ;  /* 0x00000004001879ee */ /* 0x002e6400080c0000 */
[----:B-1----:R-:W-:Y:S05]  /*160a0*/  BRA.U !UP0, `(.L_x_266) ;  /* 0x0000000108047547 */ /* 0x002fea000b800000 */
[----:B------:R-:W-:Y:S05]  /*160b0*/  BPT.TRAP 0x1 ;  /* 0x000000040000795c */ /* 0x000fea0000300000 */
.L_x_266:
[----:B------:R-:W-:Y:S01]  /*160c0*/  PRMT R31, R60, 0x654, R31 ;  /* 0x000006543c1f7816 */ /* 0x000fe2000000001f */
[----:B------:R-:W-:-:S03]  /*160d0*/  UISETP.NE.AND UP0, UPT, UR37, URZ, UPT ;  /* 0x000000ff2500728c */ /* 0x000fc6000bf05270 */
[----:B------:R1:W-:Y:S06]  /*160e0*/  SYNCS.ARRIVE.TRANS64.RED.A1T0 RZ, [R31+URZ], RZ ;  /* 0x000000ff1fff79a7 */ /* 0x0003ec00081004ff */
[----:B------:R-:W-:Y:S05]  /*160f0*/  BRA.U UP0, `(.L_x_267) ;  /* 0x0000000100047547 */ /* 0x000fea000b800000 */
[----:B------:R-:W-:Y:S05]  /*16100*/  BPT.TRAP 0x1 ;  /* 0x000000040000795c */ /* 0x000fea0000300000 */
.L_x_267:
[----:B------:R-:W-:-:S04]  /*16110*/  MOV R0, UR36 ;  /* 0x0000002400007c02 */ /* 0x000fc80008000f00 */
[----:B------:R-:W-:-:S04]  /*16120*/  SHF.L.U32 R0, R0, 0x1f, RZ ;  /* 0x0000001f00007819 */ /* 0x000fc800000006ff */
[----:B------:R-:W4:Y:S02]  /*16130*/  SYNCS.PHASECHK.TRANS64.TRYWAIT P0, [R59+URZ+0x70098], R0 ;  /* 0x070098003b0075a7 */ /* 0x000f2400080011ff */
[----:B----4-:R-:W-:Y:S05]  /*16140*/  @!P0 BRA `(.L_x_268) ;  /* 0x0000014800dc8947 */ /* 0x010fea0003800000 */
.L_x_460:
[----:B------:R-:W-:-:S09]  /*16150*/  UISETP.NE.AND UP0, UPT, UR37, URZ, UPT ;  /* 0x000000ff2500728c */ /* 0x000fd2000bf05270 */
[----:B------:R-:W-:Y:S05]  /*16160*/  BRA.U UP0, `(.L_x_269) ;  /* 0x0000000100047547 */ /* 0x000fea000b800000 */
[----:B------:R-:W-:Y:S05]  /*16170*/  BPT.TRAP 0x1 ;  /* 0x000000040000795c */ /* 0x000fea0000300000 */
.L_x_269:
[----:B----4-:R-:W-:Y:S01]  /*16180*/  SHF.L.U32 R0, R56, 0x1f, RZ ;  /* 0x0000001f38007819 */ /* 0x010fe200000006ff */
[----:B--2---:R2:W4:Y:S01]  /*16190*/  MUFU.RCP R3, R24 ;  /* 0x0000001800037308 */ /* 0x0045220000001000 */
[----:B------:R-:W-:Y:S02]  /*161a0*/  BSSY B0, `(.L_x_270) ;  /* 0x0000003000007945 */ /* 0x000fe40003800000 */
[----:B------:R-:W5:Y:S02]  /*161b0*/  SYNCS.PHASECHK.TRANS64.TRYWAIT P0, [R59+URZ+0x700c8], R0 ;  /* 0x0700c8003b0075a7 */ /* 0x000f6400080011ff */
[----:B--2-45:R-:W-:Y:S05]  /*161c0*/  @!P0 BRA `(.L_x_271) ;  /* 0x0000014800d08947 */ /* 0x034fea0003800000 */
.L_x_461:
[----:B------:R-:W-:Y:S05]  /*161d0*/  BSYNC B0 ;  /* 0x0000000000007941 */ /* 0x000fea0003800000 */
.L_x_270:
[----:B------:R-:W4:Y:S01]  /*161e0*/  LDCU UR4, c[0x0][0x708] ;  /* 0x0000e100ff0477ac */ /* 0x000f220008000800 */
[----:B--2---:R-:W-:-:S04]  /*161f0*/  FFMA R0, -R24, R3, 1 ;  /* 0x3f80000018007423 */ /* 0x004fc80000000103 */
[----:B------:R-:W-:Y:S01]  /*16200*/  FFMA R3, R3, R0, R3 ;  /* 0x0000000003037223 */ /* 0x000fe20000000003 */
[----:B----4-:R-:W-:-:S03]  /*16210*/  MOV R0, UR4 ;  /* 0x0000000400007c02 */ /* 0x010fc60008000f00 */
[----:B-1----:R-:W-:Y:S01]  /*16220*/  FFMA R31, R3, UR4, RZ ;  /* 0x00000004031f7c23 */ /* 0x002fe200080000ff */
[----:B------:R1:W2:Y:S03]  /*16230*/  FCHK P0, R0, R24 ;  /* 0x0000001800007302 */ /* 0x0002a60000000000 */
[----:B-1----:R-:W-:-:S04]  /*16240*/  FFMA R0, -R24, R31, UR4 ;  /* 0x0000000418007e23 */ /* 0x002fc8000800011f */
[----:B------:R-:W-:Y:S01]  /*16250*/  FFMA R31, R3, R0, R31 ;  /* 0x00000000031f7223 */ /* 0x000fe2000000001f */
[----:B--2---:R-:W-:Y:S06]  /*16260*/  @!P0 BRA `(.L_x_272) ;  /* 0x0000000000108947 */ /* 0x004fec0003800000 */
[----:B------:R-:W-:Y:S02]  /*16270*/  MOV R5, R24 ;  /* 0x0000001800057202 */ /* 0x000fe40000000f00 */
[----:B------:R-:W-:Y:S02]  /*16280*/  MOV R4, 0x162a0 ;  /* 0x000162a000047802 */ /* 0x000fe40000000f00 */
[----:B---3--:R-:W-:Y:S05]  /*16290*/  CALL.REL.NOINC `($__internal_3_$__cuda_sm3x_div_rn_noftz_f32_slowpath) ;  /* 0x0000015000e47944 */ /* 0x008fea0003c00000 */
[----:B------:R-:W-:-:S07]  /*162a0*/  MOV R31, R33 ;  /* 0x00000021001f7202 */ /* 0x000fce0000000f00 */
.L_x_272:
[----:B------:R-:W1:Y:S01]  /*162b0*/  S2R R0, SR_SWINHI ;  /* 0x0000000000007919 */ /* 0x000e620000002f00 */
[----:B------:R-:W-:Y:S05]  /*162c0*/  WARPSYNC.ALL ;  /* 0x0000000000007948 */ /* 0x000fea0003800000 */
[----:B------:R-:W-:-:S13]  /*162d0*/  R2UR UR4, R41 ;  /* 0x00000000290472ca */ /* 0x000fda00000e0000 */
[----:B------:R-:W2:Y:S01]  /*162e0*/  LDTM.x16 R4, tmem[UR4] ;  /* 0x00000004000479ee */ /* 0x000ea20008240000 */
[----:B------:R-:W-:Y:S02]  /*162f0*/  MOV R42, R59 ;  /* 0x0000003b002a7202 */ /* 0x000fe40000000f00 */
[----:B-1----:R-:W-:-:S03]  /*16300*/  MOV R43, R0 ;  /* 0x00000000002b7202 */ /* 0x002fc60000000f00 */
[----:B------:R-:W-:-:S03]  /*16310*/  IMAD.WIDE.U32 R42, R27, 0x2, R42 ;  /* 0x000000021b2a7825 */ /* 0x000fc600078e002a */
[C---:B------:R-:W-:Y:S01]  /*16320*/  IADD3 R0, P1, PT, R42.reuse, 0x60010, RZ ;  /* 0x000600102a007810 */ /* 0x040fe20007f3e0ff */
[C---:B--2---:R-:W-:Y:S01]  /*16330*/  FMUL2 R6, R31.reuse.F32, R6.F32x2.HI_LO ;  /* 0x000000061f06724a */ /* 0x044fe20000040000 */
[----:B------:R-:W-:Y:S01]  /*16340*/  IADD3 R3, P0, PT, R42, 0x60000, RZ ;  /* 0x000600002a037810 */ /* 0x000fe20007f1e0ff */
[C---:B------:R-:W-:Y:S02]  /*16350*/  FMUL2 R20, R31.reuse.F32, R8.F32x2.HI_LO ;  /* 0x000000081f14724a */ /* 0x040fe40000040000 */
        /* <DEDUP_REMOVED lines=12> */
[----:B------:R-:W-:-:S02]  /*16420*/  F2FP.F16.F32.PACK_AB R10, R21, R20 ;  /* 0x00000014150a723e */ /* 0x000fc400000000ff */
[----:B------:R-:W-:Y:S02]  /*16430*/  F2FP.F16.F32.PACK_AB R11, R33, R32 ;  /* 0x00000020210b723e */ /* 0x000fe400000000ff */
[----:B------:R-:W-:Y:S02]  /*16440*/  LOP3.LUT R42, R3, 0x70, R6, 0x78, !PT ;  /* 0x00000070032a7812 */ /* 0x000fe400078e7806 */
[----:B------:R-:W-:Y:S02]  /*16450*/  LOP3.LUT R44, R0, 0x70, R7, 0x78, !PT ;  /* 0x00000070002c7812 */ /* 0x000fe400078e7807 */
[----:B------:R-:W-:Y:S01]  /*16460*/  F2FP.F16.F32.PACK_AB R4, R13, R12 ;  /* 0x0000000c0d04723e */ /* 0x000fe200000000ff */
[----:B------:R1:W-:Y:S01]  /*16470*/  ST.E.128 desc[UR40][R42.64], R8 ;  /* 0x000000082a007985 */ /* 0x0003e2000c101d28 */
[----:B------:R-:W-:Y:S02]  /*16480*/  F2FP.F16.F32.PACK_AB R5, R15, R14 ;  /* 0x0000000e0f05723e */ /* 0x000fe400000000ff */
[----:B------:R-:W-:-:S02]  /*16490*/  F2FP.F16.F32.PACK_AB R6, R17, R16 ;  /* 0x000000101106723e */ /* 0x000fc400000000ff */
[----:B------:R-:W-:Y:S02]  /*164a0*/  F2FP.F16.F32.PACK_AB R7, R19, R18 ;  /* 0x000000121307723e */ /* 0x000fe400000000ff */
        /* <DEDUP_REMOVED lines=19> */
.L_x_273:
[----:B------:R-:W2:Y:S01]  /*165e0*/  S2R R0, SR_SWINHI ;  /* 0x0000000000007919 */ /* 0x000ea20000002f00 */
[----:B------:R-:W-:Y:S05]  /*165f0*/  WARPSYNC.ALL ;  /* 0x0000000000007948 */ /* 0x000fea0003800000 */
[----:B------:R-:W-:-:S13]  /*16600*/  R2UR UR4, R40 ;  /* 0x00000000280472ca */ /* 0x000fda00000e0000 */
[----:B-1----:R-:W1:Y:S01]  /*16610*/  LDTM.x16 R4, tmem[UR4] ;  /* 0x00000004000479ee */ /* 0x002e620008240000 */
[----:B------:R-:W-:Y:S02]  /*16620*/  MOV R40, R59 ;  /* 0x0000003b00287202 */ /* 0x000fe40000000f00 */
[----:B--2---:R-:W-:-:S03]  /*16630*/  MOV R41, R0 ;  /* 0x0000000000297202 */ /* 0x004fc60000000f00 */
[----:B------:R-:W-:-:S03]  /*16640*/  IMAD.WIDE.U32 R40, R27, 0x2, R40 ;  /* 0x000000021b287825 */ /* 0x000fc600078e0028 */
[C---:B------:R-:W-:Y:S01]  /*16650*/  IADD3 R0, P1, PT, R40.reuse, 0x60030, RZ ;  /* 0x0006003028007810 */ /* 0x040fe20007f3e0ff */
[C---:B-1----:R-:W-:Y:S01]  /*16660*/  FMUL2 R6, R31.reuse.F32, R6.F32x2.HI_LO ;  /* 0x000000061f06724a */ /* 0x042fe20000040000 */
        /* <DEDUP_REMOVED lines=42> */
.L_x_274:
        /* <DEDUP_REMOVED lines=51> */
.L_x_275:
        /* <DEDUP_REMOVED lines=51> */
.L_x_276:
        /* <DEDUP_REMOVED lines=51> */
.L_x_277:
        /* <DEDUP_REMOVED lines=51> */
.L_x_278:
        /* <DEDUP_REMOVED lines=51> */
.L_x_279:
        /* <DEDUP_REMOVED lines=51> */
.L_x_280:
        /* <DEDUP_REMOVED lines=52> */
.L_x_281:
        /* <DEDUP_REMOVED lines=52> */
.L_x_282:
        /* <DEDUP_REMOVED lines=52> */
.L_x_283:
        /* <DEDUP_REMOVED lines=52> */
.L_x_284:
        /* <DEDUP_REMOVED lines=52> */
.L_x_285:
        /* <DEDUP_REMOVED lines=52> */
.L_x_286:
        /* <DEDUP_REMOVED lines=52> */
.L_x_287:
[----:B------:R-:W2:Y:S01]  /*192f0*/  LDCU.64 UR4, c[0x0][0x880] ;  /* 0x00011000ff0477ac */ /* 0x000ea20008000a00 */
[----:B------:R-:W4:Y:S01]  /*19300*/  S2R R0, SR_SWINHI ;  /* 0x0000000000007919 */ /* 0x000f220000002f00 */
[----:B------:R-:W-:Y:S02]  /*19310*/  LOP3.LUT R28, R28, 0x270, RZ, 0xfc, !PT ;  /* 0x000002701c1c7812 */ /* 0x000fe400078efcff */
[----:B--2---:R-:W-:-:S04]  /*19320*/  ISETP.NE.U32.AND P0, PT, RZ, UR4, PT ;  /* 0x00000004ff007c0c */ /* 0x004fc8000bf05070 */
[----:B------:R-:W-:Y:S01]  /*19330*/  ISETP.NE.AND.EX P0, PT, RZ, UR5, PT, P0 ;  /* 0x00000005ff007c0c */ /* 0x000fe2000bf05300 */
[----:B------:R-:W-:Y:S05]  /*19340*/  WARPSYNC.ALL ;  /* 0x0000000000007948 */ /* 0x000fea0003800000 */
[----:B------:R-:W-:Y:S02]  /*19350*/  R2UR UR4, R28 ;  /* 0x000000001c0472ca */ /* 0x000fe400000e0000 */
[----:B-1----:R-:W-:Y:S02]  /*19360*/  MOV R34, R59 ;  /* 0x0000003b00227202 */ /* 0x002fe40000000f00 */
[----:B----4-:R-:W-:-:S03]  /*19370*/  MOV R35, R0 ;  /* 0x0000000000237202 */ /* 0x010fc60000000f00 */
[----:B------:R-:W-:-:S06]  /*19380*/  IMAD.WIDE.U32 R34, R27, 0x2, R34 ;  /* 0x000000021b227825 */ /* 0x000fcc00078e0022 */
[----:B------:R-:W1:Y:S01]  /*19390*/  LDTM.x16 R4, tmem[UR4] ;  /* 0x00000004000479ee */ /* 0x000e620008240000 */
[C---:B------:R-:W-:Y:S02]  /*193a0*/  IADD3 R3, P1, PT, R34.reuse, 0x60c60, RZ ;  /* 0x00060c6022037810 */ /* 0x040fe40007f3e0ff */
[----:B------:R-:W-:-:S03]  /*193b0*/  IADD3 R0, P2, PT, R34, 0x60c70, RZ ;  /* 0x00060c7022007810 */ /* 0x000fc60007f5e0ff */
[--C-:B------:R-:W-:Y:S02]  /*193c0*/  IMAD.X R33, RZ, RZ, R35.reuse, P1 ;  /* 0x000000ffff217224 */ /* 0x100fe400008e0623 */
[----:B------:R-:W-:Y:S02]  /*193d0*/  IMAD.X R35, RZ, RZ, R35, P2 ;  /* 0x000000ffff237224 */ /* 0x000fe400010e0623 */
[----:B-1----:R-:W-:Y:S01]  /*193e0*/  FMUL2 R20, R31.F32, R8.F32x2.HI_LO ;  /* 0x000000081f14724a */ /* 0x002fe20000040000 */
[----:B------:R-:W-:Y:S01]  /*193f0*/  SHF.R.U64 R9, R3, 0x3, R33 ;  /* 0x0000000303097819 */ /* 0x000fe20000001221 */
[C---:B------:R-:W-:Y:S01]  /*19400*/  FMUL2 R4, R31.reuse.F32, R4.F32x2.HI_LO ;  /* 0x000000041f04724a */ /* 0x040fe20000040000 */
[C---:B------:R-:W-:Y:S01]  /*19410*/  SHF.R.U64 R8, R0.reuse, 0x3, R35 ;  /* 0x0000000300087819 */ /* 0x040fe20000001223 */
[----:B------:R-:W-:Y:S01]  /*19420*/  FMUL2 R6, R31.F32, R6.F32x2.HI_LO ;  /* 0x000000061f06724a */ /* 0x000fe20000040000 */
[----:B------:R-:W-:Y:S01]  /*19430*/  LOP3.LUT R32, R3, 0x70, R9, 0x78, !PT ;  /* 0x0000007003207812 */ /* 0x000fe200078e7809 */
[C---:B------:R-:W-:Y:S01]  /*19440*/  FMUL2 R28, R31.reuse.F32, R10.F32x2.HI_LO ;  /* 0x0000000a1f1c724a */ /* 0x040fe20000040000 */
[----:B------:R-:W-:Y:S01]  /*19450*/  LOP3.LUT R34, R0, 0x70, R8, 0x78, !PT ;  /* 0x0000007000227812 */ /* 0x000fe200078e7808 */
[----:B------:R-:W-:Y:S01]  /*19460*/  FMUL2 R12, R31.F32, R12.F32x2.HI_LO ;  /* 0x0000000c1f0c724a */ /* 0x000fe20000040000 */
[----:B------:R-:W-:Y:S01]  /*19470*/  F2FP.F16.F32.PACK_AB R8, R5, R4 ;  /* 0x000000040508723e */ /* 0x000fe200000000ff */
[----:B------:R-:W-:Y:S01]  /*19480*/  FMUL2 R14, R31.F32, R14.F32x2.HI_LO ;  /* 0x0000000e1f0e724a */ /* 0x000fe20000040000 */
[----:B------:R-:W-:Y:S01]  /*19490*/  F2FP.F16.F32.PACK_AB R9, R7, R6 ;  /* 0x000000060709723e */ /* 0x000fe200000000ff */
[----:B------:R-:W-:Y:S01]  /*194a0*/  FMUL2 R16, R31.F32, R16.F32x2.HI_LO ;  /* 0x000000101f10724a */ /* 0x000fe20000040000 */
[----:B------:R-:W-:Y:S01]  /*194b0*/  F2FP.F16.F32.PACK_AB R10, R21, R20 ;  /* 0x00000014150a723e */ /* 0x000fe200000000ff */
[----:B------:R-:W-:Y:S01]  /*194c0*/  FMUL2 R18, R31.F32, R18.F32x2.HI_LO ;  /* 0x000000121f12724a */ /* 0x000fe20000040000 */
[----:B------:R-:W-:-:S02]  /*194d0*/  F2FP.F16.F32.PACK_AB R11, R29, R28 ;  /* 0x0000001c1d0b723e */ /* 0x000fc400000000ff */
[----:B------:R-:W-:Y:S02]  /*194e0*/  F2FP.F16.F32.PACK_AB R4, R13, R12 ;  /* 0x0000000c0d04723e */ /* 0x000fe400000000ff */
[----:B------:R-:W-:Y:S01]  /*194f0*/  F2FP.F16.F32.PACK_AB R5, R15, R14 ;  /* 0x0000000e0f05723e */ /* 0x000fe200000000ff */
[----:B------:R1:W-:Y:S01]  /*19500*/  ST.E.128 desc[UR40][R32.64], R8 ;  /* 0x0000000820007985 */ /* 0x0003e2000c101d28 */
        /* <DEDUP_REMOVED lines=9> */
[----:B------:R-:W-:Y:S05]  /*195a0*/  @!P0 BRA `(.L_x_288) ;  /* 0x00000004003c8947 */ /* 0x000fea0003800000 */
[----:B------:R-:W-:Y:S01]  /*195b0*/  FSETP.GEU.AND P1, PT, R24, 1.175494350822287508e-38, PT ;  /* 0x008000001800780b */ /* 0x000fe20003f2e000 */
[----:B------:R-:W4:Y:S01]  /*195c0*/  LDC R3, c[0x0][0x904] ;  /* 0x00024100ff037b82 */ /* 0x000f220000000800 */
[----:B------:R-:W5:Y:S01]  /*195d0*/  LDCU.64 UR4, c[0x0][0x908] ;  /* 0x00012100ff0477ac */ /* 0x000f620008000a00 */
[----:B------:R-:W-:Y:S01]  /*195e0*/  MOV R0, 0x3e055027 ;  /* 0x3e05502700007802 */ /* 0x000fe20000000f00 */
[----:B------:R-:W-:Y:S01]  /*195f0*/  BSSY.RECONVERGENT B0, `(.L_x_288) ;  /* 0x000004a000007945 */ /* 0x000fe20003800200 */
[----:B------:R-:W-:Y:S02]  /*19600*/  LOP3.LUT R26, R26, 0x7f, RZ, 0xc0, !PT ;  /* 0x0000007f1a1a7812 */ /* 0x000fe400078ec0ff */
[----:B-1----:R-:W-:-:S06]  /*19610*/  FSEL R7, RZ, -23, P1 ;  /* 0xc1b80000ff077808 */ /* 0x002fcc0000800000 */
[----:B------:R-:W-:-:S05]  /*19620*/  @!P1 FMUL R24, R24, 8388608 ;  /* 0x4b00000018189820 */ /* 0x000fca0000400000 */
[C---:B------:R-:W-:Y:S02]  /*19630*/  IADD3 R6, PT, PT, R24.reuse, -0x3f2aaaab, RZ ;  /* 0xc0d5555518067810 */ /* 0x040fe40007ffe0ff */
[----:B------:R-:W-:Y:S02]  /*19640*/  FSETP.NEU.AND P1, PT, R24, RZ, PT ;  /* 0x000000ff1800720b */ /* 0x000fe40003f2d000 */
[----:B------:R-:W-:Y:S02]  /*19650*/  LOP3.LUT R6, R6, 0xff800000, RZ, 0xc0, !PT ;  /* 0xff80000006067812 */ /* 0x000fe400078ec0ff */
[----:B----4-:R-:W-:Y:S02]  /*19660*/  ISETP.NE.AND P0, PT, R3, 0x1, PT ;  /* 0x000000010300780c */ /* 0x010fe40003f05270 */
[-C--:B------:R-:W-:Y:S02]  /*19670*/  IADD3 R5, PT, PT, R24, -R6.reuse, RZ ;  /* 0x8000000618057210 */ /* 0x080fe40007ffe0ff */
[----:B------:R-:W-:-:S03]  /*19680*/  I2FP.F32.S32 R6, R6 ;  /* 0x0000000600067245 */ /* 0x000fc60000201400 */
[----:B------:R-:W-:Y:S02]  /*19690*/  FADD R5, R5, -1 ;  /* 0xbf80000005057421 */ /* 0x000fe40000000000 */
[----:B------:R-:W-:Y:S02]  /*196a0*/  FFMA R6, R6, 1.1920928955078125e-07, R7 ;  /* 0x3400000006067823 */ /* 0x000fe40000000007 */
[----:B------:R-:W-:-:S04]  /*196b0*/  FFMA R0, R5, -R0, 0.14084610342979431152 ;  /* 0x3e1039f605007423 */ /* 0x000fc80000000800 */
[----:B------:R-:W-:Y:S01]  /*196c0*/  FFMA R4, R5, R0, -0.12148627638816833496 ;  /* 0xbdf8cdcc05047423 */ /* 0x000fe20000000000 */
[----:B-----5:R-:W-:Y:S01]  /*196d0*/  IMAD.HI.U32 R0, R57, UR4, RZ ;  /* 0x0000000439007c27 */ /* 0x020fe2000f8e00ff */
[----:B------:R-:W1:Y:S03]  /*196e0*/  LDCU UR4, c[0x0][0x380] ;  /* 0x00007000ff0477ac */ /* 0x000e660008000800 */
[C---:B------:R-:W-:Y:S01]  /*196f0*/  FFMA R4, R5.reuse, R4, 0.13980610668659210205 ;  /* 0x3e0f295505047423 */ /* 0x040fe20000000004 */
[----:B------:R-:W-:Y:S01]  /*19700*/  SHF.R.U32.HI R0, RZ, UR5, R0 ;  /* 0x00000005ff007c19 */ /* 0x000fe20008011600 */
[----:B------:R-:W4:Y:S02]  /*19710*/  LDCU UR5, c[0x0][0x700] ;  /* 0x0000e000ff0577ac */ /* 0x000f240008000800 */
[----:B------:R-:W-:Y:S01]  /*19720*/  FFMA R4, R5, R4, -0.16684235632419586182 ;  /* 0xbe2ad8b905047423 */ /* 0x000fe20000000004 */
[----:B------:R-:W-:-:S03]  /*19730*/  SEL R0, R57, R0, !P0 ;  /* 0x0000000039007207 */ /* 0x000fc60004000000 */
[C---:B------:R-:W-:Y:S01]  /*19740*/  FFMA R4, R5.reuse, R4, 0.20012299716472625732 ;  /* 0x3e4ced0b05047423 */ /* 0x040fe20000000004 */
[----:B------:R-:W-:Y:S02]  /*19750*/  ISETP.GT.U32.AND P0, PT, R24, 0x7f7fffff, PT ;  /* 0x7f7fffff1800780c */ /* 0x000fe40003f04070 */
[----:B------:R-:W-:Y:S01]  /*19760*/  IADD3 R0, PT, PT, -R0, RZ, RZ ;  /* 0x000000ff00007210 */ /* 0x000fe20007ffe1ff */
[----:B------:R-:W-:-:S04]  /*19770*/  FFMA R4, R5, R4, -0.24999669194221496582 ;  /* 0xbe7fff2205047423 */ /* 0x000fc80000000004 */
[----:B------:R-:W-:Y:S01]  /*19780*/  FFMA R4, R5, R4, 0.33333182334899902344 ;  /* 0x3eaaaa7805047423 */ /* 0x000fe20000000004 */
[----:B------:R-:W-:Y:S01]  /*19790*/  IMAD R0, R3, R0, R57 ;  /* 0x0000000003007224 */ /* 0x000fe200078e0239 */
[----:B------:R-:W-:Y:S02]  /*197a0*/  MOV R3, 0x7f800000 ;  /* 0x7f80000000037802 */ /* 0x000fe40000000f00 */
[C---:B------:R-:W-:Y:S02]  /*197b0*/  FFMA R4, R5.reuse, R4, -0.5 ;  /* 0xbf00000005047423 */ /* 0x040fe40000000004 */
[----:B------:R-:W-:Y:S02]  /*197c0*/  LEA R0, R0, R26, 0x8 ;  /* 0x0000001a00007211 */ /* 0x000fe400078e40ff */
[----:B------:R-:W-:Y:S02]  /*197d0*/  FMUL R4, R5, R4 ;  /* 0x0000000405047220 */ /* 0x000fe40000400000 */
[----:B------:R-:W-:-:S02]  /*197e0*/  IADD3 R0, PT, PT, R0, 0x80, RZ ;  /* 0x0000008000007810 */ /* 0x000fc40007ffe0ff */
[----:B------:R-:W-:-:S04]  /*197f0*/  FFMA R4, R5, R4, R5 ;  /* 0x0000000405047223 */ /* 0x000fc80000000005 */
[----:B------:R-:W-:Y:S01]  /*19800*/  FFMA R4, R6, 0.69314718246459960938, R4 ;  /* 0x3f31721806047823 */ /* 0x000fe20000000004 */
[----:B------:R-:W-:Y:S01]  /*19810*/  @P0 FFMA R4, R24, R3, +INF ;  /* 0x7f80000018040423 */ /* 0x000fe20000000003 */
[----:B-1----:R-:W-:-:S04]  /*19820*/  ISETP.GE.AND P0, PT, R0, UR4, PT ;  /* 0x0000000400007c0c */ /* 0x002fc8000bf06270 */
[----:B------:R-:W-:-:S05]  /*19830*/  FSEL R4, R4, -INF , P1 ;  /* 0xff80000004047808 */ /* 0x000fca0000800000 */
[----:B----4-:R-:W-:-:S04]  /*19840*/  FFMA R25, R25, UR5, R4 ;  /* 0x0000000519197c23 */ /* 0x010fc80008000004 */
[----:B------:R-:W-:Y:S05]  /*19850*/  @P0 BRA `(.L_x_289) ;  /* 0x00000000008c0947 */ /* 0x000fea0003800000 */
[----:B------:R-:W1:Y:S01]  /*19860*/  LDC R6, c[0x0][0x38c] ;  /* 0x0000e300ff067b82 */ /* 0x000e620000000800 */
[----:B------:R-:W4:Y:S01]  /*19870*/  LDCU UR6, c[0x0][0x890] ;  /* 0x00011200ff0677ac */ /* 0x000f220008000800 */
[----:B------:R-:W5:Y:S01]  /*19880*/  LDCU.64 UR4, c[0x0][0x888] ;  /* 0x00011100ff0477ac */ /* 0x000f620008000a00 */
[----:B----4-:R-:W-:Y:S01]  /*19890*/  IMAD R22, R22, UR6, R0 ;  /* 0x0000000616167c24 */ /* 0x010fe2000f8e0200 */
[----:B-1----:R-:W-:-:S04]  /*198a0*/  IABS R5, R6 ;  /* 0x0000000600057213 */ /* 0x002fc80000000000 */
[----:B------:R-:W1:Y:S08]  /*198b0*/  I2F.RP R8, R5 ;  /* 0x0000000500087306 */ /* 0x000e700000209400 */
[----:B-1----:R-:W1:Y:S02]  /*198c0*/  MUFU.RCP R8, R8 ;  /* 0x0000000800087308 */ /* 0x002e640000001000 */
[----:B-1----:R-:W-:-:S06]  /*198d0*/  IADD3 R8, PT, PT, R8, 0xffffffe, RZ ;  /* 0x0ffffffe08087810 */ /* 0x002fcc0007ffe0ff */
[----:B------:R1:W4:Y:S02]  /*198e0*/  F2I.FTZ.U32.TRUNC.NTZ R9, R8 ;  /* 0x0000000800097305 */ /* 0x000324000021f000 */
[----:B-1----:R-:W-:Y:S02]  /*198f0*/  HFMA2 R8, -RZ, RZ, 0, 0 ;  /* 0x00000000ff087431 */ /* 0x002fe400000001ff */
[----:B----4-:R-:W-:-:S04]  /*19900*/  IMAD.MOV R3, RZ, RZ, -R9 ;  /* 0x000000ffff037224 */ /* 0x010fc800078e0a09 */
        /* <DEDUP_REMOVED lines=14> */
[----:B------:R-:W-:-:S07]  /*199f0*/  ISETP.GE.AND P1, PT, R3, RZ, PT ;  /* 0x000000ff0300720c */ /* 0x000fce0003f26270 */
[----:B------:R-:W-:-:S06]  /*19a00*/  @P2 VIADD R4, R4, 0x1 ;  /* 0x0000000104042836 */ /* 0x000fcc0000000000 */
[----:B------:R-:W-:Y:S02]  /*19a10*/  @!P1 IADD3 R4, PT, PT, -R4, RZ, RZ ;  /* 0x000000ff04049210 */ /* 0x000fe40007ffe1ff */
[----:B------:R-:W-:-:S04]  /*19a20*/  @!P0 LOP3.LUT R4, RZ, R6, RZ, 0x33, !PT ;  /* 0x00000006ff048212 */ /* 0x000fc800078e33ff */
[C---:B------:R-:W-:Y:S01]  /*19a30*/  IADD3 R0, PT, PT, -R4.reuse, RZ, RZ ;  /* 0x000000ff04007210 */ /* 0x040fe20007ffe1ff */
[----:B-----5:R-:W-:-:S04]  /*19a40*/  IMAD R22, R4, UR5, R22 ;  /* 0x0000000504167c24 */ /* 0x020fc8000f8e0216 */
[----:B------:R-:W-:-:S04]  /*19a50*/  IMAD R0, R6, R0, R2 ;  /* 0x0000000006007224 */ /* 0x000fc800078e0202 */
[----:B------:R-:W-:-:S04]  /*19a60*/  IMAD R0, R0, UR4, R22 ;  /* 0x0000000400007c24 */ /* 0x000fc8000f8e0216 */
[----:B-1----:R-:W-:-:S05]  /*19a70*/  IMAD.WIDE R8, R0, 0x4, R8 ;  /* 0x0000000400087825 */ /* 0x002fca00078e0208 */
[----:B------:R1:W-:Y:S02]  /*19a80*/  STG.E desc[UR40][R8.64], R25 ;  /* 0x0000001908007986 */ /* 0x0003e4000c101928 */
.L_x_289:
[----:B------:R-:W-:Y:S05]  /*19a90*/  BSYNC.RECONVERGENT B0 ;  /* 0x0000000000007941 */ /* 0x000fea0003800200 */
.L_x_288:
[----:B------:R-:W-:Y:S01]  /*19aa0*/  UISETP.NE.AND UP0, UPT, UR37, URZ, UPT ;  /* 0x000000ff2500728c */ /* 0x000fe2000bf05270 */
[----:B------:R-:W-:-:S08]  /*19ab0*/  NOP ;  /* 0x0000000000007918 */ /* 0x000fd00000000000 */
[----:B------:R-:W-:Y:S05]  /*19ac0*/  BRA.U UP0, `(.L_x_290) ;  /* 0x0000000100087547 */ /* 0x000fea000b800000 */
[----:B------:R-:W-:Y:S05]  /*19ad0*/  BPT.TRAP 0x1 ;  /* 0x000000040000795c */ /* 0x000fea0000300000 */
[----:B------:R-:W-:Y:S05]  /*19ae0*/  BPT.TRAP 0x1 ;  /* 0x000000040000795c */ /* 0x000fea0000300000 */
.L_x_290:
[----:B------:R-:W-:Y:S01]  /*19af0*/  IADD3 R0, PT, PT, R59, 0x700a8, RZ ;  /* 0x000700a83b007810 */ /* 0x000fe20007ffe0ff */
[----:B------:R-:W-:-:S03]  /*19b00*/  UISETP.NE.AND UP0, UPT, UR37, URZ, UPT ;  /* 0x000000ff2500728c */ /* 0x000fc6000bf05270 */
[----:B------:R-:W-:-:S04]  /*19b10*/  PRMT R0, R60, 0x654, R0 ;  /* 0x000006543c007816 */ /* 0x000fc80000000000 */
[----:B--2---:R2:W-:Y:S02]  /*19b20*/  SYNCS.ARRIVE.TRANS64.RED.A1T0 RZ, [R0+URZ], RZ ;  /* 0x000000ff00ff79a7 */ /* 0x0045e400081004ff */
[----:B------:R-:W-:Y:S05]  /*19b30*/  BRA.U UP0, `(.L_x_291) ;  /* 0x0000000100047547 */ /* 0x000fea000b800000 */
[----:B------:R-:W-:Y:S05]  /*19b40*/  BPT.TRAP 0x1 ;  /* 0x000000040000795c */ /* 0x000fea0000300000 */
.L_x_291:
[----:B------:R4:W-:Y:S01]  /*19b50*/  SYNCS.ARRIVE.TRANS64.A1T0 RZ, [R59+URZ+0x700b8], RZ ;  /* 0x0700b8ff3bff79a7 */ /* 0x0009e200081000ff */
[----:B------:R-:W-:Y:S01]  /*19b60*/  LOP3.LUT R56, R56, 0x1, RZ, 0x3c, !PT ;  /* 0x0000000138387812 */ /* 0x000fe200078e3cff */
[----:B------:R-:W-:Y:S01]  /*19b70*/  ULOP3.LUT UR36, UR36, 0x1, URZ, 0x3c, !UPT ;  /* 0x0000000124247892 */ /* 0x000fe2000f8e3cff */
[----:B------:R-:W-:-:S11]  /*19b80*/  IADD3 R16, PT, PT, R61, 0x2, RZ ;  /* 0x000000023d107810 */ /* 0x000fd60007ffe0ff */
.L_x_92:
[----:B------:R-:W-:Y:S05]  /*19b90*/  BSYNC B7 ;  /* 0x0000000000077941 */ /* 0x000fea0003800000 */
.L_x_91:
[----:B------:R-:W5:Y:S01]  /*19ba0*/  LDCU UR4, c[0x0][0x370] ;  /* 0x00006e00ff0477ac */ /* 0x000f620008000800 */
[----:B------:R-:W1:Y:S01]  /*19bb0*/  LDCU UR5, c[0x0][0x900] ;  /* 0x00012000ff0577ac */ /* 0x000e620008000800 */
[----:B-----5:R-:W-:-:S04]  /*19bc0*/  IADD3 R57, PT, PT, R57, UR4, RZ ;  /* 0x0000000439397c10 */ /* 0x020fc8000fffe0ff */
[----:B-1----:R-:W-:-:S13]  /*19bd0*/  ISETP.GE.AND P0, PT, R57, UR5, PT ;  /* 0x0000000539007c0c */ /* 0x002fda000bf06270 */
[----:B------:R-:W-:Y:S05]  /*19be0*/  @!P0 BRA `(.L_x_292) ;  /* 0xfffffec4001c8947 */ /* 0x000fea000383ffff */
[----:B------:R-:W-:Y:S05]  /*19bf0*/  BSYNC B8 ;  /* 0x0000000000087941 */ /* 0x000fea0003800000 */
.L_x_90:
[----:B------:R-:W-:Y:S05]  /*19c00*/  EXIT ;  /* 0x000000000000794d */ /* 0x000fea0003800000 */
.L_x_27:
[----:B------:R-:W-:-:S08]  /*19c10*/  NOP ;  /* 0x0000000000007918 */ /* 0x000fd00000000000 */
[----:B------:R-:W1:Y:S02]  /*19c20*/  USETMAXREG.TRY_ALLOC.CTAPOOL UP0, 0xc0 ;  /* 0x000000c0000079c8 */ /* 0x000e640008000600 */
[----:B-1----:R-:W-:Y:S05]  /*19c30*/  BRA.U !UP0, `(.L_x_27) ;  /* 0xfffffffd08f47547 */ /* 0x002fea000b83ffff */
[----:B------:R-:W1:Y:S01]  /*19c40*/  LDC R0, c[0x0][0x900] ;  /* 0x00024000ff007b82 */ /* 0x000e620000000800 */
[----:B------:R-:W-:-:S13]  /*19c50*/  R2UR UR4, R2 ;  /* 0x00000000020472ca */ /* 0x000fda00000e0000 */
[----:B-1----:R-:W-:-:S13]  /*19c60*/  ISETP.LE.AND P0, PT, R0, UR4, PT ;  /* 0x0000000400007c0c */ /* 0x002fda000bf03270 */
[----:B------:R-:W-:Y:S05]  /*19c70*/  @P0 EXIT ;  /* 0x000000000000094d */ /* 0x000fea0003800000 */
[----:B------:R-:W1:Y:S01]  /*19c80*/  S2UR UR4, SR_CgaCtaId ;  /* 0x00000000000479c3 */ /* 0x000e620000008800 */
[----:B------:R-:W-:Y:S02]  /*19c90*/  UISETP.NE.AND UP0, UPT, UR40, URZ, UPT ;  /* 0x000000ff2800728c */ /* 0x000fe4000bf05270 */
[----:B------:R-:W-:Y:S01]  /*19ca0*/  USHF.L.U32 UR48, UR11, 0x3, URZ ;  /* 0x000000030b307899 */ /* 0x000fe200080006ff */
[----:B------:R-:W-:Y:S01]  /*19cb0*/  UMOV UR49, 0x400 ;  /* 0x0000040000317882 */ /* 0x000fe20000000000 */
[----:B------:R-:W-:Y:S02]  /*19cc0*/  USEL UR46, UR10, UR5, UP0 ;  /* 0x000000050a2e7287 */ /* 0x000fe40008000000 */
[----:B------:R-:W-:Y:S02]  /*19cd0*/  USEL UR47, UR13, UR12, UP0 ;  /* 0x0000000c0d2f7287 */ /* 0x000fe40008000000 */
[----:B------:R-:W-:Y:S01]  /*19ce0*/  ULOP3.LUT UR46, UR46, 0x1, URZ, 0xc0, !UPT ;  /* 0x000000012e2e7892 */ /* 0x000fe2000f8ec0ff */
[----:B------:R-:W-:Y:S01]  /*19cf0*/  UMOV UR43, URZ ;  /* 0x000000ff002b7c82 */ /* 0x000fe20008000000 */
[----:B------:R-:W-:Y:S01]  /*19d00*/  UMOV UR45, 0x1 ;  /* 0x00000001002d7882 */ /* 0x000fe20000000000 */
[----:B------:R-:W-:Y:S01]  /*19d10*/  UMOV UR44, 0x1 ;  /* 0x00000001002c7882 */ /* 0x000fe20000000000 */
[----:B------:R-:W-:Y:S01]  /*19d20*/  UMOV UR42, URZ ;  /* 0x000000ff002a7c82 */ /* 0x000fe20008000000 */
[----:B-1----:R-:W-:-:S02]  /*19d30*/  ULEA UR49, UR4, UR49, 0x18 ;  /* 0x0000003104317291 */ /* 0x002fc4000f8ec0ff */
[----:B------:R-:W-:Y:S02]  /*19d40*/  ULOP3.LUT UR4, UR48, 0x8, URZ, 0x3c, !UPT ;  /* 0x0000000830047892 */ /* 0x000fe4000f8e3cff */
[----:B------:R-:W-:Y:S02]  /*19d50*/  UIADD3 UR48, UPT, UPT, UR48, 0x700d0, UR49 ;  /* 0x000700d030307890 */ /* 0x000fe4000fffe031 */
[----:B------:R-:W-:-:S12]  /*19d60*/  UIADD3 UR49, UPT, UPT, UR4, 0x700d0, UR49 ;  /* 0x000700d004317890 */ /* 0x000fd8000fffe031 */
.L_x_342:
[----:B-1----:R-:W1:Y:S01]  /*19d70*/  LDCU.64 UR8, c[0x0][0x908] ;  /* 0x00012100ff0877ac */ /* 0x002e620008000a00 */
[----:B------:R-:W-:Y:S01]  /*19d80*/  R2UR UR11, R2 ;  /* 0x00000000020b72ca */ /* 0x000fe200000e0000 */
[----:B--2---:R-:W2:Y:S01]  /*19d90*/  LDCU UR10, c[0x0][0x904] ;  /* 0x00012080ff0a77ac */ /* 0x004ea20008000800 */
[----:B---3--:R-:W3:Y:S11]  /*19da0*/  LDCU.64 UR4, c[0x0][0x380] ;  /* 0x00007000ff0477ac */ /* 0x008ef60008000a00 */
[----:B-1----:R-:W-:-:S02]  /*19db0*/  UIMAD.WIDE.U32 UR6, UR11, UR8, URZ ;  /* 0x000000080b0672a5 */ /* 0x002fc4000f8e00ff */
[----:B--2---:R-:W-:-:S05]  /*19dc0*/  UISETP.NE.AND UP0, UPT, UR10, 0x1, UPT ;  /* 0x000000010a00788c */ /* 0x004fca000bf05270 */
[----:B------:R-:W-:Y:S02]  /*19dd0*/  UMOV UR6, UR7 ;  /* 0x0000000700067c82 */ /* 0x000fe40008000000 */
[----:B------:R-:W-:-:S04]  /*19de0*/  USHF.R.U32.HI UR6, URZ, UR9, UR6 ;  /* 0x00000009ff067299 */ /* 0x000fc80008011606 */
[----:B------:R-:W-:Y:S02]  /*19df0*/  USEL UR6, UR11, UR6, !UP0 ;  /* 0x000000060b067287 */ /* 0x000fe4000c000000 */
[----:B---3--:R-:W-:Y:S02]  /*19e00*/  UISETP.NE.AND UP0, UPT, UR5, URZ, UPT ;  /* 0x000000ff0500728c */ /* 0x008fe4000bf05270 */
[----:B------:R-:W-:-:S04]  /*19e10*/  UIADD3 UR6, UPT, UPT, -UR6, URZ, URZ ;  /* 0x000000ff06067290 */ /* 0x000fc8000fffe1ff */
[----:B------:R-:W-:-:S04]  /*19e20*/  UIMAD UR6, UR10, UR6, UR11 ;  /* 0x000000060a0672a4 */ /* 0x000fc8000f8e020b */
[----:B------:R-:W-:-:S04]  /*19e30*/  USHF.L.U32 UR6, UR6, 0x8, URZ ;  /* 0x0000000806067899 */ /* 0x000fc800080006ff */
[----:B------:R-:W-:-:S09]  /*19e40*/  UISETP.GE.OR UP0, UPT, UR6, UR4, !UP0 ;  /* 0x000000040600728c */ /* 0x000fd2000c706670 */
[----:B------:R-:W-:Y:S05]  /*19e50*/  BRA.U UP0, `(.L_x_293) ;  /* 0x000000a500c47547 */ /* 0x000fea000b800000 */
[----:B------:R-:W-:Y:S02]  /*19e60*/  UIADD3 UR6, UPT, UPT, UR5, 0x7f, URZ ;  /* 0x0000007f05067890 */ /* 0x000fe4000fffe0ff */
[----:B------:R-:W-:Y:S02]  /*19e70*/  ULOP3.LUT UP0, URZ, UR5, 0x7f, URZ, 0xc0, !UPT ;  /* 0x0000007f05ff7892 */ /* 0x000fe4000f80c0ff */
[----:B------:R-:W-:-:S04]  /*19e80*/  USHF.R.S32.HI UR4, URZ, 0x1f, UR6 ;  /* 0x0000001fff047899 */ /* 0x000fc80008011406 */
[----:B------:R-:W-:-:S05]  /*19e90*/  ULEA.HI UR4, UR4, UR6, URZ, 0x7 ;  /* 0x0000000604047291 */ /* 0x000fca000f8f38ff */
[----:B------:R-:W-:Y:S02]  /*19ea0*/  @UP0 ULEA.HI.SX32 UR6, UR4, 0xffffffff, 0x19 ;  /* 0xffffffff04060891 */ /* 0x000fe4000f8fcaff */
[----:B------:R-:W-:Y:S02]  /*19eb0*/  @!UP0 USHF.R.S32.HI UR6, URZ, 0x7, UR4 ;  /* 0x00000007ff068899 */ /* 0x000fe40008011404 */
[----:B------:R-:W-:-:S09]  /*19ec0*/  UISETP.NE.AND UP0, UPT, UR46, URZ, UPT ;  /* 0x000000ff2e00728c */ /* 0x000fd2000bf05270 */
[----:B------:R-:W-:Y:S05]  /*19ed0*/  BRA.U UP0, `(.L_x_294) ;  /* 0x0000000100047547 */ /* 0x000fea000b800000 */
[----:B------:R-:W-:Y:S05]  /*19ee0*/  BPT.TRAP 0x1 ;  /* 0x000000040000795c */ /* 0x000fea0000300000 */
.L_x_294:
[----:B------:R-:W1:Y:S01]  /*19ef0*/  S2UR UR5, SR_CgaCtaId ;  /* 0x00000000000579c3 */ /* 0x000e620000008800 */
[----:B------:R-:W-:Y:S01]  /*19f00*/  UISETP.NE.AND UP0, UPT, UR40, URZ, UPT ;  /* 0x000000ff2800728c */ /* 0x000fe2000bf05270 */
[----:B------:R-:W-:-:S03]  /*19f10*/  UMOV UR4, 0x400 ;  /* 0x0000040000047882 */ /* 0x000fc60000000000 */
[----:B------:R-:W-:-:S06]  /*19f20*/  USEL UR7, UR44, UR45, UP0 ;  /* 0x0000002d2c077287 */ /* 0x000fcc0008000000 */
[----:B------:R-:W-:-:S04]  /*19f30*/  MOV R3, UR7 ;  /* 0x0000000700037c02 */ /* 0x000fc80008000f00 */
[----:B------:R-:W-:Y:S01]  /*19f40*/  SHF.L.U32 R3, R3, 0x1f, RZ ;  /* 0x0000001f03037819 */ /* 0x000fe200000006ff */
[----:B-1----:R-:W-:-:S04]  /*19f50*/  ULEA UR5, UR5, UR4, 0x18 ;  /* 0x0000000405057291 */ /* 0x002fc8000f8ec0ff */
[----:B------:R-:W-:Y:S02]  /*19f60*/  UIADD3 UR4, UPT, UPT, UR5, 0x70088, URZ ;  /* 0x0007008805047890 */ /* 0x000fe4000fffe0ff */
[----:B------:R-:W-:-:S09]  /*19f70*/  @UP0 UIADD3 UR4, UPT, UPT, UR5, 0x70078, URZ ;  /* 0x0007007805040890 */ /* 0x000fd2000fffe0ff */
[----:B------:R-:W1:Y:S02]  /*19f80*/  SYNCS.PHASECHK.TRANS64.TRYWAIT P0, [UR4], R3 ;  /* 0x00000003ff0075a7 */ /* 0x000e640008001104 */
[----:B-1----:R-:W-:Y:S05]  /*19f90*/  @!P0 BRA `(.L_x_295) ;  /* 0x0000010c00708947 */ /* 0x002fea0003800000 */
.L_x_463:
[----:B------:R-:W-:Y:S01]  /*19fa0*/  UISETP.GE.AND UP0, UPT, UR6, 0x1, UPT ;  /* 0x000000010600788c */ /* 0x000fe2000bf06270 */
[----:B------:R-:W-:Y:S01]  /*19fb0*/  HFMA2 R16, -RZ, RZ, 0, 0 ;  /* 0x00000000ff107431 */ /* 0x000fe200000001ff */
[----:B------:R-:W-:Y:S01]  /*19fc0*/  MOV R17, 0xff800000 ;  /* 0xff80000000117802 */ /* 0x000fe20000000f00 */
[----:B------:R-:W-:-:S06]  /*19fd0*/  UMOV UR37, URZ ;  /* 0x000000ff00257c82 */ /* 0x000fcc0008000000 */
[----:B------:R-:W-:Y:S05]  /*19fe0*/  BRA.U !UP0, `(.L_x_296) ;  /* 0x0000004508787547 */ /* 0x000fea000b800000 */
[----:B------:R-:W-:Y:S01]  /*19ff0*/  MOV R16, RZ ;  /* 0x000000ff00107202 */ /* 0x000fe20000000f00 */
[----:B------:R-:W2:Y:S01]  /*1a000*/  LDCU UR36, c[0x0][0x704] ;  /* 0x0000e080ff2477ac */ /* 0x000ea20008000800 */
[----:B------:R-:W-:Y:S01]  /*1a010*/  MOV R156, 0xff800000 ;  /* 0xff800000009c7802 */ /* 0x000fe20000000f00 */
[----:B------:R-:W3:Y:S01]  /*1a020*/  LDCU UR50, c[0x0][0x384] ;  /* 0x00007080ff3277ac */ /* 0x000ee20008000800 */
[----:B------:R-:W-:Y:S02]  /*1a030*/  USHF.L.U32 UR37, UR6, 0x7, URZ ;  /* 0x0000000706257899 */ /* 0x000fe400080006ff */
[----:B------:R-:W-:-:S03]  /*1a040*/  UIADD3 UR41, UPT, UPT, UR6, -0x1, URZ ;  /* 0xffffffff06297890 */ /* 0x000fc6000fffe0ff */
.L_x_317:
[----:B------:R-:W4:Y:S01]  /*1a050*/  S2R R19, SR_TID.X ;  /* 0x0000000000137919 */ /* 0x000f220000002100 */
[----:B------:R-:W-:Y:S01]  /*1a060*/  UISETP.NE.AND UP0, UPT, UR40, URZ, UPT ;  /* 0x000000ff2800728c */ /* 0x000fe2000bf05270 */
[----:B------:R-:W-:-:S03]  /*1a070*/  UMOV UR4, 0x20 ;  /* 0x0000002000047882 */ /* 0x000fc60000000000 */
[----:B------:R-:W-:Y:S02]  /*1a080*/  USEL UR4, UR4, 0xa0, UP0 ;  /* 0x000000a004047887 */ /* 0x000fe40008000000 */
[----:B------:R-:W-:Y:S02]  /*1a090*/  USEL UR5, UR42, UR43, UP0 ;  /* 0x0000002b2a057287 */ /* 0x000fe40008000000 */
[----:B------:R-:W-:Y:S01]  /*1a0a0*/  UISETP.GT.U32.AND UP0, UPT, UR47, 0x1, UPT ;  /* 0x000000012f00788c */ /* 0x000fe2000bf04070 */
[----:B----4-:R-:W-:-:S05]  /*1a0b0*/  IMAD.U32 R22, R19, 0x10000, RZ ;  /* 0x0001000013167824 */ /* 0x010fca00078e00ff */
[----:B------:R-:W-:-:S05]  /*1a0c0*/  LOP3.LUT R22, R22, 0x600000, RZ, 0xc0, !PT ;  /* 0x0060000016167812 */ /* 0x000fca00078ec0ff */
[----:B-1----:R-:W-:-:S06]  /*1a0d0*/  VIADD R0, R22, UR4 ;  /* 0x0000000416007c36 */ /* 0x002fcc0008000000 */
[----:B------:R-:W1:Y:S02]  /*1a0e0*/  SHFL.IDX PT, R0, R0, RZ, 0x1f ;  /* 0x00001fff00007589 */ /* 0x000e6400000e0000 */
[----:B-1----:R-:W-:Y:S01]  /*1a0f0*/  R2UR UR38, R0 ;  /* 0x00000000002672ca */ /* 0x002fe200000e0000 */
[----:B--2---:R-:W-:-:S14]  /*1a100*/  BRA.U UP0, `(.L_x_297) ;  /* 0x0000000100047547 */ /* 0x004fdc000b800000 */
[----:B--23--:R-:W-:Y:S05]  /*1a110*/  BPT.TRAP 0x1 ;  /* 0x000000040000795c */ /* 0x00cfea0000300000 */
.L_x_297:
[----:B------:R-:W1:Y:S01]  /*1a120*/  S2UR UR39, SR_CgaCtaId ;  /* 0x00000000002779c3 */ /* 0x000e620000008800 */
[----:B------:R-:W-:Y:S01]  /*1a130*/  UISETP.NE.AND UP0, UPT, UR40, URZ, UPT ;  /* 0x000000ff2800728c */ /* 0x000fe2000bf05270 */
[----:B------:R-:W-:Y:S01]  /*1a140*/  IMAD.U32 R3, RZ, RZ, UR5 ;  /* 0x00000005ff037e24 */ /* 0x000fe2000f8e00ff */
[----:B------:R-:W-:Y:S01]  /*1a150*/  UMOV UR4, 0x400 ;  /* 0x0000040000047882 */ /* 0x000fe20000000000 */
[----:B------:R-:W-:Y:S01]  /*1a160*/  SHF.R.U32.HI R19, RZ, 0x5, R19 ;  /* 0x00000005ff137819 */ /* 0x000fe20000011613 */
[----:B------:R-:W-:Y:S01]  /*1a170*/  USEL UR5, URZ, 0x80, UP0 ;  /* 0x00000080ff057887 */ /* 0x000fe20008000000 */
[----:B------:R-:W-:Y:S02]  /*1a180*/  SHF.R.U32.HI R56, RZ, 0x15, R22 ;  /* 0x00000015ff387819 */ /* 0x000fe40000011616 */
[----:B------:R-:W-:Y:S02]  /*1a190*/  SHF.L.U32 R3, R3, 0x1f, RZ ;  /* 0x0000001f03037819 */ /* 0x000fe400000006ff */
[----:B------:R-:W-:-:S02]  /*1a1a0*/  LOP3.LUT R23, R19, 0x3, RZ, 0xc0, !PT ;  /* 0x0000000313177812 */ /* 0x000fc400078ec0ff */
[----:B------:R-:W-:Y:S02]  /*1a1b0*/  LOP3.LUT R22, R22, UR5, RZ, 0xfc, !PT ;  /* 0x0000000516167c12 */ /* 0x000fe4000f8efcff */
[----:B------:R-:W-:Y:S01]  /*1a1c0*/  ISETP.NE.AND P0, PT, R23, R56, PT ;  /* 0x000000381700720c */ /* 0x000fe20003f05270 */
[----:B-1----:R-:W-:-:S04]  /*1a1d0*/  ULEA UR39, UR39, UR4, 0x18 ;  /* 0x0000000427277291 */ /* 0x002fc8000f8ec0ff */
[----:B------:R-:W-:Y:S02]  /*1a1e0*/  UIADD3 UR4, UPT, UPT, UR39, 0x70060, URZ ;  /* 0x0007006027047890 */ /* 0x000fe4000fffe0ff */
[----:B------:R-:W-:-:S09]  /*1a1f0*/  @UP0 UIADD3 UR4, UPT, UPT, UR39, 0x70050, URZ ;  /* 0x0007005027040890 */ /* 0x000fd2000fffe0ff */
[----:B------:R-:W1:Y:S02]  /*1a200*/  SYNCS.PHASECHK.TRANS64.TRYWAIT P1, [UR4], R3 ;  /* 0x00000003ff0075a7 */ /* 0x000e640008021104 */
[----:B-1----:R-:W-:Y:S05]  /*1a210*/  @!P1 BRA `(.L_x_298) ;  /* 0x0000010800e89947 */ /* 0x002fea0003800000 */
.L_x_465:
[----:B------:R-:W-:Y:S05]  /*1a220*/  @!P0 BRA `(.L_x_299) ;  /* 0x0000000000408947 */ /* 0x000fea0003800000 */
[----:B------:R-:W-:Y:S01]  /*1a230*/  MOV R14, 0x8 ;  /* 0x00000008000e7802 */ /* 0x000fe20000000f00 */
[----:B------:R-:W4:Y:S01]  /*1a240*/  LDCU.64 UR6, c[0x4][0xb0] ;  /* 0x01001600ff0677ac */ /* 0x000f220008000a00 */
[----:B------:R-:W-:Y:S02]  /*1a250*/  HFMA2 R12, -RZ, RZ, 0, 5.9604644775390625e-08 ;  /* 0x00000001ff0c7431 */ /* 0x000fe400000001ff */
[----:B------:R-:W-:Y:S01]  /*1a260*/  IMAD.MOV.U32 R8, RZ, RZ, 0x192 ;  /* 0x00000192ff087424 */ /* 0x000fe200078e00ff */
[----:B------:R-:W5:Y:S01]  /*1a270*/  LDCU.64 UR4, c[0x4][0xb8] ;  /* 0x01001700ff0477ac */ /* 0x000f620008000a00 */
[----:B------:R-:W1:Y:S01]  /*1a280*/  LDC.64 R14, c[0x4][R14] ;  /* 0x010000000e0e7b82 */ /* 0x000e620000000a00 */
[----:B------:R-:W-:Y:S01]  /*1a290*/  IMAD.MOV.U32 R13, RZ, RZ, RZ ;  /* 0x000000ffff0d7224 */ /* 0x000fe200078e00ff */
[----:B------:R-:W2:Y:S01]  /*1a2a0*/  LDCU.64 UR8, c[0x4][0x10] ;  /* 0x01000200ff0877ac */ /* 0x000ea20008000a00 */
[----:B----4-:R-:W-:Y:S01]  /*1a2b0*/  IMAD.U32 R4, RZ, RZ, UR6 ;  /* 0x00000006ff047e24 */ /* 0x010fe2000f8e00ff */
[----:B------:R-:W-:Y:S01]  /*1a2c0*/  MOV R5, UR7 ;  /* 0x0000000700057c02 */ /* 0x000fe20008000f00 */
[----:B-----5:R-:W-:Y:S01]  /*1a2d0*/  IMAD.U32 R6, RZ, RZ, UR4 ;  /* 0x00000004ff067e24 */ /* 0x020fe2000f8e00ff */
[----:B------:R-:W-:Y:S01]  /*1a2e0*/  MOV R7, UR5 ;  /* 0x0000000500077c02 */ /* 0x000fe20008000f00 */
[----:B--2---:R-:W-:Y:S01]  /*1a2f0*/  IMAD.U32 R10, RZ, RZ, UR8 ;  /* 0x00000008ff0a7e24 */ /* 0x004fe2000f8e00ff */
[----:B------:R-:W-:-:S02]  /*1a300*/  MOV R11, UR9 ;  /* 0x00000009000b7c02 */ /* 0x000fc40008000f00 */
[----:B------:R-:W-:-:S07]  /*1a310*/  LEPC R20, `(.L_x_299) ;  /* 0x000000001014794e */ /* 0x000fce0000000000 */
[----:B-1-3--:R-:W-:Y:S05]  /*1a320*/  CALL.ABS.NOINC R14 ;  /* 0x000000000e007343 */ /* 0x00afea0003c00000 */
.L_x_299:
[C---:B-1----:R-:W-:Y:S01]  /*1a330*/  VIADD R0, R22.reuse, 0x20 ;  /* 0x0000002016007836 */ /* 0x042fe20000000000 */
[----:B------:R-:W-:Y:S05]  /*1a340*/  WARPSYNC.ALL ;  /* 0x0000000000007948 */ /* 0x000fea0003800000 */
[----:B------:R-:W-:Y:S02]  /*1a350*/  SHF.R.U32.HI R0, RZ, 0x15, R0 ;  /* 0x00000015ff007819 */ /* 0x000fe40000011600 */
[----:B------:R-:W-:Y:S02]  /*1a360*/  R2UR UR4, R22 ;  /* 0x00000000160472ca */ /* 0x000fe400000e0000 */
[----:B------:R-:W-:-:S11]  /*1a370*/  ISETP.NE.AND P0, PT, R23, R0, PT ;  /* 0x000000001700720c */ /* 0x000fd60003f05270 */
[----:B------:R-:W1:Y:S02]  /*1a380*/  LDTM.x32 R124, tmem[UR4] ;  /* 0x00000004007c79ee */ /* 0x000e6400082c0000 */
[----:B-1----:R-:W-:Y:S05]  /*1a390*/  @!P0 BRA `(.L_x_300) ;  /* 0x0000000000408947 */ /* 0x002fea0003800000 */
[----:B------:R-:W-:Y:S01]  /*1a3a0*/  MOV R14, 0x8 ;  /* 0x00000008000e7802 */ /* 0x000fe20000000f00 */
[----:B------:R-:W1:Y:S01]  /*1a3b0*/  LDCU.64 UR8, c[0x4][0xb0] ;  /* 0x01001600ff0877ac */ /* 0x000e620008000a00 */
[----:B------:R-:W-:Y:S02]  /*1a3c0*/  HFMA2 R12, -RZ, RZ, 0, 5.9604644775390625e-08 ;  /* 0x00000001ff0c7431 */ /* 0x000fe400000001ff */
[----:B------:R-:W-:Y:S01]  /*1a3d0*/  IMAD.MOV.U32 R8, RZ, RZ, 0x192 ;  /* 0x00000192ff087424 */ /* 0x000fe200078e00ff */
[----:B------:R-:W4:Y:S01]  /*1a3e0*/  LDCU.64 UR6, c[0x4][0xb8] ;  /* 0x01001700ff0677ac */ /* 0x000f220008000a00 */
[----:B------:R-:W2:Y:S01]  /*1a3f0*/  LDC.64 R14, c[0x4][R14] ;  /* 0x010000000e0e7b82 */ /* 0x000ea20000000a00 */
[----:B------:R-:W-:Y:S01]  /*1a400*/  IMAD.MOV.U32 R13, RZ, RZ, RZ ;  /* 0x000000ffff0d7224 */ /* 0x000fe200078e00ff */
[----:B------:R-:W5:Y:S01]  /*1a410*/  LDCU.64 UR4, c[0x4][0x10] ;  /* 0x01000200ff0477ac */ /* 0x000f620008000a00 */
[----:B-1----:R-:W-:Y:S01]  /*1a420*/  IMAD.U32 R4, RZ, RZ, UR8 ;  /* 0x00000008ff047e24 */ /* 0x002fe2000f8e00ff */
[----:B------:R-:W-:Y:S01]  /*1a430*/  MOV R5, UR9 ;  /* 0x0000000900057c02 */ /* 0x000fe20008000f00 */
[----:B----4-:R-:W-:Y:S01]  /*1a440*/  IMAD.U32 R6, RZ, RZ, UR6 ;  /* 0x00000006ff067e24 */ /* 0x010fe2000f8e00ff */
[----:B------:R-:W-:Y:S01]  /*1a450*/  MOV R7, UR7 ;  /* 0x0000000700077c02 */ /* 0x000fe20008000f00 */
[----:B-----5:R-:W-:Y:S01]  /*1a460*/  IMAD.U32 R10, RZ, RZ, UR4 ;  /* 0x00000004ff0a7e24 */ /* 0x020fe2000f8e00ff */
[----:B------:R-:W-:-:S02]  /*1a470*/  MOV R11, UR5 ;  /* 0x00000005000b7c02 */ /* 0x000fc40008000f00 */
[----:B------:R-:W-:-:S07]  /*1a480*/  LEPC R20, `(.L_x_300) ;  /* 0x000000001014794e */ /* 0x000fce0000000000 */
[----:B--23--:R-:W-:Y:S05]  /*1a490*/  CALL.ABS.NOINC R14 ;  /* 0x000000000e007343 */ /* 0x00cfea0003c00000 */
.L_x_300:
[C---:B------:R-:W-:Y:S01]  /*1a4a0*/  VIADD R0, R22.reuse, 0x40 ;  /* 0x0000004016007836 */ /* 0x040fe20000000000 */
[----:B------:R-:W-:Y:S05]  /*1a4b0*/  WARPSYNC.ALL ;  /* 0x0000000000007948 */ /* 0x000fea0003800000 */
[----:B------:R-:W-:Y:S02]  /*1a4c0*/  SHF.R.U32.HI R0, RZ, 0x15, R0 ;  /* 0x00000015ff007819 */ /* 0x000fe40000011600 */
[----:B------:R-:W-:Y:S02]  /*1a4d0*/  R2UR UR4, R22 ;  /* 0x00000000160472ca */ /* 0x000fe400000e0000 */
[----:B------:R-:W-:-:S11]  /*1a4e0*/  ISETP.NE.AND P0, PT, R23, R0, PT ;  /* 0x000000001700720c */ /* 0x000fd60003f05270 */
[----:B------:R-:W1:Y:S02]  /*1a4f0*/  LDTM.x32 R92, tmem[UR4+0x20] ;  /* 0x00002004005c79ee */ /* 0x000e6400082c0000 */
        /* <DEDUP_REMOVED lines=17> */
.L_x_301:
        /* <DEDUP_REMOVED lines=23> */
.L_x_302:
[C---:B------:R-:W-:Y:S01]  /*1a780*/  FMNMX3 R4, R156.reuse, R124, R128, !PT ;  /* 0x0000007c9c047276 */ /* 0x040fe20007800080 */
[----:B------:R-:W-:Y:S05]  /*1a790*/  WARPSYNC.ALL ;  /* 0x0000000000007948 */ /* 0x000fea0003800000 */
[C---:B------:R-:W-:Y:S02]  /*1a7a0*/  FMNMX3 R3, R156.reuse, R125, R129, !PT ;  /* 0x0000007d9c037276 */ /* 0x040fe40007800081 */
[C---:B------:R-:W-:Y:S02]  /*1a7b0*/  FMNMX3 R0, R156.reuse, R126, R130, !PT ;  /* 0x0000007e9c007276 */ /* 0x040fe40007800082 */
[----:B------:R-:W-:-:S02]  /*1a7c0*/  FMNMX3 R17, R156, R127, R131, !PT ;  /* 0x0000007f9c117276 */ /* 0x000fc40007800083 */
[----:B------:R-:W-:Y:S02]  /*1a7d0*/  FMNMX3 R4, R4, R132, R136, !PT ;  /* 0x0000008404047276 */ /* 0x000fe40007800088 */
[----:B------:R-:W-:Y:S02]  /*1a7e0*/  FMNMX3 R3, R3, R133, R137, !PT ;  /* 0x0000008503037276 */ /* 0x000fe40007800089 */
[----:B------:R-:W-:Y:S02]  /*1a7f0*/  FMNMX3 R0, R0, R134, R138, !PT ;  /* 0x0000008600007276 */ /* 0x000fe4000780008a */
[----:B------:R-:W-:Y:S02]  /*1a800*/  FMNMX3 R17, R17, R135, R139, !PT ;  /* 0x0000008711117276 */ /* 0x000fe4000780008b */
[----:B------:R-:W-:Y:S02]  /*1a810*/  FMNMX3 R4, R4, R140, R144, !PT ;  /* 0x0000008c04047276 */ /* 0x000fe40007800090 */
[----:B------:R-:W-:-:S02]  /*1a820*/  FMNMX3 R3, R3, R141, R145, !PT ;  /* 0x0000008d03037276 */ /* 0x000fc40007800091 */
[----:B------:R-:W-:Y:S02]  /*1a830*/  FMNMX3 R0, R0, R142, R146, !PT ;  /* 0x0000008e00007276 */ /* 0x000fe40007800092 */
[----:B------:R-:W-:Y:S02]  /*1a840*/  R2UR UR4, R22 ;  /* 0x00000000160472ca */ /* 0x000fe400000e0000 */
[----:B------:R-:W-:Y:S02]  /*1a850*/  FMNMX3 R17, R17, R143, R147, !PT ;  /* 0x0000008f11117276 */ /* 0x000fe40007800093 */
[----:B------:R-:W-:Y:S02]  /*1a860*/  FMNMX3 R4, R4, R148, R152, !PT ;  /* 0x0000009404047276 */ /* 0x000fe40007800098 */
[----:B------:R-:W-:Y:S02]  /*1a870*/  FMNMX3 R3, R3, R149, R153, !PT ;  /* 0x0000009503037276 */ /* 0x000fe40007800099 */
[----:B------:R-:W-:-:S02]  /*1a880*/  FMNMX3 R0, R0, R150, R154, !PT ;  /* 0x0000009600007276 */ /* 0x000fc4000780009a */
[----:B------:R-:W-:Y:S02]  /*1a890*/  FMNMX3 R17, R17, R151, R155, !PT ;  /* 0x0000009711117276 */ /* 0x000fe4000780009b */
[----:B------:R-:W-:Y:S01]  /*1a8a0*/  FMNMX3 R4, R4, R92, R96, !PT ;  /* 0x0000005c04047276 */ /* 0x000fe20007800060 */
[----:B------:R-:W1:Y:S01]  /*1a8b0*/  LDTM.x32 R60, tmem[UR4+0x60] ;  /* 0x00006004003c79ee */ /* 0x000e6200082c0000 */
[----:B------:R-:W-:Y:S02]  /*1a8c0*/  FMNMX3 R3, R3, R93, R97, !PT ;  /* 0x0000005d03037276 */ /* 0x000fe40007800061 */
[----:B------:R-:W-:Y:S02]  /*1a8d0*/  FMNMX3 R0, R0, R94, R98, !PT ;  /* 0x0000005e00007276 */ /* 0x000fe40007800062 */
[----:B------:R-:W-:Y:S02]  /*1a8e0*/  FMNMX3 R17, R17, R95, R99, !PT ;  /* 0x0000005f11117276 */ /* 0x000fe40007800063 */
        /* <DEDUP_REMOVED lines=28> */
[----:B-1----:R-:W-:Y:S02]  /*1aab0*/  FMNMX3 R4, R4, R60, R64, !PT ;  /* 0x0000003c04047276 */ /* 0x002fe40007800040 */
        /* <DEDUP_REMOVED lines=14> */
[----:B------:R-:W-:Y:S02]  /*1aba0*/  ISETP.NE.AND P0, PT, R23, R56, PT ;  /* 0x000000381700720c */ /* 0x000fe40003f05270 */
[----:B------:R-:W-:Y:S02]  /*1abb0*/  FMNMX3 R17, R17, R87, R91, !PT ;  /* 0x0000005711117276 */ /* 0x000fe4000780005b */
[----:B------:R-:W-:-:S04]  /*1abc0*/  FMNMX3 R0, R4, R3, R0, !PT ;  /* 0x0000000304007276 */ /* 0x000fc80007800000 */
[----:B------:R-:W-:-:S04]  /*1abd0*/  FMNMX R17, R17, R0, !PT ;  /* 0x0000000011117209 */ /* 0x000fc80007800000 */
[----:B------:R-:W-:-:S04]  /*1abe0*/  FSETP.NEU.AND P1, PT, R17, -INF , PT ;  /* 0xff8000001100780b */ /* 0x000fc80003f2d000 */
[----:B------:R-:W-:Y:S01]  /*1abf0*/  FSEL R157, R17, RZ, P1 ;  /* 0x000000ff119d7208 */ /* 0x000fe20000800000 */
[----:B------:R-:W-:Y:S08]  /*1ac00*/  @!P0 BRA `(.L_x_303) ;  /* 0x0000000000408947 */ /* 0x000ff00003800000 */
        /* <DEDUP_REMOVED lines=16> */
.L_x_303:
[----:B------:R-:W-:Y:S05]  /*1ad10*/  WARPSYNC.ALL ;  /* 0x0000000000007948 */ /* 0x000fea0003800000 */
[----:B------:R-:W-:Y:S02]  /*1ad20*/  R2UR UR4, R22 ;  /* 0x00000000160472ca */ /* 0x000fe400000e0000 */
[----:B------:R-:W-:-:S11]  /*1ad30*/  ISETP.NE.AND P0, PT, RZ, UR46, PT ;  /* 0x0000002eff007c0c */ /* 0x000fd6000bf05270 */
[----:B------:R1:W-:Y:S02]  /*1ad40*/  STTM.x2 tmem[UR4], R156 ;  /* 0x0000009c000079ed */ /* 0x0003e400080c0004 */
[----:B------:R-:W-:Y:S05]  /*1ad50*/  @P0 BRA `(.L_x_304) ;  /* 0x0000000000040947 */ /* 0x000fea0003800000 */
[----:B--23--:R-:W-:Y:S05]  /*1ad60*/  BPT.TRAP 0x1 ;  /* 0x000000040000795c */ /* 0x00cfea0000300000 */
.L_x_304:
[----:B------:R-:W-:Y:S01]  /*1ad70*/  UISETP.NE.AND UP0, UPT, UR40, URZ, UPT ;  /* 0x000000ff2800728c */ /* 0x000fe2000bf05270 */
[----:B------:R-:W-:Y:S01]  /*1ad80*/  SHF.L.U32 R3, R18, 0x1f, RZ ;  /* 0x0000001f12037819 */ /* 0x000fe200000006ff */
[----:B------:R-:W-:Y:S01]  /*1ad90*/  UIADD3 UR4, UPT, UPT, UR39, 0x70080, URZ ;  /* 0x0007008027047890 */ /* 0x000fe2000fffe0ff */
[----:B------:R-:W-:-:S04]  /*1ada0*/  FSETP.NEU.AND P0, PT, R17, -INF , PT ;  /* 0xff8000001100780b */ /* 0x000fc80003f0d000 */
[----:B------:R-:W-:-:S04]  /*1adb0*/  FSEL R0, R17, RZ, P0 ;  /* 0x000000ff11007208 */ /* 0x000fc80000000000 */
[----:B------:R-:W-:Y:S01]  /*1adc0*/  @UP0 UIADD3 UR4, UPT, UPT, UR39, 0x70070, URZ ;  /* 0x0007007027040890 */ /* 0x000fe2000fffe0ff */
[----:B--2---:R-:W-:-:S04]  /*1add0*/  FMUL R0, R0, -UR36 ;  /* 0x8000002400007c20 */ /* 0x004fc80008400000 */
[--C-:B------:R-:W-:Y:S02]  /*1ade0*/  FFMA2 R22, R124.F32x2.HI_LO, UR36.F32, R0.reuse.F32 ;  /* 0x000000247c167c49 */ /* 0x100fe40009200000 */
[--C-:B------:R-:W-:Y:S02]  /*1adf0*/  FFMA2 R124, R126.F32x2.HI_LO, UR36.F32, R0.reuse.F32 ;  /* 0x000000247e7c7c49 */ /* 0x100fe40009200000 */
[----:B------:R-:W-:Y:S01]  /*1ae00*/  SYNCS.ARRIVE.TRANS64.A1T0 RZ, [UR4], RZ ;  /* 0x000000ffffff79a7 */ /* 0x000fe20008100004 */
[----:B------:R-:W-:Y:S01]  /*1ae10*/  FSETP.GEU.AND P4, PT, R22, -126, PT ;  /* 0xc2fc00001600780b */ /* 0x000fe20003f8e000 */
[----:B------:R-:W-:Y:S01]  /*1ae20*/  USEL UR4, UR44, UR45, UP0 ;  /* 0x0000002d2c047287 */ /* 0x000fe20008000000 */
[----:B------:R-:W-:Y:S01]  /*1ae30*/  FSETP.GEU.AND P3, PT, R23, -126, PT ;  /* 0xc2fc00001700780b */ /* 0x000fe20003f6e000 */
[--C-:B------:R-:W-:Y:S01]  /*1ae40*/  FFMA2 R126, R128.F32x2.HI_LO, UR36.F32, R0.reuse.F32 ;  /* 0x00000024807e7c49 */ /* 0x100fe20009200000 */
[----:B------:R-:W-:Y:S01]  /*1ae50*/  FSETP.GEU.AND P2, PT, R124, -126, PT ;  /* 0xc2fc00007c00780b */ /* 0x000fe20003f4e000 */
[----:B------:R-:W-:Y:S01]  /*1ae60*/  ULOP3.LUT UR39, UR4, 0x1, URZ, 0x3c, !UPT ;  /* 0x0000000104277892 */ /* 0x000fe2000f8e3cff */
[----:B------:R-:W-:Y:S01]  /*1ae70*/  FSETP.GEU.AND P1, PT, R125, -126, PT ;  /* 0xc2fc00007d00780b */ /* 0x000fe20003f2e000 */
[----:B------:R-:W2:Y:S01]  /*1ae80*/  SYNCS.PHASECHK.TRANS64.TRYWAIT P5, [UR48], R3 ;  /* 0x00000003ff0075a7 */ /* 0x000ea200080a1130 */
[----:B------:R-:W-:Y:S01]  /*1ae90*/  FSETP.GEU.AND P0, PT, R126, -126, PT ;  /* 0xc2fc00007e00780b */ /* 0x000fe20003f0e000 */
[----:B------:R-:W-:Y:S01]  /*1aea0*/  FFMA2 R128, R130.F32x2.HI_LO, UR36.F32, R0.F32 ;  /* 0x0000002482807c49 */ /* 0x000fe20009200000 */
[----:B------:R-:W-:-:S03]  /*1aeb0*/  FSETP.GEU.AND P6, PT, R127, -126, PT ;  /* 0xc2fc00007f00780b */ /* 0x000fc60003fce000 */
[----:B------:R-:W-:Y:S02]  /*1aec0*/  @!P4 FMUL R22, R22, 0.5 ;  /* 0x3f0000001616c820 */ /* 0x000fe40000400000 */
[----:B------:R-:W-:Y:S02]  /*1aed0*/  @!P3 FMUL R23, R23, 0.5 ;  /* 0x3f0000001717b820 */ /* 0x000fe40000400000 */
[----:B------:R-:W-:Y:S02]  /*1aee0*/  @!P2 FMUL R124, R124, 0.5 ;  /* 0x3f0000007c7ca820 */ /* 0x000fe40000400000 */
[----:B------:R-:W-:Y:S01]  /*1aef0*/  @!P1 FMUL R125, R125, 0.5 ;  /* 0x3f0000007d7d9820 */ /* 0x000fe20000400000 */
[----:B------:R-:W4:Y:S08]  /*1af00*/  MUFU.EX2 R22, R22 ;  /* 0x0000001600167308 */ /* 0x000f300000000800 */
[----:B------:R-:W1:Y:S08]  /*1af10*/  MUFU.EX2 R23, R23 ;  /* 0x0000001700177308 */ /* 0x000e700000000800 */
[----:B------:R-:W1:Y:S08]  /*1af20*/  MUFU.EX2 R124, R124 ;  /* 0x0000007c007c7308 */ /* 0x000e700000000800 */
[----:B------:R-:W1:Y:S02]  /*1af30*/  MUFU.EX2 R125, R125 ;  /* 0x0000007d007d7308 */ /* 0x000e640000000800 */
[----:B-12-4-:R-:W-:Y:S05]  /*1af40*/  @!P5 BRA `(.L_x_305) ;  /* 0x000000fc00b4d947 */ /* 0x016fea0003800000 */
.L_x_467:
[----:B------:R-:W-:Y:S01]  /*1af50*/  FSETP.GEU.AND P5, PT, R128, -126, PT ;  /* 0xc2fc00008000780b */ /* 0x000fe20003fae000 */
[----:B------:R-:W-:Y:S01]  /*1af60*/  @!P0 FMUL R126, R126, 0.5 ;  /* 0x3f0000007e7e8820 */ /* 0x000fe20000400000 */
[--C-:B------:R-:W-:Y:S01]  /*1af70*/  FFMA2 R130, R132.F32x2.HI_LO, UR36.F32, R0.reuse.F32 ;  /* 0x0000002484827c49 */ /* 0x100fe20009200000 */
[----:B------:R-:W-:Y:S01]  /*1af80*/  USHF.R.U32.HI UR4, URZ, 0x15, UR38 ;  /* 0x00000015ff047899 */ /* 0x000fe20008011626 */
[----:B------:R-:W-:Y:S01]  /*1af90*/  @!P4 FMUL R22, R22, R22 ;  /* 0x000000161616c220 */ /* 0x000fe20000400000 */
[----:B------:R-:W-:Y:S01]  /*1afa0*/  @!P3 FMUL R23, R23, R23 ;  /* 0x000000171717b220 */ /* 0x000fe20000400000 */
[----:B------:R-:W-:Y:S01]  /*1afb0*/  FSETP.GEU.AND P4, PT, R129, -126, PT ;  /* 0xc2fc00008100780b */ /* 0x000fe20003f8e000 */
[----:B------:R-:W2:Y:S01]  /*1afc0*/  MUFU.EX2 R126, R126 ;  /* 0x0000007e007e7308 */ /* 0x000ea20000000800 */
[----:B------:R-:W-:Y:S01]  /*1afd0*/  FSETP.GEU.AND P3, PT, R130, -126, PT ;  /* 0xc2fc00008200780b */ /* 0x000fe20003f6e000 */
[----:B------:R-:W-:Y:S01]  /*1afe0*/  @!P6 FMUL R127, R127, 0.5 ;  /* 0x3f0000007f7fe820 */ /* 0x000fe20000400000 */
[--C-:B------:R-:W-:Y:S01]  /*1aff0*/  FFMA2 R132, R134.F32x2.HI_LO, UR36.F32, R0.reuse.F32 ;  /* 0x0000002486847c49 */ /* 0x100fe20009200000 */
[----:B------:R-:W-:Y:S01]  /*1b000*/  UISETP.NE.AND UP0, UPT, UR40, URZ, UPT ;  /* 0x000000ff2800728c */ /* 0x000fe2000bf05270 */
[----:B------:R-:W-:Y:S01]  /*1b010*/  @!P2 FMUL R124, R124, R124 ;  /* 0x0000007c7c7ca220 */ /* 0x000fe20000400000 */
[----:B------:R-:W-:Y:S01]  /*1b020*/  @!P5 FMUL R128, R128, 0.5 ;  /* 0x3f0000008080d820 */ /* 0x000fe20000400000 */
[----:B------:R-:W-:Y:S01]  /*1b030*/  @!P1 FMUL R125, R125, R125 ;  /* 0x0000007d7d7d9220 */ /* 0x000fe20000400000 */
[----:B------:R-:W4:Y:S01]  /*1b040*/  MUFU.EX2 R127, R127 ;  /* 0x0000007f007f7308 */ /* 0x000f220000000800 */
[----:B------:R-:W-:Y:S01]  /*1b050*/  FSETP.GEU.AND P2, PT, R131, -126, PT ;  /* 0xc2fc00008300780b */ /* 0x000fe20003f4e000 */
[--C-:B------:R-:W-:Y:S01]  /*1b060*/  FFMA2 R134, R136.F32x2.HI_LO, UR36.F32, R0.reuse.F32 ;  /* 0x0000002488867c49 */ /* 0x100fe20009200000 */
[----:B------:R-:W-:Y:S01]  /*1b070*/  FSETP.GEU.AND P1, PT, R132, -126, PT ;  /* 0xc2fc00008400780b */ /* 0x000fe20003f2e000 */
[----:B------:R-:W-:Y:S01]  /*1b080*/  @!P4 FMUL R129, R129, 0.5 ;  /* 0x3f0000008181c820 */ /* 0x000fe20000400000 */
[--C-:B------:R-:W-:Y:S01]  /*1b090*/  FFMA2 R136, R138.F32x2.HI_LO, UR36.F32, R0.reuse.F32 ;  /* 0x000000248a887c49 */ /* 0x100fe20009200000 */
[----:B------:R-:W-:Y:S01]  /*1b0a0*/  USEL UR44, UR39, UR44, UP0 ;  /* 0x0000002c272c7287 */ /* 0x000fe20008000000 */
[----:B------:R-:W-:Y:S01]  /*1b0b0*/  @!P3 FMUL R130, R130, 0.5 ;  /* 0x3f0000008282b820 */ /* 0x000fe20000400000 */
[----:B------:R-:W5:Y:S01]  /*1b0c0*/  MUFU.EX2 R128, R128 ;  /* 0x0000008000807308 */ /* 0x000f620000000800 */
[----:B--2---:R-:W-:Y:S01]  /*1b0d0*/  @!P0 FMUL R126, R126, R126 ;  /* 0x0000007e7e7e8220 */ /* 0x004fe20000400000 */
[----:B------:R-:W-:Y:S01]  /*1b0e0*/  FSETP.GEU.AND P0, PT, R133, -126, PT ;  /* 0xc2fc00008500780b */ /* 0x000fe20003f0e000 */
[--C-:B------:R-:W-:Y:S01]  /*1b0f0*/  FFMA2 R138, R140.F32x2.HI_LO, UR36.F32, R0.reuse.F32 ;  /* 0x000000248c8a7c49 */ /* 0x100fe20009200000 */
[----:B------:R-:W-:Y:S01]  /*1b100*/  USEL UR45, UR45, UR39, UP0 ;  /* 0x000000272d2d7287 */ /* 0x000fe20008000000 */
[--C-:B------:R-:W-:Y:S01]  /*1b110*/  FFMA2 R140, R142.F32x2.HI_LO, UR36.F32, R0.reuse.F32 ;  /* 0x000000248e8c7c49 */ /* 0x100fe20009200000 */
[----:B------:R-:W-:Y:S01]  /*1b120*/  SYNCS.ARRIVE.TRANS64.A1T0 RZ, [UR49], RZ ;  /* 0x000000ffffff79a7 */ /* 0x000fe20008100031 */
[----:B------:R-:W-:Y:S01]  /*1b130*/  @!P2 FMUL R131, R131, 0.5 ;  /* 0x3f0000008383a820 */ /* 0x000fe20000400000 */
[----:B------:R-:W2:Y:S01]  /*1b140*/  MUFU.EX2 R129, R129 ;  /* 0x0000008100817308 */ /* 0x000ea20000000800 */
[----:B----4-:R-:W-:Y:S01]  /*1b150*/  @!P6 FMUL R127, R127, R127 ;  /* 0x0000007f7f7fe220 */ /* 0x010fe20000400000 */
[----:B------:R-:W-:Y:S01]  /*1b160*/  FSETP.GEU.AND P6, PT, R134, -126, PT ;  /* 0xc2fc00008600780b */ /* 0x000fe20003fce000 */
[----:B------:R-:W-:Y:S01]  /*1b170*/  @!P1 FMUL R132, R132, 0.5 ;  /* 0x3f00000084849820 */ /* 0x000fe20000400000 */
[--C-:B------:R-:W-:Y:S01]  /*1b180*/  FFMA2 R142, R144.F32x2.HI_LO, UR36.F32, R0.reuse.F32 ;  /* 0x00000024908e7c49 */ /* 0x100fe20009200000 */
[----:B------:R-:W-:Y:S01]  /*1b190*/  LOP3.LUT R18, R18, 0x1, RZ, 0x3c, !PT ;  /* 0x0000000112127812 */ /* 0x000fe200078e3cff */
[--C-:B------:R-:W-:Y:S01]  /*1b1a0*/  FFMA2 R144, R146.F32x2.HI_LO, UR36.F32, R0.reuse.F32 ;  /* 0x0000002492907c49 */ /* 0x100fe20009200000 */
[----:B------:R-:W-:Y:S01]  /*1b1b0*/  F2FP.F16.F32.PACK_AB R56, R23, R22 ;  /* 0x000000161738723e */ /* 0x000fe200000000ff */
[----:B------:R-:W4:Y:S01]  /*1b1c0*/  MUFU.EX2 R130, R130 ;  /* 0x0000008200827308 */ /* 0x000f220000000800 */
[----:B-----5:R-:W-:Y:S01]  /*1b1d0*/  @!P5 FMUL R128, R128, R128 ;  /* 0x000000808080d220 */ /* 0x020fe20000400000 */
[----:B------:R-:W-:Y:S01]  /*1b1e0*/  FSETP.GEU.AND P5, PT, R135, -126, PT ;  /* 0xc2fc00008700780b */ /* 0x000fe20003fae000 */
[----:B------:R-:W-:Y:S01]  /*1b1f0*/  @!P0 FMUL R133, R133, 0.5 ;  /* 0x3f00000085858820 */ /* 0x000fe20000400000 */
[--C-:B------:R-:W-:Y:S01]  /*1b200*/  FFMA2 R146, R148.F32x2.HI_LO, UR36.F32, R0.reuse.F32 ;  /* 0x0000002494927c49 */ /* 0x100fe20009200000 */
[----:B------:R-:W-:Y:S01]  /*1b210*/  F2FP.F16.F32.PACK_AB R57, R125, R124 ;  /* 0x0000007c7d39723e */ /* 0x000fe200000000ff */
[--C-:B------:R-:W-:Y:S01]  /*1b220*/  FFMA2 R148, R150.F32x2.HI_LO, UR36.F32, R0.reuse.F32 ;  /* 0x0000002496947c49 */ /* 0x100fe20009200000 */
[----:B------:R-:W-:Y:S01]  /*1b230*/  F2FP.F16.F32.PACK_AB R58, R127, R126 ;  /* 0x0000007e7f3a723e */ /* 0x000fe200000000ff */
[----:B------:R-:W5:Y:S01]  /*1b240*/  MUFU.EX2 R131, R131 ;  /* 0x0000008300837308 */ /* 0x000f620000000800 */
[----:B--2---:R-:W-:Y:S01]  /*1b250*/  @!P4 FMUL R129, R129, R129 ;  /* 0x000000818181c220 */ /* 0x004fe20000400000 */
[----:B------:R-:W-:Y:S01]  /*1b260*/  FSETP.GEU.AND P4, PT, R136, -126, PT ;  /* 0xc2fc00008800780b */ /* 0x000fe20003f8e000 */
[----:B------:R-:W-:Y:S01]  /*1b270*/  @!P6 FMUL R134, R134, 0.5 ;  /* 0x3f0000008686e820 */ /* 0x000fe20000400000 */
[----:B------:R-:W-:-:S02]  /*1b280*/  FFMA2 R150, R152.F32x2.HI_LO, UR36.F32, R0.F32 ;  /* 0x0000002498967c49 */ /* 0x000fc40009200000 */
[--C-:B------:R-:W-:Y:S01]  /*1b290*/  FFMA2 R154, R154.F32x2.HI_LO, UR36.F32, R0.reuse.F32 ;  /* 0x000000249a9a7c49 */ /* 0x100fe20009200000 */
[----:B------:R-:W-:Y:S01]  /*1b2a0*/  F2FP.F16.F32.PACK_AB R59, R129, R128 ;  /* 0x00000080813b723e */ /* 0x000fe200000000ff */
[----:B------:R-:W2:Y:S01]  /*1b2b0*/  MUFU.EX2 R132, R132 ;  /* 0x0000008400847308 */ /* 0x000ea20000000800 */
[----:B----4-:R-:W-:Y:S01]  /*1b2c0*/  @!P3 FMUL R130, R130, R130 ;  /* 0x000000828282b220 */ /* 0x010fe20000400000 */
[----:B------:R-:W-:Y:S01]  /*1b2d0*/  FSETP.GEU.AND P3, PT, R137, -126, PT ;  /* 0xc2fc00008900780b */ /* 0x000fe20003f6e000 */
[----:B------:R-:W-:Y:S01]  /*1b2e0*/  @!P5 FMUL R135, R135, 0.5 ;  /* 0x3f0000008787d820 */ /* 0x000fe20000400000 */
[--C-:B------:R-:W-:Y:S02]  /*1b2f0*/  FFMA2 R8, R92.F32x2.HI_LO, UR36.F32, R0.reuse.F32 ;  /* 0x000000245c087c49 */ /* 0x100fe40009200000 */
[--C-:B------:R-:W-:Y:S02]  /*1b300*/  FFMA2 R6, R94.F32x2.HI_LO, UR36.F32, R0.reuse.F32 ;  /* 0x000000245e067c49 */ /* 0x100fe40009200000 */
[----:B------:R-:W4:Y:S01]  /*1b310*/  MUFU.EX2 R133, R133 ;  /* 0x0000008500857308 */ /* 0x000f220000000800 */
[----:B-----5:R-:W-:Y:S01]  /*1b320*/  @!P2 FMUL R131, R131, R131 ;  /* 0x000000838383a220 */ /* 0x020fe20000400000 */
[----:B------:R-:W-:Y:S01]  /*1b330*/  FSETP.GEU.AND P2, PT, R138, -126, PT ;  /* 0xc2fc00008a00780b */ /* 0x000fe20003f4e000 */
[----:B------:R-:W-:Y:S01]  /*1b340*/  @!P4 FMUL R136, R136, 0.5 ;  /* 0x3f0000008888c820 */ /* 0x000fe20000400000 */
[----:B-1----:R-:W-:-:S02]  /*1b350*/  FFMA2 R4, R96.F32x2.HI_LO, UR36.F32, R0.F32 ;  /* 0x0000002460047c49 */ /* 0x002fc40009200000 */
[--C-:B------:R-:W-:Y:S02]  /*1b360*/  FFMA2 R152, R122.F32x2.HI_LO, UR36.F32, R0.reuse.F32 ;  /* 0x000000247a987c49 */ /* 0x100fe40009200000 */
[----:B------:R-:W1:Y:S01]  /*1b370*/  MUFU.EX2 R134, R134 ;  /* 0x0000008600867308 */ /* 0x000e620000000800 */
[----:B--2---:R-:W-:Y:S01]  /*1b380*/  @!P1 FMUL R132, R132, R132 ;  /* 0x0000008484849220 */ /* 0x004fe20000400000 */
[----:B------:R-:W-:Y:S01]  /*1b390*/  @!P3 FMUL R137, R137, 0.5 ;  /* 0x3f0000008989b820 */ /* 0x000fe20000400000 */
[----:B------:R-:W-:Y:S01]  /*1b3a0*/  FSETP.GEU.AND P1, PT, R139, -126, PT ;  /* 0xc2fc00008b00780b */ /* 0x000fe20003f2e000 */
[--C-:B------:R-:W-:Y:S02]  /*1b3b0*/  FFMA2 R24, R24.F32x2.HI_LO, UR36.F32, R0.reuse.F32 ;  /* 0x0000002418187c49 */ /* 0x100fe40009200000 */
[--C-:B------:R-:W-:Y:S02]  /*1b3c0*/  FFMA2 R26, R26.F32x2.HI_LO, UR36.F32, R0.reuse.F32 ;  /* 0x000000241a1a7c49 */ /* 0x100fe40009200000 */
[----:B------:R-:W2:Y:S01]  /*1b3d0*/  MUFU.EX2 R135, R135 ;  /* 0x0000008700877308 */ /* 0x000ea20000000800 */
[----:B----4-:R-:W-:Y:S01]  /*1b3e0*/  @!P0 FMUL R133, R133, R133 ;  /* 0x0000008585858220 */ /* 0x010fe20000400000 */
[----:B------:R-:W-:Y:S01]  /*1b3f0*/  FSETP.GEU.AND P0, PT, R140, -126, PT ;  /* 0xc2fc00008c00780b */ /* 0x000fe20003f0e000 */
[----:B------:R-:W-:Y:S01]  /*1b400*/  @!P2 FMUL R138, R138, 0.5 ;  /* 0x3f0000008a8aa820 */ /* 0x000fe20000400000 */
[----:B------:R-:W-:-:S02]  /*1b410*/  FFMA2 R28, R28.F32x2.HI_LO, UR36.F32, R0.F32 ;  /* 0x000000241c1c7c49 */ /* 0x000fc40009200000 */
[--C-:B------:R-:W-:Y:S02]  /*1b420*/  FFMA2 R30, R30.F32x2.HI_LO, UR36.F32, R0.reuse.F32 ;  /* 0x000000241e1e7c49 */ /* 0x100fe40009200000 */
[----:B------:R-:W4:Y:S01]  /*1b430*/  MUFU.EX2 R136, R136 ;  /* 0x0000008800887308 */ /* 0x000f220000000800 */
[----:B-1----:R-:W-:Y:S01]  /*1b440*/  @!P6 FMUL R134, R134, R134 ;  /* 0x000000868686e220 */ /* 0x002fe20000400000 */
[----:B------:R-:W-:Y:S01]  /*1b450*/  FSETP.GEU.AND P6, PT, R141, -126, PT ;  /* 0xc2fc00008d00780b */ /* 0x000fe20003fce000 */
[----:B------:R-:W-:Y:S01]  /*1b460*/  @!P1 FMUL R139, R139, 0.5 ;  /* 0x3f0000008b8b9820 */ /* 0x000fe20000400000 */
[--C-:B------:R-:W-:Y:S02]  /*1b470*/  FFMA2 R32, R32.F32x2.HI_LO, UR36.F32, R0.reuse.F32 ;  /* 0x0000002420207c49 */ /* 0x100fe40009200000 */
[--C-:B------:R-:W-:Y:S02]  /*1b480*/  FFMA2 R34, R34.F32x2.HI_LO, UR36.F32, R0.reuse.F32 ;  /* 0x0000002422227c49 */ /* 0x100fe40009200000 */
[----:B------:R-:W1:Y:S01]  /*1b490*/  MUFU.EX2 R137, R137 ;  /* 0x0000008900897308 */ /* 0x000e620000000800 */
[----:B--2---:R-:W-:Y:S01]  /*1b4a0*/  @!P5 FMUL R135, R135, R135 ;  /* 0x000000878787d220 */ /* 0x004fe20000400000 */
[----:B------:R-:W-:Y:S01]  /*1b4b0*/  FSETP.GEU.AND P5, PT, R142, -126, PT ;  /* 0xc2fc00008e00780b */ /* 0x000fe20003fae000 */
[----:B------:R-:W-:Y:S01]  /*1b4c0*/  @!P0 FMUL R140, R140, 0.5 ;  /* 0x3f0000008c8c8820 */ /* 0x000fe20000400000 */
[----:B------:R-:W-:-:S02]  /*1b4d0*/  FFMA2 R36, R36.F32x2.HI_LO, UR36.F32, R0.F32 ;  /* 0x0000002424247c49 */ /* 0x000fc40009200000 */
[--C-:B------:R-:W-:Y:S02]  /*1b4e0*/  FFMA2 R38, R38.F32x2.HI_LO, UR36.F32, R0.reuse.F32 ;  /* 0x0000002426267c49 */ /* 0x100fe40009200000 */
[----:B------:R-:W2:Y:S01]  /*1b4f0*/  MUFU.EX2 R138, R138 ;  /* 0x0000008a008a7308 */ /* 0x000ea20000000800 */
[----:B----4-:R-:W-:Y:S01]  /*1b500*/  @!P4 FMUL R136, R136, R136 ;  /* 0x000000888888c220 */ /* 0x010fe20000400000 */
[----:B------:R-:W-:Y:S01]  /*1b510*/  FSETP.GEU.AND P4, PT, R143, -126, PT ;  /* 0xc2fc00008f00780b */ /* 0x000fe20003f8e000 */
[----:B------:R-:W-:Y:S01]  /*1b520*/  @!P6 FMUL R141, R141, 0.5 ;  /* 0x3f0000008d8de820 */ /* 0x000fe20000400000 */
[--C-:B------:R-:W-:Y:S02]  /*1b530*/  FFMA2 R40, R40.F32x2.HI_LO, UR36.F32, R0.reuse.F32 ;  /* 0x0000002428287c49 */ /* 0x100fe40009200000 */
[--C-:B------:R-:W-:Y:S02]  /*1b540*/  FFMA2 R42, R42.F32x2.HI_LO, UR36.F32, R0.reuse.F32 ;  /* 0x000000242a2a7c49 */ /* 0x100fe40009200000 */
[----:B------:R-:W4:Y:S01]  /*1b550*/  MUFU.EX2 R139, R139 ;  /* 0x0000008b008b7308 */ /* 0x000f220000000800 */
[----:B-1----:R-:W-:Y:S01]  /*1b560*/  @!P3 FMUL R137, R137, R137 ;  /* 0x000000898989b220 */ /* 0x002fe20000400000 */
[----:B------:R-:W-:Y:S01]  /*1b570*/  FSETP.GEU.AND P3, PT, R144, -126, PT ;  /* 0xc2fc00009000780b */ /* 0x000fe20003f6e000 */
[----:B------:R-:W-:Y:S01]  /*1b580*/  @!P5 FMUL R142, R142, 0.5 ;  /* 0x3f0000008e8ed820 */ /* 0x000fe20000400000 */
[----:B------:R-:W-:-:S02]  /*1b590*/  FFMA2 R44, R44.F32x2.HI_LO, UR36.F32, R0.F32 ;  /* 0x000000242c2c7c49 */ /* 0x000fc40009200000 */
        /* <DEDUP_REMOVED lines=39> */
[----:B------:R-:W-:Y:S01]  /*1b810*/  FSETP.GEU.AND P3, PT, R151, -126, PT ;  /* 0xc2fc00009700780b */ /* 0x000fe20003f6e000 */
[----:B------:R-:W-:Y:S01]  /*1b820*/  @!P5 FMUL R149, R149, 0.5 ;  /* 0x3f0000009595d820 */ /* 0x000fe20000400000 */
        /* <DEDUP_REMOVED lines=13> */
[----:B------:R-:W-:Y:S02]  /*1b900*/  FFMA2 R86, R86.F32x2.HI_LO, UR36.F32, R0.F32 ;  /* 0x0000002456567c49 */ /* 0x000fe40009200000 */
[----:B------:R-:W1:Y:S01]  /*1b910*/  MUFU.EX2 R149, R149 ;  /* 0x0000009500957308 */ /* 0x000e620000000800 */
[----:B--2---:R-:W-:Y:S01]  /*1b920*/  @!P0 FMUL R147, R147, R147 ;  /* 0x0000009393938220 */ /* 0x004fe20000400000 */
[----:B------:R-:W-:Y:S01]  /*1b930*/  FSETP.GEU.AND P0, PT, R8, -126, PT ;  /* 0xc2fc00000800780b */ /* 0x000fe20003f0e000 */
[----:B------:R-:W-:-:S04]  /*1b940*/  @!P2 FMUL R154, R154, 0.5 ;  /* 0x3f0000009a9aa820 */ /* 0x000fc80000400000 */
[----:B------:R-:W-:Y:S01]  /*1b950*/  @!P1 FMUL R155, R155, 0.5 ;  /* 0x3f0000009b9b9820 */ /* 0x000fe20000400000 */
[----:B------:R-:W2:Y:S01]  /*1b960*/  MUFU.EX2 R150, R150 ;  /* 0x0000009600967308 */ /* 0x000ea20000000800 */
[----:B----4-:R-:W-:Y:S01]  /*1b970*/  @!P6 FMUL R148, R148, R148 ;  /* 0x000000949494e220 */ /* 0x010fe20000400000 */
[----:B------:R-:W-:-:S05]  /*1b980*/  FSETP.GEU.AND P6, PT, R9, -126, PT ;  /* 0xc2fc00000900780b */ /* 0x000fca0003fce000 */
[----:B------:R-:W-:Y:S01]  /*1b990*/  @!P0 FMUL R8, R8, 0.5 ;  /* 0x3f00000008088820 */ /* 0x000fe20000400000 */
[----:B------:R-:W4:Y:S01]  /*1b9a0*/  MUFU.EX2 R151, R151 ;  /* 0x0000009700977308 */ /* 0x000f220000000800 */
[----:B-1----:R-:W-:Y:S01]  /*1b9b0*/  @!P5 FMUL R149, R149, R149 ;  /* 0x000000959595d220 */ /* 0x002fe20000400000 */
[----:B------:R-:W-:-:S05]  /*1b9c0*/  FSETP.GEU.AND P5, PT, R6, -126, PT ;  /* 0xc2fc00000600780b */ /* 0x000fca0003fae000 */
[----:B------:R-:W-:Y:S01]  /*1b9d0*/  @!P6 FMUL R9, R9, 0.5 ;  /* 0x3f0000000909e820 */ /* 0x000fe20000400000 */
[----:B------:R-:W1:Y:S01]  /*1b9e0*/  MUFU.EX2 R92, R154 ;  /* 0x0000009a005c7308 */ /* 0x000e620000000800 */
[----:B--2---:R-:W-:Y:S01]  /*1b9f0*/  @!P4 FMUL R150, R150, R150 ;  /* 0x000000969696c220 */ /* 0x004fe20000400000 */
[----:B------:R-:W-:-:S05]  /*1ba00*/  FSETP.GEU.AND P4, PT, R7, -126, PT ;  /* 0xc2fc00000700780b */ /* 0x000fca0003f8e000 */
        /* <DEDUP_REMOVED lines=9> */
[----:B------:R1:W5:Y:S01]  /*1baa0*/  MUFU.EX2 R95, R9 ;  /* 0x00000009005f7308 */ /* 0x0003620000000800 */
[----:B--2---:R-:W-:-:S06]  /*1bab0*/  @!P1 FMUL R93, R93, R93 ;  /* 0x0000005d5d5d9220 */ /* 0x004fcc0000400000 */
[----:B------:R-:W-:Y:S01]  /*1bac0*/  @!P2 FMUL R5, R5, 0.5 ;  /* 0x3f0000000505a820 */ /* 0x000fe20000400000 */
[----:B------:R-:W2:Y:S01]  /*1bad0*/  MUFU.EX2 R96, R6 ;  /* 0x0000000600607308 */ /* 0x000ea20000000800 */
[----:B----4-:R-:W-:-:S07]  /*1bae0*/  @!P0 FMUL R94, R94, R94 ;  /* 0x0000005e5e5e8220 */ /* 0x010fce0000400000 */
[----:B------:R4:W3:Y:S01]  /*1baf0*/  MUFU.EX2 R97, R7 ;  /* 0x0000000700617308 */ /* 0x0008e20000000800 */
[----:B-1----:R-:W-:Y:S02]  /*1bb00*/  FFMA2 R8, R98.F32x2.HI_LO, UR36.F32, R0.F32 ;  /* 0x0000002462087c49 */ /* 0x002fe40009200000 */
[----:B-----5:R-:W-:-:S03]  /*1bb10*/  @!P6 FMUL R95, R95, R95 ;  /* 0x0000005f5f5fe220 */ /* 0x020fc60000400000 */
[----:B------:R-:W-:Y:S02]  /*1bb20*/  FSETP.GEU.AND P1, PT, R8, -126, PT ;  /* 0xc2fc00000800780b */ /* 0x000fe40003f2e000 */
[----:B------:R-:W-:Y:S01]  /*1bb30*/  FSETP.GEU.AND P0, PT, R9, -126, PT ;  /* 0xc2fc00000900780b */ /* 0x000fe20003f0e000 */
[----:B------:R-:W1:Y:S01]  /*1bb40*/  MUFU.EX2 R98, R4 ;  /* 0x0000000400627308 */ /* 0x000e620000000800 */
[----:B--2---:R-:W-:Y:S01]  /*1bb50*/  @!P5 FMUL R96, R96, R96 ;  /* 0x000000606060d220 */ /* 0x004fe20000400000 */
[----:B----4-:R-:W-:-:S06]  /*1bb60*/  FFMA2 R6, R100.F32x2.HI_LO, UR36.F32, R0.F32 ;  /* 0x0000002464067c49 */ /* 0x010fcc0009200000 */
[----:B------:R2:W4:Y:S02]  /*1bb70*/  MUFU.EX2 R99, R5 ;  /* 0x0000000500637308 */ /* 0x0005240000000800 */
[----:B------:R-:W-:Y:S01]  /*1bb80*/  @!P1 FMUL R8, R8, 0.5 ;  /* 0x3f00000008089820 */ /* 0x000fe20000400000 */
[----:B---3--:R-:W-:Y:S01]  /*1bb90*/  @!P4 FMUL R97, R97, R97 ;  /* 0x000000616161c220 */ /* 0x008fe20000400000 */
[----:B------:R-:W-:Y:S01]  /*1bba0*/  @!P0 FMUL R9, R9, 0.5 ;  /* 0x3f00000009098820 */ /* 0x000fe20000400000 */
[----:B------:R-:W-:Y:S02]  /*1bbb0*/  FSETP.GEU.AND P6, PT, R6, -126, PT ;  /* 0xc2fc00000600780b */ /* 0x000fe40003fce000 */
[----:B------:R-:W-:Y:S01]  /*1bbc0*/  FSETP.GEU.AND P5, PT, R7, -126, PT ;  /* 0xc2fc00000700780b */ /* 0x000fe20003fae000 */
[----:B------:R-:W3:Y:S01]  /*1bbd0*/  MUFU.EX2 R100, R8 ;  /* 0x0000000800647308 */ /* 0x000ee20000000800 */
[----:B-1----:R-:W-:-:S07]  /*1bbe0*/  @!P3 FMUL R98, R98, R98 ;  /* 0x000000626262b220 */ /* 0x002fce0000400000 */
[----:B------:R1:W5:Y:S01]  /*1bbf0*/  MUFU.EX2 R101, R9 ;  /* 0x0000000900657308 */ /* 0x0003620000000800 */
[----:B--2---:R-:W-:Y:S02]  /*1bc00*/  FFMA2 R4, R102.F32x2.HI_LO, UR36.F32, R0.F32 ;  /* 0x0000002466047c49 */ /* 0x004fe40009200000 */
[----:B------:R-:W-:Y:S01]  /*1bc10*/  @!P6 FMUL R6, R6, 0.5 ;  /* 0x3f0000000606e820 */ /* 0x000fe20000400000 */
[----:B------:R-:W-:Y:S01]  /*1bc20*/  @!P5 FMUL R7, R7, 0.5 ;  /* 0x3f0000000707d820 */ /* 0x000fe20000400000 */
[----:B----4-:R-:W-:Y:S01]  /*1bc30*/  @!P2 FMUL R99, R99, R99 ;  /* 0x000000636363a220 */ /* 0x010fe20000400000 */
[----:B------:R-:W-:Y:S02]  /*1bc40*/  FSETP.GEU.AND P4, PT, R4, -126, PT ;  /* 0xc2fc00000400780b */ /* 0x000fe40003f8e000 */
[----:B------:R-:W-:Y:S01]  /*1bc50*/  FSETP.GEU.AND P3, PT, R5, -126, PT ;  /* 0xc2fc00000500780b */ /* 0x000fe20003f6e000 */
[----:B------:R-:W2:Y:S01]  /*1bc60*/  MUFU.EX2 R102, R6 ;  /* 0x0000000600667308 */ /* 0x000ea20000000800 */
[----:B---3--:R-:W-:-:S07]  /*1bc70*/  @!P1 FMUL R100, R100, R100 ;  /* 0x0000006464649220 */ /* 0x008fce0000400000 */
[----:B------:R3:W4:Y:S01]  /*1bc80*/  MUFU.EX2 R103, R7 ;  /* 0x0000000700677308 */ /* 0x0007220000000800 */
[--C-:B-1----:R-:W-:Y:S02]  /*1bc90*/  FFMA2 R8, R104.F32x2.HI_LO, UR36.F32, R0.reuse.F32 ;  /* 0x0000002468087c49 */ /* 0x102fe40009200000 */
[----:B-----5:R-:W-:Y:S01]  /*1bca0*/  @!P0 FMUL R101, R101, R101 ;  /* 0x0000006565658220 */ /* 0x020fe20000400000 */
[----:B------:R-:W-:Y:S01]  /*1bcb0*/  @!P4 FMUL R4, R4, 0.5 ;  /* 0x3f0000000404c820 */ /* 0x000fe20000400000 */
[----:B------:R-:W-:Y:S01]  /*1bcc0*/  @!P3 FMUL R5, R5, 0.5 ;  /* 0x3f0000000505b820 */ /* 0x000fe20000400000 */
[----:B------:R-:W-:Y:S02]  /*1bcd0*/  FSETP.GEU.AND P2, PT, R8, -126, PT ;  /* 0xc2fc00000800780b */ /* 0x000fe40003f4e000 */
[----:B------:R-:W-:Y:S01]  /*1bce0*/  FSETP.GEU.AND P1, PT, R9, -126, PT ;  /* 0xc2fc00000900780b */ /* 0x000fe20003f2e000 */
[----:B------:R-:W1:Y:S01]  /*1bcf0*/  MUFU.EX2 R104, R4 ;  /* 0x0000000400687308 */ /* 0x000e620000000800 */
[----:B--2---:R-:W-:Y:S01]  /*1bd00*/  @!P6 FMUL R102, R102, R102 ;  /* 0x000000666666e220 */ /* 0x004fe20000400000 */
[----:B---3--:R-:W-:-:S06]  /*1bd10*/  FFMA2 R6, R106.F32x2.HI_LO, UR36.F32, R0.F32 ;  /* 0x000000246a067c49 */ /* 0x008fcc0009200000 */
[----:B------:R2:W3:Y:S01]  /*1bd20*/  MUFU.EX2 R105, R5 ;  /* 0x0000000500697308 */ /* 0x0004e20000000800 */
[----:B----4-:R-:W-:Y:S01]  /*1bd30*/  @!P5 FMUL R103, R103, R103 ;  /* 0x000000676767d220 */ /* 0x010fe20000400000 */
[----:B------:R-:W-:Y:S02]  /*1bd40*/  @!P2 FMUL R8, R8, 0.5 ;  /* 0x3f0000000808a820 */ /* 0x000fe40000400000 */
[----:B------:R-:W-:Y:S01]  /*1bd50*/  @!P1 FMUL R9, R9, 0.5 ;  /* 0x3f00000009099820 */ /* 0x000fe20000400000 */
[----:B------:R-:W-:Y:S02]  /*1bd60*/  FSETP.GEU.AND P0, PT, R6, -126, PT ;  /* 0xc2fc00000600780b */ /* 0x000fe40003f0e000 */
[----:B------:R-:W-:Y:S01]  /*1bd70*/  FSETP.GEU.AND P6, PT, R7, -126, PT ;  /* 0xc2fc00000700780b */ /* 0x000fe20003fce000 */
[----:B------:R-:W4:Y:S01]  /*1bd80*/  MUFU.EX2 R106, R8 ;  /* 0x00000008006a7308 */ /* 0x000f220000000800 */
[----:B-1----:R-:W-:-:S07]  /*1bd90*/  @!P4 FMUL R104, R104, R104 ;  /* 0x000000686868c220 */ /* 0x002fce0000400000 */
[----:B------:R1:W5:Y:S01]  /*1bda0*/  MUFU.EX2 R107, R9 ;  /* 0x00000009006b7308 */ /* 0x0003620000000800 */
[----:B--2---:R-:W-:Y:S02]  /*1bdb0*/  FFMA2 R4, R108.F32x2.HI_LO, UR36.F32, R0.F32 ;  /* 0x000000246c047c49 */ /* 0x004fe40009200000 */
[----:B------:R-:W-:Y:S01]  /*1bdc0*/  @!P0 FMUL R6, R6, 0.5 ;  /* 0x3f00000006068820 */ /* 0x000fe20000400000 */
[----:B------:R-:W-:Y:S01]  /*1bdd0*/  @!P6 FMUL R7, R7, 0.5 ;  /* 0x3f0000000707e820 */ /* 0x000fe20000400000 */
[----:B---3--:R-:W-:Y:S01]  /*1bde0*/  @!P3 FMUL R105, R105, R105 ;  /* 0x000000696969b220 */ /* 0x008fe20000400000 */
[----:B------:R-:W-:Y:S02]  /*1bdf0*/  FSETP.GEU.AND P5, PT, R4, -126, PT ;  /* 0xc2fc00000400780b */ /* 0x000fe40003fae000 */
[----:B------:R-:W2:Y:S01]  /*1be00*/  MUFU.EX2 R108, R6 ;  /* 0x00000006006c7308 */ /* 0x000ea20000000800 */
[----:B------:R-:W-:Y:S01]  /*1be10*/  FSETP.GEU.AND P4, PT, R5, -126, PT ;  /* 0xc2fc00000500780b */ /* 0x000fe20003f8e000 */
[----:B----4-:R-:W-:-:S06]  /*1be20*/  @!P2 FMUL R106, R106, R106 ;  /* 0x0000006a6a6aa220 */ /* 0x010fcc0000400000 */
[----:B------:R3:W4:Y:S01]  /*1be30*/  MUFU.EX2 R109, R7 ;  /* 0x00000007006d7308 */ /* 0x0007220000000800 */
[----:B-1----:R-:W-:Y:S02]  /*1be40*/  FFMA2 R8, R110.F32x2.HI_LO, UR36.F32, R0.F32 ;  /* 0x000000246e087c49 */ /* 0x002fe40009200000 */
[----:B------:R-:W-:Y:S01]  /*1be50*/  @!P5 FMUL R4, R4, 0.5 ;  /* 0x3f0000000404d820 */ /* 0x000fe20000400000 */
[----:B-----5:R-:W-:Y:S02]  /*1be60*/  @!P1 FMUL R107, R107, R107 ;  /* 0x0000006b6b6b9220 */ /* 0x020fe40000400000 */
[----:B------:R-:W-:Y:S01]  /*1be70*/  FSETP.GEU.AND P3, PT, R8, -126, PT ;  /* 0xc2fc00000800780b */ /* 0x000fe20003f6e000 */
[----:B------:R-:W-:Y:S01]  /*1be80*/  @!P4 FMUL R5, R5, 0.5 ;  /* 0x3f0000000505c820 */ /* 0x000fe20000400000 */
[----:B------:R-:W1:Y:S01]  /*1be90*/  MUFU.EX2 R110, R4 ;  /* 0x00000004006e7308 */ /* 0x000e620000000800 */
[----:B--2---:R-:W-:Y:S01]  /*1bea0*/  @!P0 FMUL R108, R108, R108 ;  /* 0x0000006c6c6c8220 */ /* 0x004fe20000400000 */
[----:B------:R-:W-:-:S06]  /*1beb0*/  FSETP.GEU.AND P2, PT, R9, -126, PT ;  /* 0xc2fc00000900780b */ /* 0x000fcc0003f4e000 */
[----:B------:R2:W5:Y:S01]  /*1bec0*/  MUFU.EX2 R111, R5 ;  /* 0x00000005006f7308 */ /* 0x0005620000000800 */
[--C-:B---3--:R-:W-:Y:S02]  /*1bed0*/  FFMA2 R6, R112.F32x2.HI_LO, UR36.F32, R0.reuse.F32 ;  /* 0x0000002470067c49 */ /* 0x108fe40009200000 */
[----:B----4-:R-:W-:Y:S01]  /*1bee0*/  @!P6 FMUL R109, R109, R109 ;  /* 0x0000006d6d6de220 */ /* 0x010fe20000400000 */
[----:B------:R-:W-:Y:S02]  /*1bef0*/  @!P3 FMUL R8, R8, 0.5 ;  /* 0x3f0000000808b820 */ /* 0x000fe40000400000 */
[----:B------:R-:W-:Y:S01]  /*1bf00*/  FSETP.GEU.AND P1, PT, R6, -126, PT ;  /* 0xc2fc00000600780b */ /* 0x000fe20003f2e000 */
[----:B------:R-:W-:Y:S01]  /*1bf10*/  @!P2 FMUL R9, R9, 0.5 ;  /* 0x3f0000000909a820 */ /* 0x000fe20000400000 */
[----:B------:R-:W-:Y:S01]  /*1bf20*/  FSETP.GEU.AND P0, PT, R7, -126, PT ;  /* 0xc2fc00000700780b */ /* 0x000fe20003f0e000 */
[----:B-1----:R-:W-:Y:S01]  /*1bf30*/  @!P5 FMUL R110, R110, R110 ;  /* 0x0000006e6e6ed220 */ /* 0x002fe20000400000 */
[----:B------:R-:W1:Y:S01]  /*1bf40*/  MUFU.EX2 R112, R8 ;  /* 0x0000000800707308 */ /* 0x000e620000000800 */
[----:B--2---:R-:W-:-:S07]  /*1bf50*/  FFMA2 R4, R114.F32x2.HI_LO, UR36.F32, R0.F32 ;  /* 0x0000002472047c49 */ /* 0x004fce0009200000 */
[----:B------:R2:W3:Y:S01]  /*1bf60*/  MUFU.EX2 R113, R9 ;  /* 0x0000000900717308 */ /* 0x0004e20000000800 */
[----:B------:R-:W-:Y:S01]  /*1bf70*/  @!P1 FMUL R6, R6, 0.5 ;  /* 0x3f00000006069820 */ /* 0x000fe20000400000 */
[----:B-----5:R-:W-:Y:S01]  /*1bf80*/  @!P4 FMUL R111, R111, R111 ;  /* 0x0000006f6f6fc220 */ /* 0x020fe20000400000 */
[----:B------:R-:W-:Y:S01]  /*1bf90*/  @!P0 FMUL R7, R7, 0.5 ;  /* 0x3f00000007078820 */ /* 0x000fe20000400000 */
[----:B------:R-:W-:Y:S02]  /*1bfa0*/  FSETP.GEU.AND P6, PT, R4, -126, PT ;  /* 0xc2fc00000400780b */ /* 0x000fe40003fce000 */
[----:B------:R-:W-:Y:S02]  /*1bfb0*/  FSETP.GEU.AND P5, PT, R5, -126, PT ;  /* 0xc2fc00000500780b */ /* 0x000fe40003fae000 */
[----:B------:R-:W4:Y:S01]  /*1bfc0*/  MUFU.EX2 R114, R6 ;  /* 0x0000000600727308 */ /* 0x000f220000000800 */
[----:B-1----:R-:W-:-:S07]  /*1bfd0*/  @!P3 FMUL R112, R112, R112 ;  /* 0x000000707070b220 */ /* 0x002fce0000400000 */
[----:B------:R1:W5:Y:S01]  /*1bfe0*/  MUFU.EX2 R115, R7 ;  /* 0x0000000700737308 */ /* 0x0003620000000800 */
[----:B------:R-:W-:Y:S01]  /*1bff0*/  @!P6 FMUL R4, R4, 0.5 ;  /* 0x3f0000000404e820 */ /* 0x000fe20000400000 */
[----:B--2---:R-:W-:Y:S02]  /*1c000*/  FFMA2 R8, R116.F32x2.HI_LO, UR36.F32, R0.F32 ;  /* 0x0000002474087c49 */ /* 0x004fe40009200000 */
[----:B------:R-:W-:Y:S01]  /*1c010*/  @!P5 FMUL R5, R5, 0.5 ;  /* 0x3f0000000505d820 */ /* 0x000fe20000400000 */
[----:B---3--:R-:W-:Y:S02]  /*1c020*/  @!P2 FMUL R113, R113, R113 ;  /* 0x000000717171a220 */ /* 0x008fe40000400000 */
[----:B------:R-:W-:Y:S01]  /*1c030*/  FSETP.GEU.AND P4, PT, R8, -126, PT ;  /* 0xc2fc00000800780b */ /* 0x000fe20003f8e000 */
[----:B------:R-:W2:Y:S01]  /*1c040*/  MUFU.EX2 R116, R4 ;  /* 0x0000000400747308 */ /* 0x000ea20000000800 */
[----:B----4-:R-:W-:Y:S01]  /*1c050*/  @!P1 FMUL R114, R114, R114 ;  /* 0x0000007272729220 */ /* 0x010fe20000400000 */
[----:B------:R-:W-:-:S06]  /*1c060*/  FSETP.GEU.AND P3, PT, R9, -126, PT ;  /* 0xc2fc00000900780b */ /* 0x000fcc0003f6e000 */
[----:B------:R3:W4:Y:S01]  /*1c070*/  MUFU.EX2 R117, R5 ;  /* 0x0000000500757308 */ /* 0x0007220000000800 */
[--C-:B-1----:R-:W-:Y:S02]  /*1c080*/  FFMA2 R6, R118.F32x2.HI_LO, UR36.F32, R0.reuse.F32 ;  /* 0x0000002476067c49 */ /* 0x102fe40009200000 */
[----:B-----5:R-:W-:Y:S01]  /*1c090*/  @!P0 FMUL R115, R115, R115 ;  /* 0x0000007373738220 */ /* 0x020fe20000400000 */
[----:B------:R-:W-:Y:S02]  /*1c0a0*/  @!P4 FMUL R8, R8, 0.5 ;  /* 0x3f0000000808c820 */ /* 0x000fe40000400000 */
[----:B------:R-:W-:Y:S01]  /*1c0b0*/  FSETP.GEU.AND P2, PT, R6, -126, PT ;  /* 0xc2fc00000600780b */ /* 0x000fe20003f4e000 */
[----:B------:R-:W-:Y:S01]  /*1c0c0*/  @!P3 FMUL R9, R9, 0.5 ;  /* 0x3f0000000909b820 */ /* 0x000fe20000400000 */
[----:B------:R-:W-:Y:S01]  /*1c0d0*/  FSETP.GEU.AND P1, PT, R7, -126, PT ;  /* 0xc2fc00000700780b */ /* 0x000fe20003f2e000 */
[----:B------:R-:W1:Y:S01]  /*1c0e0*/  MUFU.EX2 R118, R8 ;  /* 0x0000000800767308 */ /* 0x000e620000000800 */
[----:B--2---:R-:W-:Y:S01]  /*1c0f0*/  @!P6 FMUL R116, R116, R116 ;  /* 0x000000747474e220 */ /* 0x004fe20000400000 */
[----:B---3--:R-:W-:-:S06]  /*1c100*/  FFMA2 R4, R120.F32x2.HI_LO, UR36.F32, R0.F32 ;  /* 0x0000002478047c49 */ /* 0x008fcc0009200000 */
[----:B------:R-:W2:Y:S02]  /*1c110*/  MUFU.EX2 R119, R9 ;  /* 0x0000000900777308 */ /* 0x000ea40000000800 */
[----:B------:R-:W-:Y:S01]  /*1c120*/  @!P2 FMUL R6, R6, 0.5 ;  /* 0x3f0000000606a820 */ /* 0x000fe20000400000 */
[----:B----4-:R-:W-:Y:S01]  /*1c130*/  @!P5 FMUL R117, R117, R117 ;  /* 0x000000757575d220 */ /* 0x010fe20000400000 */
[----:B------:R-:W-:Y:S01]  /*1c140*/  @!P1 FMUL R7, R7, 0.5 ;  /* 0x3f00000007079820 */ /* 0x000fe20000400000 */
[----:B------:R-:W-:Y:S02]  /*1c150*/  FSETP.GEU.AND P0, PT, R4, -126, PT ;  /* 0xc2fc00000400780b */ /* 0x000fe40003f0e000 */
[----:B------:R-:W-:Y:S01]  /*1c160*/  FSETP.GEU.AND P5, PT, R152, -126, PT ;  /* 0xc2fc00009800780b */ /* 0x000fe20003fae000 */
[----:B------:R-:W3:Y:S01]  /*1c170*/  MUFU.EX2 R120, R6 ;  /* 0x0000000600787308 */ /* 0x000ee20000000800 */
[----:B-1----:R-:W-:Y:S01]  /*1c180*/  @!P4 FMUL R118, R118, R118 ;  /* 0x000000767676c220 */ /* 0x002fe20000400000 */
[----:B------:R-:W-:-:S02]  /*1c190*/  FSETP.GEU.AND P4, PT, R153, -126, PT ;  /* 0xc2fc00009900780b */ /* 0x000fc40003f8e000 */
[----:B------:R-:W-:Y:S02]  /*1c1a0*/  FSETP.GEU.AND P6, PT, R5, -126, PT ;  /* 0xc2fc00000500780b */ /* 0x000fe40003fce000 */
[----:B------:R-:W-:Y:S02]  /*1c1b0*/  MOV R0, UR4 ;  /* 0x0000000400007c02 */ /* 0x000fe40008000f00 */
[----:B------:R-:W1:Y:S02]  /*1c1c0*/  MUFU.EX2 R121, R7 ;  /* 0x0000000700797308 */ /* 0x000e640000000800 */
[----:B------:R-:W-:Y:S01]  /*1c1d0*/  @!P0 FMUL R4, R4, 0.5 ;  /* 0x3f00000004048820 */ /* 0x000fe20000400000 */
[----:B--2---:R-:W-:Y:S01]  /*1c1e0*/  @!P3 FMUL R119, R119, R119 ;  /* 0x000000777777b220 */ /* 0x004fe20000400000 */
[----:B------:R-:W-:Y:S01]  /*1c1f0*/  FSETP.GEU.AND P3, PT, R24, -126, PT ;  /* 0xc2fc00001800780b */ /* 0x000fe20003f6e000 */
[----:B------:R-:W-:Y:S02]  /*1c200*/  @!P5 FMUL R152, R152, 0.5 ;  /* 0x3f0000009898d820 */ /* 0x000fe40000400000 */
[----:B------:R-:W-:Y:S01]  /*1c210*/  @!P4 FMUL R153, R153, 0.5 ;  /* 0x3f0000009999c820 */ /* 0x000fe20000400000 */
[----:B------:R-:W2:Y:S01]  /*1c220*/  MUFU.EX2 R122, R4 ;  /* 0x00000004007a7308 */ /* 0x000ea20000000800 */
[----:B---3--:R-:W-:Y:S01]  /*1c230*/  @!P2 FMUL R120, R120, R120 ;  /* 0x000000787878a220 */ /* 0x008fe20000400000 */
[----:B------:R-:W-:Y:S01]  /*1c240*/  FSETP.GEU.AND P2, PT, R25, -126, PT ;  /* 0xc2fc00001900780b */ /* 0x000fe20003f4e000 */
[----:B------:R-:W-:-:S06]  /*1c250*/  @!P6 FMUL R5, R5, 0.5 ;  /* 0x3f0000000505e820 */ /* 0x000fcc0000400000 */
[----:B------:R-:W-:Y:S01]  /*1c260*/  @!P3 FMUL R24, R24, 0.5 ;  /* 0x3f0000001818b820 */ /* 0x000fe20000400000 */
[----:B-1----:R-:W-:Y:S01]  /*1c270*/  @!P1 FMUL R121, R121, R121 ;  /* 0x0000007979799220 */ /* 0x002fe20000400000 */
[----:B------:R-:W-:Y:S01]  /*1c280*/  FSETP.GEU.AND P1, PT, R26, -126, PT ;  /* 0xc2fc00001a00780b */ /* 0x000fe20003f2e000 */
[----:B------:R-:W1:Y:S03]  /*1c290*/  MUFU.EX2 R123, R5 ;  /* 0x00000005007b7308 */ /* 0x000e660000000800 */
[----:B------:R-:W-:Y:S01]  /*1c2a0*/  @!P2 FMUL R25, R25, 0.5 ;  /* 0x3f0000001919a820 */ /* 0x000fe20000400000 */
[----:B--2---:R-:W-:Y:S01]  /*1c2b0*/  @!P0 FMUL R122, R122, R122 ;  /* 0x0000007a7a7a8220 */ /* 0x004fe20000400000 */
[----:B------:R-:W-:-:S03]  /*1c2c0*/  FSETP.GEU.AND P0, PT, R27, -126, PT ;  /* 0xc2fc00001b00780b */ /* 0x000fc60003f0e000 */
[----:B------:R-:W2:Y:S04]  /*1c2d0*/  MUFU.EX2 R152, R152 ;  /* 0x0000009800987308 */ /* 0x000ea80000000800 */
[----:B------:R-:W-:-:S04]  /*1c2e0*/  @!P1 FMUL R26, R26, 0.5 ;  /* 0x3f0000001a1a9820 */ /* 0x000fc80000400000 */
[----:B------:R-:W3:Y:S01]  /*1c2f0*/  MUFU.EX2 R153, R153 ;  /* 0x0000009900997308 */ /* 0x000ee20000000800 */
[----:B-1----:R-:W-:Y:S01]  /*1c300*/  @!P6 FMUL R123, R123, R123 ;  /* 0x0000007b7b7be220 */ /* 0x002fe20000400000 */
[----:B------:R-:W-:Y:S01]  /*1c310*/  FSETP.GEU.AND P6, PT, R28, -126, PT ;  /* 0xc2fc00001c00780b */ /* 0x000fe20003fce000 */
[----:B------:R-:W-:-:S05]  /*1c320*/  @!P0 FMUL R27, R27, 0.5 ;  /* 0x3f0000001b1b8820 */ /* 0x000fca0000400000 */
[----:B------:R-:W1:Y:S01]  /*1c330*/  MUFU.EX2 R154, R24 ;  /* 0x00000018009a7308 */ /* 0x000e620000000800 */
[----:B--2---:R-:W-:Y:S01]  /*1c340*/  @!P5 FMUL R152, R152, R152 ;  /* 0x000000989898d220 */ /* 0x004fe20000400000 */
[----:B------:R-:W-:-:S05]  /*1c350*/  FSETP.GEU.AND P5, PT, R29, -126, PT ;  /* 0xc2fc00001d00780b */ /* 0x000fca0003fae000 */
[----:B------:R-:W-:Y:S01]  /*1c360*/  @!P6 FMUL R28, R28, 0.5 ;  /* 0x3f0000001c1ce820 */ /* 0x000fe20000400000 */
[----:B------:R-:W2:Y:S01]  /*1c370*/  MUFU.EX2 R155, R25 ;  /* 0x00000019009b7308 */ /* 0x000ea20000000800 */
[----:B---3--:R-:W-:Y:S01]  /*1c380*/  @!P4 FMUL R153, R153, R153 ;  /* 0x000000999999c220 */ /* 0x008fe20000400000 */
[----:B------:R-:W-:-:S05]  /*1c390*/  FSETP.GEU.AND P4, PT, R30, -126, PT ;  /* 0xc2fc00001e00780b */ /* 0x000fca0003f8e000 */
[----:B------:R-:W-:Y:S01]  /*1c3a0*/  @!P5 FMUL R29, R29, 0.5 ;  /* 0x3f0000001d1dd820 */ /* 0x000fe20000400000 */
[----:B------:R-:W3:Y:S01]  /*1c3b0*/  MUFU.EX2 R158, R26 ;  /* 0x0000001a009e7308 */ /* 0x000ee20000000800 */
[----:B-1----:R-:W-:Y:S01]  /*1c3c0*/  @!P3 FMUL R154, R154, R154 ;  /* 0x0000009a9a9ab220 */ /* 0x002fe20000400000 */
[----:B------:R-:W-:-:S05]  /*1c3d0*/  FSETP.GEU.AND P3, PT, R31, -126, PT ;  /* 0xc2fc00001f00780b */ /* 0x000fca0003f6e000 */
[----:B------:R-:W-:Y:S01]  /*1c3e0*/  @!P4 FMUL R30, R30, 0.5 ;  /* 0x3f0000001e1ec820 */ /* 0x000fe20000400000 */
[----:B------:R-:W1:Y:S01]  /*1c3f0*/  MUFU.EX2 R159, R27 ;  /* 0x0000001b009f7308 */ /* 0x000e620000000800 */
[----:B--2---:R-:W-:Y:S01]  /*1c400*/  @!P2 FMUL R155, R155, R155 ;  /* 0x0000009b9b9ba220 */ /* 0x004fe20000400000 */
[----:B------:R-:W-:-:S04]  /*1c410*/  FSETP.GEU.AND P2, PT, R32, -126, PT ;  /* 0xc2fc00002000780b */ /* 0x000fc80003f4e000 */
[----:B------:R-:W-:Y:S01]  /*1c420*/  F2FP.F16.F32.PACK_AB R24, R155, R154 ;  /* 0x0000009a9b18723e */ /* 0x000fe200000000ff */
[----:B------:R-:W-:Y:S01]  /*1c430*/  @!P3 FMUL R31, R31, 0.5 ;  /* 0x3f0000001f1fb820 */ /* 0x000fe20000400000 */
[----:B------:R-:W2:Y:S01]  /*1c440*/  MUFU.EX2 R160, R28 ;  /* 0x0000001c00a07308 */ /* 0x000ea20000000800 */
[----:B---3--:R-:W-:Y:S01]  /*1c450*/  @!P1 FMUL R158, R158, R158 ;  /* 0x0000009e9e9e9220 */ /* 0x008fe20000400000 */
[----:B------:R-:W-:-:S05]  /*1c460*/  FSETP.GEU.AND P1, PT, R33, -126, PT ;  /* 0xc2fc00002100780b */ /* 0x000fca0003f2e000 */
[----:B------:R-:W-:Y:S01]  /*1c470*/  @!P2 FMUL R32, R32, 0.5 ;  /* 0x3f0000002020a820 */ /* 0x000fe20000400000 */
[----:B------:R-:W3:Y:S01]  /*1c480*/  MUFU.EX2 R161, R29 ;  /* 0x0000001d00a17308 */ /* 0x000ee20000000800 */
[----:B-1----:R-:W-:Y:S01]  /*1c490*/  @!P0 FMUL R159, R159, R159 ;  /* 0x0000009f9f9f8220 */ /* 0x002fe20000400000 */
[----:B------:R-:W-:-:S04]  /*1c4a0*/  FSETP.GEU.AND P0, PT, R34, -126, PT ;  /* 0xc2fc00002200780b */ /* 0x000fc80003f0e000 */
[----:B------:R-:W-:Y:S01]  /*1c4b0*/  F2FP.F16.F32.PACK_AB R25, R159, R158 ;  /* 0x0000009e9f19723e */ /* 0x000fe200000000ff */
[----:B------:R-:W-:Y:S01]  /*1c4c0*/  @!P1 FMUL R33, R33, 0.5 ;  /* 0x3f00000021219820 */ /* 0x000fe20000400000 */
[----:B------:R-:W1:Y:S01]  /*1c4d0*/  MUFU.EX2 R162, R30 ;  /* 0x0000001e00a27308 */ /* 0x000e620000000800 */
[----:B--2---:R-:W-:Y:S01]  /*1c4e0*/  @!P6 FMUL R160, R160, R160 ;  /* 0x000000a0a0a0e220 */ /* 0x004fe20000400000 */
[----:B------:R-:W-:-:S05]  /*1c4f0*/  FSETP.GEU.AND P6, PT, R35, -126, PT ;  /* 0xc2fc00002300780b */ /* 0x000fca0003fce000 */
[----:B------:R-:W-:Y:S01]  /*1c500*/  @!P0 FMUL R34, R34, 0.5 ;  /* 0x3f00000022228820 */ /* 0x000fe20000400000 */
[----:B------:R-:W2:Y:S01]  /*1c510*/  MUFU.EX2 R163, R31 ;  /* 0x0000001f00a37308 */ /* 0x000ea20000000800 */
[----:B---3--:R-:W-:Y:S01]  /*1c520*/  @!P5 FMUL R161, R161, R161 ;  /* 0x000000a1a1a1d220 */ /* 0x008fe20000400000 */
[----:B------:R-:W-:-:S04]  /*1c530*/  FSETP.GEU.AND P5, PT, R36, -126, PT ;  /* 0xc2fc00002400780b */ /* 0x000fc80003fae000 */
[----:B------:R-:W-:Y:S01]  /*1c540*/  F2FP.F16.F32.PACK_AB R26, R161, R160 ;  /* 0x000000a0a11a723e */ /* 0x000fe200000000ff */
        /* <DEDUP_REMOVED lines=120> */
[----:B------:R-:W-:Y:S02]  /*1ccd0*/  FSETP.GEU.AND P6, PT, R67, -126, PT ;  /* 0xc2fc00004300780b */ /* 0x000fe40003fce000 */
[----:B------:R-:W-:-:S03]  /*1cce0*/  F2FP.F16.F32.PACK_AB R60, R131, R130 ;  /* 0x00000082833c723e */ /* 0x000fc600000000ff */
[----:B------:R-:W-:Y:S01]  /*1ccf0*/  @!P0 FMUL R66, R66, 0.5 ;  /* 0x3f00000042428820 */ /* 0x000fe20000400000 */
[----:B------:R-:W3:Y:S01]  /*1cd00*/  MUFU.EX2 R50, R63 ;  /* 0x0000003f00327308 */ /* 0x000ee20000000800 */
[----:B-1----:R-:W-:Y:S01]  /*1cd10*/  @!P5 FMUL R189, R189, R189 ;  /* 0x000000bdbdbdd220 */ /* 0x002fe20000400000 */
[----:B------:R-:W-:Y:S02]  /*1cd20*/  FSETP.GEU.AND P5, PT, R68, -126, PT ;  /* 0xc2fc00004400780b */ /* 0x000fe40003fae000 */
[----:B------:R-:W-:Y:S02]  /*1cd30*/  F2FP.F16.F32.PACK_AB R61, R133, R132 ;  /* 0x00000084853d723e */ /* 0x000fe400000000ff */
[----:B------:R-:W-:Y:S01]  /*1cd40*/  F2FP.F16.F32.PACK_AB R40, R189, R188 ;  /* 0x000000bcbd28723e */ /* 0x000fe200000000ff */
[----:B------:R-:W-:Y:S01]  /*1cd50*/  @!P6 FMUL R67, R67, 0.5 ;  /* 0x3f0000004343e820 */ /* 0x000fe20000400000 */
[----:B------:R-:W1:Y:S01]  /*1cd60*/  MUFU.EX2 R42, R64 ;  /* 0x00000040002a7308 */ /* 0x000e620000000800 */
[----:B--2---:R-:W-:Y:S01]  /*1cd70*/  @!P4 FMUL R41, R41, R41 ;  /* 0x000000292929c220 */ /* 0x004fe20000400000 */
[----:B------:R-:W-:-:S02]  /*1cd80*/  FSETP.GEU.AND P4, PT, R69, -126, PT ;  /* 0xc2fc00004500780b */ /* 0x000fc40003f8e000 */
[----:B------:R-:W-:Y:S02]  /*1cd90*/  F2FP.F16.F32.PACK_AB R62, R135, R134 ;  /* 0x00000086873e723e */ /* 0x000fe400000000ff */
[----:B------:R2:W-:Y:S01]  /*1cda0*/  STL [R1+0x10], R41 ;  /* 0x0000102901007387 */ /* 0x0005e20000100800 */
[----:B------:R-:W-:Y:S01]  /*1cdb0*/  @!P5 FMUL R68, R68, 0.5 ;  /* 0x3f0000004444d820 */ /* 0x000fe20000400000 */
[----:B------:R-:W4:Y:S01]  /*1cdc0*/  MUFU.EX2 R49, R65 ;  /* 0x0000004100317308 */ /* 0x000f220000000800 */
[----:B---3--:R-:W-:Y:S01]  /*1cdd0*/  @!P3 FMUL R50, R50, R50 ;  /* 0x000000323232b220 */ /* 0x008fe20000400000 */
[----:B------:R-:W-:Y:S02]  /*1cde0*/  FSETP.GEU.AND P3, PT, R70, -126, PT ;  /* 0xc2fc00004600780b */ /* 0x000fe40003f6e000 */
[----:B------:R-:W-:Y:S02]  /*1cdf0*/  F2FP.F16.F32.PACK_AB R63, R137, R136 ;  /* 0x00000088893f723e */ /* 0x000fe400000000ff */
[----:B------:R-:W-:Y:S01]  /*1ce00*/  STL [R1+0x14], R50 ;  /* 0x0000143201007387 */ /* 0x000fe20000100800 */
[----:B------:R-:W-:Y:S01]  /*1ce10*/  @!P4 FMUL R69, R69, 0.5 ;  /* 0x3f0000004545c820 */ /* 0x000fe20000400000 */
[----:B------:R-:W3:Y:S01]  /*1ce20*/  MUFU.EX2 R43, R66 ;  /* 0x00000042002b7308 */ /* 0x000ee20000000800 */
[----:B-1----:R-:W-:Y:S01]  /*1ce30*/  @!P2 FMUL R42, R42, R42 ;  /* 0x0000002a2a2aa220 */ /* 0x002fe20000400000 */
[----:B------:R-:W-:-:S02]  /*1ce40*/  FSETP.GEU.AND P2, PT, R71, -126, PT ;  /* 0xc2fc00004700780b */ /* 0x000fc40003f4e000 */
[----:B------:R-:W-:Y:S02]  /*1ce50*/  F2FP.F16.F32.PACK_AB R64, R139, R138 ;  /* 0x0000008a8b40723e */ /* 0x000fe400000000ff */
[----:B------:R1:W-:Y:S01]  /*1ce60*/  STL [R1+0x18], R42 ;  /* 0x0000182a01007387 */ /* 0x0003e20000100800 */
[----:B------:R-:W-:Y:S01]  /*1ce70*/  @!P3 FMUL R70, R70, 0.5 ;  /* 0x3f0000004646b820 */ /* 0x000fe20000400000 */
[----:B------:R-:W5:Y:S01]  /*1ce80*/  MUFU.EX2 R48, R67 ;  /* 0x0000004300307308 */ /* 0x000f620000000800 */
[----:B----4-:R-:W-:Y:S01]  /*1ce90*/  @!P1 FMUL R49, R49, R49 ;  /* 0x0000003131319220 */ /* 0x010fe20000400000 */
[----:B------:R-:W-:Y:S02]  /*1cea0*/  FSETP.GEU.AND P1, PT, R72, -126, PT ;  /* 0xc2fc00004800780b */ /* 0x000fe40003f2e000 */
[----:B------:R-:W-:Y:S02]  /*1ceb0*/  F2FP.F16.F32.PACK_AB R65, R141, R140 ;  /* 0x0000008c8d41723e */ /* 0x000fe400000000ff */
[----:B------:R-:W-:Y:S01]  /*1cec0*/  STL [R1+0x1c], R49 ;  /* 0x00001c3101007387 */ /* 0x000fe20000100800 */
[----:B------:R-:W-:Y:S01]  /*1ced0*/  @!P2 FMUL R71, R71, 0.5 ;  /* 0x3f0000004747a820 */ /* 0x000fe20000400000 */
[----:B------:R-:W4:Y:S01]  /*1cee0*/  MUFU.EX2 R44, R68 ;  /* 0x00000044002c7308 */ /* 0x000f220000000800 */
[----:B---3--:R-:W-:Y:S01]  /*1cef0*/  @!P0 FMUL R43, R43, R43 ;  /* 0x0000002b2b2b8220 */ /* 0x008fe20000400000 */
[----:B------:R-:W-:-:S02]  /*1cf00*/  FSETP.GEU.AND P0, PT, R73, -126, PT ;  /* 0xc2fc00004900780b */ /* 0x000fc40003f0e000 */
[----:B--2---:R-:W-:Y:S02]  /*1cf10*/  F2FP.F16.F32.PACK_AB R41, R50, R41 ;  /* 0x000000293229723e */ /* 0x004fe400000000ff */
[----:B------:R2:W-:Y:S01]  /*1cf20*/  STL [R1+0x20], R43 ;  /* 0x0000202b01007387 */ /* 0x0005e20000100800 */
[----:B------:R-:W-:Y:S01]  /*1cf30*/  @!P1 FMUL R72, R72, 0.5 ;  /* 0x3f00000048489820 */ /* 0x000fe20000400000 */
[----:B------:R-:W3:Y:S01]  /*1cf40*/  MUFU.EX2 R47, R69 ;  /* 0x00000045002f7308 */ /* 0x000ee20000000800 */
[----:B-----5:R-:W-:Y:S01]  /*1cf50*/  @!P6 FMUL R48, R48, R48 ;  /* 0x000000303030e220 */ /* 0x020fe20000400000 */
[----:B------:R-:W-:Y:S02]  /*1cf60*/  FSETP.GEU.AND P6, PT, R74, -126, PT ;  /* 0xc2fc00004a00780b */ /* 0x000fe40003fce000 */
[----:B------:R-:W-:Y:S02]  /*1cf70*/  F2FP.F16.F32.PACK_AB R66, R143, R142 ;  /* 0x0000008e8f42723e */ /* 0x000fe400000000ff */
[----:B------:R-:W-:Y:S01]  /*1cf80*/  STL [R1+0x24], R48 ;  /* 0x0000243001007387 */ /* 0x000fe20000100800 */
[----:B------:R-:W-:Y:S01]  /*1cf90*/  @!P0 FMUL R73, R73, 0.5 ;  /* 0x3f00000049498820 */ /* 0x000fe20000400000 */
[----:B------:R-:W5:Y:S01]  /*1cfa0*/  MUFU.EX2 R45, R70 ;  /* 0x00000046002d7308 */ /* 0x000f620000000800 */
[----:B----4-:R-:W-:Y:S01]  /*1cfb0*/  @!P5 FMUL R44, R44, R44 ;  /* 0x0000002c2c2cd220 */ /* 0x010fe20000400000 */
[----:B------:R-:W-:-:S02]  /*1cfc0*/  FSETP.GEU.AND P5, PT, R75, -126, PT ;  /* 0xc2fc00004b00780b */ /* 0x000fc40003fae000 */
[----:B-1----:R-:W-:Y:S02]  /*1cfd0*/  F2FP.F16.F32.PACK_AB R42, R49, R42 ;  /* 0x0000002a312a723e */ /* 0x002fe400000000ff */
        /* <DEDUP_REMOVED lines=9> */
[----:B-----5:R-:W-:Y:S01]  /*1d070*/  @!P3 FMUL R45, R45, R45 ;  /* 0x0000002d2d2db220 */ /* 0x020fe20000400000 */
[----:B------:R-:W-:-:S02]  /*1d080*/  FSETP.GEU.AND P3, PT, R77, -126, PT ;  /* 0xc2fc00004d00780b */ /* 0x000fc40003f6e000 */
[----:B--2---:R-:W-:Y:S02]  /*1d090*/  F2FP.F16.F32.PACK_AB R43, R48, R43 ;  /* 0x0000002b302b723e */ /* 0x004fe400000000ff */
[----:B------:R2:W-:Y:S01]  /*1d0a0*/  STL [R1+0x30], R45 ;  /* 0x0000302d01007387 */ /* 0x0005e20000100800 */
[----:B------:R-:W-:Y:S01]  /*1d0b0*/  @!P4 FMUL R76, R76, 0.5 ;  /* 0x3f0000004c4cc820 */ /* 0x000fe20000400000 */
[----:B------:R-:W5:Y:S01]  /*1d0c0*/  MUFU.EX2 R5, R73 ;  /* 0x0000004900057308 */ /* 0x000f620000000800 */
[----:B----4-:R-:W-:Y:S01]  /*1d0d0*/  @!P2 FMUL R46, R46, R46 ;  /* 0x0000002e2e2ea220 */ /* 0x010fe20000400000 */
[----:B------:R-:W-:Y:S02]  /*1d0e0*/  FSETP.GEU.AND P2, PT, R78, -126, PT ;  /* 0xc2fc00004e00780b */ /* 0x000fe40003f4e000 */
[----:B------:R-:W-:Y:S02]  /*1d0f0*/  F2FP.F16.F32.PACK_AB R68, R147, R146 ;  /* 0x000000929344723e */ /* 0x000fe400000000ff */
[----:B------:R4:W-:Y:S01]  /*1d100*/  STL [R1+0x34], R46 ;  /* 0x0000342e01007387 */ /* 0x0009e20000100800 */
[----:B------:R-:W-:Y:S01]  /*1d110*/  @!P3 FMUL R77, R77, 0.5 ;  /* 0x3f0000004d4db820 */ /* 0x000fe20000400000 */
[----:B------:R-:W2:Y:S01]  /*1d120*/  MUFU.EX2 R6, R74 ;  /* 0x0000004a00067308 */ /* 0x000ea20000000800 */
[----:B---3--:R-:W-:Y:S01]  /*1d130*/  @!P1 FMUL R4, R4, R4 ;  /* 0x0000000404049220 */ /* 0x008fe20000400000 */
[----:B------:R-:W-:-:S02]  /*1d140*/  FSETP.GEU.AND P1, PT, R79, -126, PT ;  /* 0xc2fc00004f00780b */ /* 0x000fc40003f2e000 */
[----:B-1----:R-:W-:Y:S02]  /*1d150*/  F2FP.F16.F32.PACK_AB R44, R47, R44 ;  /* 0x0000002c2f2c723e */ /* 0x002fe400000000ff */
[----:B------:R1:W-:Y:S01]  /*1d160*/  STL [R1+0x38], R4 ;  /* 0x0000380401007387 */ /* 0x0003e20000100800 */
[----:B------:R-:W-:Y:S01]  /*1d170*/  @!P2 FMUL R78, R78, 0.5 ;  /* 0x3f0000004e4ea820 */ /* 0x000fe20000400000 */
[----:B------:R-:W3:Y:S01]  /*1d180*/  MUFU.EX2 R7, R75 ;  /* 0x0000004b00077308 */ /* 0x000ee20000000800 */
[----:B-----5:R-:W-:Y:S01]  /*1d190*/  @!P0 FMUL R5, R5, R5 ;  /* 0x0000000505058220 */ /* 0x020fe20000400000 */
[----:B------:R-:W-:Y:S02]  /*1d1a0*/  FSETP.GEU.AND P0, PT, R80, -126, PT ;  /* 0xc2fc00005000780b */ /* 0x000fe40003f0e000 */
[----:B------:R-:W-:Y:S02]  /*1d1b0*/  F2FP.F16.F32.PACK_AB R69, R149, R148 ;  /* 0x000000949545723e */ /* 0x000fe400000000ff */
[----:B------:R1:W-:Y:S01]  /*1d1c0*/  STL [R1+0x3c], R5 ;  /* 0x00003c0501007387 */ /* 0x0003e20000100800 */
[----:B------:R-:W-:Y:S01]  /*1d1d0*/  @!P1 FMUL R79, R79, 0.5 ;  /* 0x3f0000004f4f9820 */ /* 0x000fe20000400000 */
[----:B------:R-:W5:Y:S01]  /*1d1e0*/  MUFU.EX2 R8, R76 ;  /* 0x0000004c00087308 */ /* 0x000f620000000800 */
[----:B--2---:R-:W-:Y:S01]  /*1d1f0*/  @!P6 FMUL R6, R6, R6 ;  /* 0x000000060606e220 */ /* 0x004fe20000400000 */
[----:B------:R-:W-:-:S02]  /*1d200*/  FSETP.GEU.AND P6, PT, R81, -126, PT ;  /* 0xc2fc00005100780b */ /* 0x000fc40003fce000 */
[----:B------:R-:W-:Y:S02]  /*1d210*/  F2FP.F16.F32.PACK_AB R45, R46, R45 ;  /* 0x0000002d2e2d723e */ /* 0x000fe400000000ff */
[----:B------:R1:W-:Y:S01]  /*1d220*/  STL [R1+0x40], R6 ;  /* 0x0000400601007387 */ /* 0x0003e20000100800 */
[----:B------:R-:W-:Y:S01]  /*1d230*/  @!P0 FMUL R80, R80, 0.5 ;  /* 0x3f00000050508820 */ /* 0x000fe20000400000 */
[----:B------:R-:W2:Y:S01]  /*1d240*/  MUFU.EX2 R9, R77 ;  /* 0x0000004d00097308 */ /* 0x000ea20000000800 */
[----:B---3--:R-:W-:Y:S01]  /*1d250*/  @!P5 FMUL R7, R7, R7 ;  /* 0x000000070707d220 */ /* 0x008fe20000400000 */
[----:B------:R-:W-:Y:S02]  /*1d260*/  FSETP.GEU.AND P5, PT, R82, -126, PT ;  /* 0xc2fc00005200780b */ /* 0x000fe40003fae000 */
[----:B------:R-:W-:Y:S02]  /*1d270*/  F2FP.F16.F32.PACK_AB R70, R151, R150 ;  /* 0x000000969746723e */ /* 0x000fe400000000ff */
[----:B------:R1:W-:Y:S01]  /*1d280*/  STL [R1+0x44], R7 ;  /* 0x0000440701007387 */ /* 0x0003e20000100800 */
[----:B------:R-:W-:Y:S01]  /*1d290*/  @!P6 FMUL R81, R81, 0.5 ;  /* 0x3f0000005151e820 */ /* 0x000fe20000400000 */
[----:B------:R-:W3:Y:S01]  /*1d2a0*/  MUFU.EX2 R21, R78 ;  /* 0x0000004e00157308 */ /* 0x000ee20000000800 */
[----:B-----5:R-:W-:Y:S01]  /*1d2b0*/  @!P4 FMUL R8, R8, R8 ;  /* 0x000000080808c220 */ /* 0x020fe20000400000 */
[----:B------:R-:W-:-:S02]  /*1d2c0*/  FSETP.GEU.AND P4, PT, R83, -126, PT ;  /* 0xc2fc00005300780b */ /* 0x000fc40003f8e000 */
[----:B------:R-:W-:Y:S02]  /*1d2d0*/  F2FP.F16.F32.PACK_AB R71, R93, R92 ;  /* 0x0000005c5d47723e */ /* 0x000fe400000000ff */
[----:B------:R1:W-:Y:S01]  /*1d2e0*/  STL [R1+0x48], R8 ;  /* 0x0000480801007387 */ /* 0x0003e20000100800 */
[----:B------:R-:W-:Y:S01]  /*1d2f0*/  @!P5 FMUL R82, R82, 0.5 ;  /* 0x3f0000005252d820 */ /* 0x000fe20000400000 */
[----:B------:R-:W5:Y:S01]  /*1d300*/  MUFU.EX2 R157, R79 ;  /* 0x0000004f009d7308 */ /* 0x000f620000000800 */
[----:B--2---:R-:W-:Y:S01]  /*1d310*/  @!P3 FMUL R9, R9, R9 ;  /* 0x000000090909b220 */ /* 0x004fe20000400000 */
[----:B------:R-:W-:Y:S02]  /*1d320*/  FSETP.GEU.AND P3, PT, R84, -126, PT ;  /* 0xc2fc00005400780b */ /* 0x000fe40003f6e000 */
[----:B------:R-:W-:Y:S02]  /*1d330*/  F2FP.F16.F32.PACK_AB R72, R95, R94 ;  /* 0x0000005e5f48723e */ /* 0x000fe400000000ff */
[----:B------:R1:W-:Y:S01]  /*1d340*/  STL [R1+0x4c], R9 ;  /* 0x00004c0901007387 */ /* 0x0003e20000100800 */
[----:B------:R-:W-:Y:S01]  /*1d350*/  @!P4 FMUL R83, R83, 0.5 ;  /* 0x3f0000005353c820 */ /* 0x000fe20000400000 */
[----:B------:R-:W2:Y:S01]  /*1d360*/  MUFU.EX2 R15, R80 ;  /* 0x00000050000f7308 */ /* 0x000ea20000000800 */
[----:B---3--:R-:W-:Y:S01]  /*1d370*/  @!P2 FMUL R21, R21, R21 ;  /* 0x000000151515a220 */ /* 0x008fe20000400000 */
[----:B------:R-:W-:-:S02]  /*1d380*/  FSETP.GEU.AND P2, PT, R85, -126, PT ;  /* 0xc2fc00005500780b */ /* 0x000fc40003f4e000 */
[----:B------:R-:W-:Y:S02]  /*1d390*/  F2FP.F16.F32.PACK_AB R73, R97, R96 ;  /* 0x000000606149723e */ /* 0x000fe400000000ff */
        /* <DEDUP_REMOVED lines=16> */
[----:B------:R-:W-:Y:S02]  /*1d4a0*/  LOP3.LUT P6, RZ, R0, 0x3, R19, 0x48, !PT ;  /* 0x0000000300ff7812 */ /* 0x000fe400078c4813 */
[----:B------:R-:W-:Y:S02]  /*1d4b0*/  F2FP.F16.F32.PACK_AB R76, R103, R102 ;  /* 0x00000066674c723e */ /* 0x000fe400000000ff */
[----:B------:R1:W-:Y:S01]  /*1d4c0*/  STL [R1+0x5c], R20 ;  /* 0x00005c1401007387 */ /* 0x0003e20000100800 */
[----:B------:R-:W-:Y:S01]  /*1d4d0*/  @!P0 FMUL R87, R87, 0.5 ;  /* 0x3f00000057578820 */ /* 0x000fe20000400000 */
[----:B------:R-:W3:Y:S01]  /*1d4e0*/  MUFU.EX2 R11, R84 ;  /* 0x00000054000b7308 */ /* 0x000ee20000000800 */
[----:B-----5:R-:W-:Y:S01]  /*1d4f0*/  @!P5 FMUL R13, R13, R13 ;  /* 0x0000000d0d0dd220 */ /* 0x020fe20000400000 */
[----:B------:R-:W-:-:S02]  /*1d500*/  F2FP.F16.F32.PACK_AB R77, R105, R104 ;  /* 0x00000068694d723e */ /* 0x000fc400000000ff */
[----:B------:R-:W-:Y:S02]  /*1d510*/  F2FP.F16.F32.PACK_AB R78, R107, R106 ;  /* 0x0000006a6b4e723e */ /* 0x000fe400000000ff */
[----:B------:R1:W-:Y:S01]  /*1d520*/  STL [R1+0x60], R13 ;  /* 0x0000600d01007387 */ /* 0x0003e20000100800 */
[----:B------:R-:W-:Y:S01]  /*1d530*/  F2FP.F16.F32.PACK_AB R79, R109, R108 ;  /* 0x0000006c6d4f723e */ /* 0x000fe200000000ff */
[----:B------:R-:W5:Y:S01]  /*1d540*/  MUFU.EX2 R12, R85 ;  /* 0x00000055000c7308 */ /* 0x000f620000000800 */
[----:B--2---:R-:W-:Y:S01]  /*1d550*/  @!P4 FMUL R14, R14, R14 ;  /* 0x0000000e0e0ec220 */ /* 0x004fe20000400000 */
[----:B------:R-:W-:Y:S02]  /*1d560*/  F2FP.F16.F32.PACK_AB R80, R111, R110 ;  /* 0x0000006e6f50723e */ /* 0x000fe400000000ff */
[----:B------:R-:W-:Y:S02]  /*1d570*/  F2FP.F16.F32.PACK_AB R81, R113, R112 ;  /* 0x000000707151723e */ /* 0x000fe400000000ff */
[----:B------:R1:W-:Y:S01]  /*1d580*/  STL [R1+0x64], R14 ;  /* 0x0000640e01007387 */ /* 0x0003e20000100800 */
[----:B------:R-:W-:Y:S01]  /*1d590*/  F2FP.F16.F32.PACK_AB R82, R115, R114 ;  /* 0x000000727352723e */ /* 0x000fe200000000ff */
[----:B------:R-:W2:Y:S01]  /*1d5a0*/  MUFU.EX2 R3, R86 ;  /* 0x0000005600037308 */ /* 0x000ea20000000800 */
[----:B---3--:R-:W-:Y:S01]  /*1d5b0*/  @!P3 FMUL R11, R11, R11 ;  /* 0x0000000b0b0bb220 */ /* 0x008fe20000400000 */
[----:B------:R-:W-:-:S02]  /*1d5c0*/  F2FP.F16.F32.PACK_AB R83, R117, R116 ;  /* 0x000000747553723e */ /* 0x000fc400000000ff */
[----:B------:R-:W-:Y:S02]  /*1d5d0*/  F2FP.F16.F32.PACK_AB R84, R119, R118 ;  /* 0x000000767754723e */ /* 0x000fe400000000ff */
[----:B------:R1:W-:Y:S01]  /*1d5e0*/  STL [R1+0x70], R11 ;  /* 0x0000700b01007387 */ /* 0x0003e20000100800 */
[----:B----4-:R-:W-:Y:S01]  /*1d5f0*/  F2FP.F16.F32.PACK_AB R46, R5, R4 ;  /* 0x00000004052e723e */ /* 0x010fe200000000ff */
[----:B------:R-:W3:Y:S01]  /*1d600*/  MUFU.EX2 R10, R87 ;  /* 0x00000057000a7308 */ /* 0x000ee20000000800 */
[----:B-----5:R-:W-:Y:S01]  /*1d610*/  @!P2 FMUL R12, R12, R12 ;  /* 0x0000000c0c0ca220 */ /* 0x020fe20000400000 */
[----:B------:R-:W-:Y:S02]  /*1d620*/  F2FP.F16.F32.PACK_AB R85, R121, R120 ;  /* 0x000000787955723e */ /* 0x000fe400000000ff */
[----:B------:R-:W-:Y:S02]  /*1d630*/  F2FP.F16.F32.PACK_AB R47, R7, R6 ;  /* 0x00000006072f723e */ /* 0x000fe400000000ff */
[----:B------:R1:W-:Y:S01]  /*1d640*/  STL [R1+0x74], R12 ;  /* 0x0000740c01007387 */ /* 0x0003e20000100800 */
[----:B------:R-:W-:Y:S01]  /*1d650*/  F2FP.F16.F32.PACK_AB R48, R9, R8 ;  /* 0x000000080930723e */ /* 0x000fe200000000ff */
[----:B--2---:R-:W-:Y:S01]  /*1d660*/  @!P1 FMUL R3, R3, R3 ;  /* 0x0000000303039220 */ /* 0x004fe20000400000 */
[----:B------:R-:W-:-:S02]  /*1d670*/  F2FP.F16.F32.PACK_AB R86, R123, R122 ;  /* 0x0000007a7b56723e */ /* 0x000fc400000000ff */
[----:B------:R-:W-:Y:S02]  /*1d680*/  F2FP.F16.F32.PACK_AB R49, R157, R21 ;  /* 0x000000159d31723e */ /* 0x000fe400000000ff */
[----:B------:R1:W-:Y:S01]  /*1d690*/  STL [R1+0x68], R3 ;  /* 0x0000680301007387 */ /* 0x0003e20000100800 */
[----:B------:R-:W-:Y:S01]  /*1d6a0*/  F2FP.F16.F32.PACK_AB R50, R20, R15 ;  /* 0x0000000f1432723e */ /* 0x000fe200000000ff */
[----:B---3--:R-:W-:Y:S01]  /*1d6b0*/  @!P0 FMUL R10, R10, R10 ;  /* 0x0000000a0a0a8220 */ /* 0x008fe20000400000 */
[----:B------:R-:W-:Y:S02]  /*1d6c0*/  F2FP.F16.F32.PACK_AB R87, R153, R152 ;  /* 0x000000989957723e */ /* 0x000fe400000000ff */
[----:B------:R-:W-:Y:S02]  /*1d6d0*/  F2FP.F16.F32.PACK_AB R51, R14, R13 ;  /* 0x0000000d0e33723e */ /* 0x000fe400000000ff */
[----:B------:R1:W-:Y:S01]  /*1d6e0*/  STL [R1+0x6c], R10 ;  /* 0x00006c0a01007387 */ /* 0x0003e20000100800 */
[----:B------:R-:W-:-:S02]  /*1d6f0*/  F2FP.F16.F32.PACK_AB R52, R12, R11 ;  /* 0x0000000b0c34723e */ /* 0x000fc400000000ff */
[----:B------:R-:W-:Y:S01]  /*1d700*/  F2FP.F16.F32.PACK_AB R53, R10, R3 ;  /* 0x000000030a35723e */ /* 0x000fe200000000ff */
[----:B------:R-:W-:Y:S06]  /*1d710*/  @!P6 BRA `(.L_x_306) ;  /* 0x000000000040e947 */ /* 0x000fec0003800000 */
[----:B-1----:R-:W-:Y:S01]  /*1d720*/  MOV R14, 0x8 ;  /* 0x00000008000e7802 */ /* 0x002fe20000000f00 */
[----:B------:R-:W1:Y:S01]  /*1d730*/  LDCU.64 UR6, c[0x4][0xb0] ;  /* 0x01001600ff0677ac */ /* 0x000e620008000a00 */
[----:B------:R-:W-:Y:S02]  /*1d740*/  HFMA2 R12, -RZ, RZ, 0, 5.9604644775390625e-08 ;  /* 0x00000001ff0c7431 */ /* 0x000fe400000001ff */
[----:B------:R-:W-:Y:S01]  /*1d750*/  IMAD.MOV.U32 R8, RZ, RZ, 0x1be ;  /* 0x000001beff087424 */ /* 0x000fe200078e00ff */
[----:B------:R-:W2:Y:S01]  /*1d760*/  LDCU.64 UR4, c[0x4][0xb8] ;  /* 0x01001700ff0477ac */ /* 0x000ea20008000a00 */
[----:B------:R-:W3:Y:S01]  /*1d770*/  LDC.64 R14, c[0x4][R14] ;  /* 0x010000000e0e7b82 */ /* 0x000ee20000000a00 */
[----:B------:R-:W-:Y:S01]  /*1d780*/  IMAD.MOV.U32 R13, RZ, RZ, RZ ;  /* 0x000000ffff0d7224 */ /* 0x000fe200078e00ff */
[----:B------:R-:W4:Y:S01]  /*1d790*/  LDCU.64 UR8, c[0x4][0x20] ;  /* 0x01000400ff0877ac */ /* 0x000f220008000a00 */
[----:B-1----:R-:W-:Y:S01]  /*1d7a0*/  IMAD.U32 R4, RZ, RZ, UR6 ;  /* 0x00000006ff047e24 */ /* 0x002fe2000f8e00ff */
[----:B------:R-:W-:Y:S01]  /*1d7b0*/  MOV R5, UR7 ;  /* 0x0000000700057c02 */ /* 0x000fe20008000f00 */
[----:B--2---:R-:W-:Y:S01]  /*1d7c0*/  IMAD.U32 R6, RZ, RZ, UR4 ;  /* 0x00000004ff067e24 */ /* 0x004fe2000f8e00ff */
[----:B------:R-:W-:Y:S01]  /*1d7d0*/  MOV R7, UR5 ;  /* 0x0000000500077c02 */ /* 0x000fe20008000f00 */
[----:B----4-:R-:W-:Y:S01]  /*1d7e0*/  IMAD.U32 R10, RZ, RZ, UR8 ;  /* 0x00000008ff0a7e24 */ /* 0x010fe2000f8e00ff */
[----:B------:R-:W-:-:S02]  /*1d7f0*/  MOV R11, UR9 ;  /* 0x00000009000b7c02 */ /* 0x000fc40008000f00 */
[----:B------:R-:W-:-:S07]  /*1d800*/  LEPC R20, `(.L_x_306) ;  /* 0x000000001014794e */ /* 0x000fce0000000000 */
[----:B---3--:R-:W-:Y:S05]  /*1d810*/  CALL.ABS.NOINC R14 ;  /* 0x000000000e007343 */ /* 0x008fea0003c00000 */
.L_x_306:
[C---:B------:R-:W-:Y:S01]  /*1d820*/  FSETP.NEU.AND P0, PT, R17.reuse, -INF , PT ;  /* 0xff8000001100780b */ /* 0x040fe20003f0d000 */
[----:B------:R-:W2:Y:S01]  /*1d830*/  S2R R19, SR_TID.X ;  /* 0x0000000000137919 */ /* 0x000ea20000002100 */
[----:B------:R-:W-:Y:S05]  /*1d840*/  WARPSYNC.ALL ;  /* 0x0000000000007948 */ /* 0x000fea0003800000 */
[----:B------:R-:W-:Y:S01]  /*1d850*/  FSEL R0, R17, RZ, P0 ;  /* 0x000000ff11007208 */ /* 0x000fe20000000000 */
[----:B------:R-:W-:Y:S01]  /*1d860*/  UIADD3 UR4, UPT, UPT, UR38, 0x20, URZ ;  /* 0x0000002026047890 */ /* 0x000fe2000fffe0ff */
[----:B------:R3:W-:Y:S03]  /*1d870*/  STTM.x32 tmem[UR38], R56 ;  /* 0x00000038000079ed */ /* 0x0007e600082c0026 */
[----:B------:R-:W-:Y:S01]  /*1d880*/  FMUL R0, R0, -UR36 ;  /* 0x8000002400007c20 */ /* 0x000fe20008400000 */
[----:B------:R-:W-:-:S03]  /*1d890*/  USHF.R.U32.HI UR4, URZ, 0x15, UR4 ;  /* 0x00000015ff047899 */ /* 0x000fc60008011604 */
[--C-:B------:R-:W-:Y:S02]  /*1d8a0*/  FFMA2 R88, R88.F32x2.HI_LO, UR36.F32, R0.reuse.F32 ;  /* 0x0000002458587c49 */ /* 0x100fe40009200000 */
[----:B------:R-:W-:Y:S01]  /*1d8b0*/  FFMA2 R90, R90.F32x2.HI_LO, UR36.F32, R0.F32 ;  /* 0x000000245a5a7c49 */ /* 0x000fe20009200000 */
[----:B------:R-:W-:Y:S02]  /*1d8c0*/  MOV R0, UR4 ;  /* 0x0000000400007c02 */ /* 0x000fe40008000f00 */
[----:B------:R-:W-:Y:S02]  /*1d8d0*/  FSETP.GEU.AND P4, PT, R88, -126, PT ;  /* 0xc2fc00005800780b */ /* 0x000fe40003f8e000 */
[----:B------:R-:W-:Y:S02]  /*1d8e0*/  FSETP.GEU.AND P3, PT, R89, -126, PT ;  /* 0xc2fc00005900780b */ /* 0x000fe40003f6e000 */
[----:B------:R-:W-:Y:S02]  /*1d8f0*/  FSETP.GEU.AND P2, PT, R90, -126, PT ;  /* 0xc2fc00005a00780b */ /* 0x000fe40003f4e000 */
[----:B------:R-:W-:-:S07]  /*1d900*/  FSETP.GEU.AND P1, PT, R91, -126, PT ;  /* 0xc2fc00005b00780b */ /* 0x000fce0003f2e000 */
[----:B------:R-:W-:Y:S02]  /*1d910*/  @!P4 FMUL R88, R88, 0.5 ;  /* 0x3f0000005858c820 */ /* 0x000fe40000400000 */
[----:B------:R-:W-:Y:S02]  /*1d920*/  @!P3 FMUL R89, R89, 0.5 ;  /* 0x3f0000005959b820 */ /* 0x000fe40000400000 */
[----:B------:R-:W-:Y:S02]  /*1d930*/  @!P2 FMUL R90, R90, 0.5 ;  /* 0x3f0000005a5aa820 */ /* 0x000fe40000400000 */
[----:B------:R-:W-:Y:S01]  /*1d940*/  @!P1 FMUL R91, R91, 0.5 ;  /* 0x3f0000005b5b9820 */ /* 0x000fe20000400000 */
[----:B---3--:R-:W3:Y:S01]  /*1d950*/  MUFU.EX2 R58, R88 ;  /* 0x00000058003a7308 */ /* 0x008ee20000000800 */
[----:B--2---:R-:W-:-:S04]  /*1d960*/  SHF.R.U32.HI R60, RZ, 0x5, R19 ;  /* 0x00000005ff3c7819 */ /* 0x004fc80000011613 */
[----:B------:R-:W-:-:S03]  /*1d970*/  LOP3.LUT P0, RZ, R0, 0x3, R60, 0x48, !PT ;  /* 0x0000000300ff7812 */ /* 0x000fc6000780483c */
[----:B------:R-:W2:Y:S08]  /*1d980*/  MUFU.EX2 R59, R89 ;  /* 0x00000059003b7308 */ /* 0x000eb00000000800 */
[----:B------:R-:W4:Y:S01]  /*1d990*/  MUFU.EX2 R56, R90 ;  /* 0x0000005a00387308 */ /* 0x000f220000000800 */
[----:B---3--:R-:W-:-:S07]  /*1d9a0*/  @!P4 FMUL R58, R58, R58 ;  /* 0x0000003a3a3ac220 */ /* 0x008fce0000400000 */
[----:B------:R-:W3:Y:S01]  /*1d9b0*/  MUFU.EX2 R57, R91 ;  /* 0x0000005b00397308 */ /* 0x000ee20000000800 */
[----:B--2---:R-:W-:-:S05]  /*1d9c0*/  @!P3 FMUL R59, R59, R59 ;  /* 0x0000003b3b3bb220 */ /* 0x004fca0000400000 */
[----:B------:R-:W-:Y:S01]  /*1d9d0*/  F2FP.F16.F32.PACK_AB R54, R59, R58 ;  /* 0x0000003a3b36723e */ /* 0x000fe200000000ff */
[----:B----4-:R-:W-:Y:S01]  /*1d9e0*/  @!P2 FMUL R56, R56, R56 ;  /* 0x000000383838a220 */ /* 0x010fe20000400000 */
[----:B---3--:R-:W-:-:S05]  /*1d9f0*/  @!P1 FMUL R57, R57, R57 ;  /* 0x0000003939399220 */ /* 0x008fca0000400000 */
        /* <DEDUP_REMOVED lines=18> */
.L_x_307:
[----:B------:R-:W-:Y:S01]  /*1db20*/  MOV R0, UR47 ;  /* 0x0000002f00007c02 */ /* 0x000fe20008000f00 */
[----:B------:R-:W-:Y:S05]  /*1db30*/  WARPSYNC.ALL ;  /* 0x0000000000007948 */ /* 0x000fea0003800000 */
[----:B------:R-:W-:Y:S01]  /*1db40*/  ISETP.GT.U32.AND P1, PT, R0, 0x1, PT ;  /* 0x000000010000780c */ /* 0x000fe20003f24070 */
[----:B------:R2:W-:Y:S01]  /*1db50*/  STTM.x32 tmem[UR38+0x20], R24 ;  /* 0x00002018000079ed */ /* 0x0005e200082c0026 */
[----:B------:R-:W3:Y:S11]  /*1db60*/  FENCE.VIEW.ASYNC.T ;  /* 0x00000000000073c6 */ /* 0x000ef60000000200 */
[----:B------:R-:W-:Y:S05]  /*1db70*/  @P1 BRA `(.L_x_308) ;  /* 0x0000000000081947 */ /* 0x000fea0003800000 */
[----:B------:R-:W-:Y:S05]  /*1db80*/  BPT.TRAP 0x1 ;  /* 0x000000040000795c */ /* 0x000fea0000300000 */
[----:B------:R-:W-:Y:S05]  /*1db90*/  BPT.TRAP 0x1 ;  /* 0x000000040000795c */ /* 0x000fea0000300000 */
.L_x_308:
[----:B------:R-:W4:Y:S01]  /*1dba0*/  S2UR UR6, SR_CgaCtaId ;  /* 0x00000000000679c3 */ /* 0x000f220000008800 */
[----:B------:R-:W-:Y:S01]  /*1dbb0*/  UISETP.NE.AND UP0, UPT, UR40, URZ, UPT ;  /* 0x000000ff2800728c */ /* 0x000fe2000bf05270 */
[----:B------:R-:W-:-:S06]  /*1dbc0*/  UMOV UR4, 0x400 ;  /* 0x0000040000047882 */ /* 0x000fcc0000000000 */
[----:B------:R-:W5:Y:S01]  /*1dbd0*/  S2UR UR5, SR_CgaCtaId ;  /* 0x00000000000579c3 */ /* 0x000f620000008800 */
[----:B----4-:R-:W-:-:S04]  /*1dbe0*/  ULEA UR6, UR6, UR4, 0x18 ;  /* 0x0000000406067291 */ /* 0x010fc8000f8ec0ff */
[----:B------:R-:W-:Y:S02]  /*1dbf0*/  UIADD3 UR4, UPT, UPT, UR6, 0x70068, URZ ;  /* 0x0007006806047890 */ /* 0x000fe4000fffe0ff */
[----:B------:R-:W-:-:S04]  /*1dc00*/  @UP0 UIADD3 UR4, UPT, UPT, UR6, 0x70058, URZ ;  /* 0x0007005806040890 */ /* 0x000fc8000fffe0ff */
[----:B-----5:R-:W-:-:S09]  /*1dc10*/  UPRMT UR4, UR5, 0x654, UR4 ;  /* 0x0000065405047896 */ /* 0x020fd20008000004 */
[----:B---3--:R-:W-:Y:S01]  /*1dc20*/  SYNCS.ARRIVE.TRANS64.RED.A1T0 RZ, [UR4], RZ ;  /* 0x000000ffffff79a7 */ /* 0x008fe20008100404 */
[----:B------:R-:W-:-:S04]  /*1dc30*/  USEL UR4, UR42, UR43, UP0 ;  /* 0x0000002b2a047287 */ /* 0x000fc80008000000 */
[----:B------:R-:W-:-:S04]  /*1dc40*/  ULOP3.LUT UR5, UR4, 0x1, URZ, 0x3c, !UPT ;  /* 0x0000000104057892 */ /* 0x000fc8000f8e3cff */
[----:B------:R-:W-:Y:S02]  /*1dc50*/  USEL UR42, UR5, UR42, UP0 ;  /* 0x0000002a052a7287 */ /* 0x000fe40008000000 */
[----:B------:R-:W-:Y:S02]  /*1dc60*/  USEL UR43, UR43, UR5, UP0 ;  /* 0x000000052b2b7287 */ /* 0x000fe40008000000 */
[----:B------:R-:W-:-:S09]  /*1dc70*/  UISETP.NE.AND UP0, UPT, UR46, URZ, UPT ;  /* 0x000000ff2e00728c */ /* 0x000fd2000bf05270 */
[----:B------:R-:W-:Y:S05]  /*1dc80*/  BRA.U UP0, `(.L_x_309) ;  /* 0x0000000100047547 */ /* 0x000fea000b800000 */
[----:B------:R-:W-:Y:S05]  /*1dc90*/  BPT.TRAP 0x1 ;  /* 0x000000040000795c */ /* 0x000fea0000300000 */
.L_x_309:
[----:B------:R-:W-:Y:S01]  /*1dca0*/  UISETP.NE.AND UP0, UPT, UR40, URZ, UPT ;  /* 0x000000ff2800728c */ /* 0x000fe2000bf05270 */
[----:B------:R-:W-:Y:S01]  /*1dcb0*/  MOV R0, UR39 ;  /* 0x0000002700007c02 */ /* 0x000fe20008000f00 */
[----:B------:R-:W-:Y:S01]  /*1dcc0*/  UIADD3 UR4, UPT, UPT, UR6, 0x70078, URZ ;  /* 0x0007007806047890 */ /* 0x000fe2000fffe0ff */
[----:B------:R-:W-:Y:S01]  /*1dcd0*/  FADD2 R124, R124.F32x2.HI_LO, RZ.F32 ;  /* 0x000000ff7c7c724b */ /* 0x000fe20000200000 */
[----:B------:R-:W-:Y:S01]  /*1dce0*/  FSETP.NEU.AND P0, PT, R17, -INF , PT ;  /* 0xff8000001100780b */ /* 0x000fe20003f0d000 */
[----:B------:R-:W-:Y:S01]  /*1dcf0*/  FADD2 R126, R126.F32x2.HI_LO, RZ.F32 ;  /* 0x000000ff7e7e724b */ /* 0x000fe20000200000 */
[----:B------:R-:W-:Y:S01]  /*1dd00*/  SHF.L.U32 R0, R0, 0x1f, RZ ;  /* 0x0000001f00007819 */ /* 0x000fe200000006ff */
[----:B------:R-:W-:Y:S01]  /*1dd10*/  FADD2 R124, R124.F32x2.HI_LO, R132.F32x2.HI_LO ;  /* 0x000000847c7c724b */ /* 0x000fe20000000000 */
[----:B-1----:R-:W-:Y:S01]  /*1dd20*/  FSEL R3, R17, RZ, P0 ;  /* 0x000000ff11037208 */ /* 0x002fe20000000000 */
[----:B------:R-:W-:Y:S02]  /*1dd30*/  FADD2 R128, R128.F32x2.HI_LO, RZ.F32 ;  /* 0x000000ff8080724b */ /* 0x000fe40000200000 */
[----:B------:R-:W-:Y:S01]  /*1dd40*/  @!UP0 UIADD3 UR4, UPT, UPT, UR6, 0x70088, URZ ;  /* 0x0007008806048890 */ /* 0x000fe2000fffe0ff */
[----:B------:R-:W-:Y:S01]  /*1dd50*/  FADD2 R126, R126.F32x2.HI_LO, R134.F32x2.HI_LO ;  /* 0x000000867e7e724b */ /* 0x000fe20000000000 */
[----:B------:R-:W-:Y:S01]  /*1dd60*/  FSETP.NEU.AND P0, PT, R156, R3, PT ;  /* 0x000000039c00720b */ /* 0x000fe20003f0d000 */
[----:B------:R-:W-:-:S02]  /*1dd70*/  FADD2 R128, R128.F32x2.HI_LO, R136.F32x2.HI_LO ;  /* 0x000000888080724b */ /* 0x000fc40000000000 */
[----:B------:R-:W-:Y:S02]  /*1dd80*/  FADD2 R124, R124.F32x2.HI_LO, R140.F32x2.HI_LO ;  /* 0x0000008c7c7c724b */ /* 0x000fe40000000000 */
[----:B------:R-:W-:Y:S02]  /*1dd90*/  FADD2 R126, R126.F32x2.HI_LO, R142.F32x2.HI_LO ;  /* 0x0000008e7e7e724b */ /* 0x000fe40000000000 */
[----:B------:R-:W1:Y:S01]  /*1dda0*/  SYNCS.PHASECHK.TRANS64.TRYWAIT P2, [UR4], R0 ;  /* 0x00000000ff0075a7 */ /* 0x000e620008041104 */
[----:B------:R-:W-:Y:S02]  /*1ddb0*/  FADD2 R128, R128.F32x2.HI_LO, R144.F32x2.HI_LO ;  /* 0x000000908080724b */ /* 0x000fe40000000000 */
[----:B------:R-:W-:Y:S02]  /*1ddc0*/  FADD2 R124, R124.F32x2.HI_LO, R148.F32x2.HI_LO ;  /* 0x000000947c7c724b */ /* 0x000fe40000000000 */
[----:B------:R-:W-:Y:S02]  /*1ddd0*/  FADD2 R126, R126.F32x2.HI_LO, R150.F32x2.HI_LO ;  /* 0x000000967e7e724b */ /* 0x000fe40000000000 */
[----:B------:R-:W-:-:S02]  /*1dde0*/  FADD2 R128, R128.F32x2.HI_LO, R92.F32x2.HI_LO ;  /* 0x0000005c8080724b */ /* 0x000fc40000000000 */
[----:B------:R-:W-:Y:S02]  /*1ddf0*/  FADD2 R124, R124.F32x2.HI_LO, R96.F32x2.HI_LO ;  /* 0x000000607c7c724b */ /* 0x000fe40000000000 */
[----:B------:R-:W-:Y:S02]  /*1de00*/  FADD2 R126, R126.F32x2.HI_LO, R98.F32x2.HI_LO ;  /* 0x000000627e7e724b */ /* 0x000fe40000000000 */
[----:B------:R-:W-:Y:S02]  /*1de10*/  FADD2 R128, R128.F32x2.HI_LO, R100.F32x2.HI_LO ;  /* 0x000000648080724b */ /* 0x000fe40000000000 */
[----:B------:R-:W-:Y:S01]  /*1de20*/  FADD2 R124, R124.F32x2.HI_LO, R104.F32x2.HI_LO ;  /* 0x000000687c7c724b */ /* 0x000fe20000000000 */
[----:B-1----:R-:W-:Y:S06]  /*1de30*/  @!P2 BRA `(.L_x_310) ;  /* 0x000000d00010a947 */ /* 0x002fec0003800000 */
.L_x_469:
[----:B------:R-:W-:Y:S01]  /*1de40*/  BSSY.RECONVERGENT B0, `(.L_x_311) ;  /* 0x000000a000007945 */ /* 0x000fe20003800200 */
[----:B-1----:R-:W-:-:S03]  /*1de50*/  MOV R0, 0x3f000000 ;  /* 0x3f00000000007802 */ /* 0x002fc60000000f00 */
[----:B------:R-:W-:Y:S05]  /*1de60*/  @!P0 BRA `(.L_x_312) ;  /* 0x00000000001c8947 */ /* 0x000fea0003800000 */
[----:B------:R-:W-:-:S04]  /*1de70*/  FADD R0, -R3, R156 ;  /* 0x0000009c03007221 */ /* 0x000fc80000000100 */
[----:B------:R-:W-:-:S05]  /*1de80*/  FMUL R0, R0, UR36 ;  /* 0x0000002400007c20 */ /* 0x000fca0008400000 */
[----:B------:R-:W-:-:S13]  /*1de90*/  FSETP.GEU.AND P0, PT, R0, -126, PT ;  /* 0xc2fc00000000780b */ /* 0x000fda0003f0e000 */
[----:B------:R-:W-:-:S06]  /*1dea0*/  @!P0 FMUL R0, R0, 0.5 ;  /* 0x3f00000000008820 */ /* 0x000fcc0000400000 */
[----:B------:R-:W1:Y:S02]  /*1deb0*/  MUFU.EX2 R0, R0 ;  /* 0x0000000000007308 */ /* 0x000e640000000800 */
[----:B-1----:R-:W-:-:S04]  /*1dec0*/  @!P0 FMUL R0, R0, R0 ;  /* 0x0000000000008220 */ /* 0x002fc80000400000 */
[----:B------:R-:W-:Y:S02]  /*1ded0*/  FMUL R0, R0, 0.5 ;  /* 0x3f00000000007820 */ /* 0x000fe40000400000 */
.L_x_312:
[----:B------:R-:W-:Y:S05]  /*1dee0*/  BSYNC.RECONVERGENT B0 ;  /* 0x0000000000007941 */ /* 0x000fea0003800200 */
.L_x_311:
[----:B--2---:R-:W2:Y:S04]  /*1def0*/  LDL.LU.64 R34, [R1+0x10] ;  /* 0x0000100001227983 */ /* 0x004ea80000300a00 */
[----:B------:R-:W3:Y:S04]  /*1df00*/  LDL.LU.64 R32, [R1+0x18] ;  /* 0x0000180001207983 */ /* 0x000ee80000300a00 */
[----:B------:R-:W4:Y:S04]  /*1df10*/  LDL.LU.64 R30, [R1+0x20] ;  /* 0x00002000011e7983 */ /* 0x000f280000300a00 */
[----:B------:R-:W5:Y:S04]  /*1df20*/  LDL.LU.64 R28, [R1+0x30] ;  /* 0x00003000011c7983 */ /* 0x000f680000300a00 */
        /* <DEDUP_REMOVED lines=8> */
[----:B------:R-:W5:Y:S01]  /*1dfb0*/  LDL.LU.64 R4, [R1+0x70] ;  /* 0x0000700001047983 */ /* 0x000f620000300a00 */
[----:B------:R-:W-:-:S04]  /*1dfc0*/  FMUL R16, R0, R16 ;  /* 0x0000001000107220 */ /* 0x000fc80000400000 */
[----:B------:R-:W-:-:S04]  /*1dfd0*/  FADD2 R22, R16.F32, R22.F32x2.HI_LO ;  /* 0x000000161016724b */ /* 0x000fc80000040000 */
[----:B------:R-:W-:-:S04]  /*1dfe0*/  FADD2 R22, R22.F32x2.HI_LO, R130.F32x2.HI_LO ;  /* 0x000000821616724b */ /* 0x000fc80000000000 */
[----:B------:R-:W-:-:S04]  /*1dff0*/  FADD2 R22, R22.F32x2.HI_LO, R138.F32x2.HI_LO ;  /* 0x0000008a1616724b */ /* 0x000fc80000000000 */
[----:B------:R-:W-:-:S04]  /*1e000*/  FADD2 R22, R22.F32x2.HI_LO, R146.F32x2.HI_LO ;  /* 0x000000921616724b */ /* 0x000fc80000000000 */
[----:B------:R-:W-:Y:S02]  /*1e010*/  FADD2 R22, R22.F32x2.HI_LO, R94.F32x2.HI_LO ;  /* 0x0000005e1616724b */ /* 0x000fe40000000000 */
[----:B------:R-:W-:Y:S02]  /*1e020*/  FADD2 R126, R126.F32x2.HI_LO, R106.F32x2.HI_LO ;  /* 0x0000006a7e7e724b */ /* 0x000fe40000000000 */
[----:B------:R-:W-:Y:S02]  /*1e030*/  FADD2 R128, R128.F32x2.HI_LO, R108.F32x2.HI_LO ;  /* 0x0000006c8080724b */ /* 0x000fe40000000000 */
[----:B------:R-:W-:Y:S02]  /*1e040*/  FADD2 R22, R22.F32x2.HI_LO, R102.F32x2.HI_LO ;  /* 0x000000661616724b */ /* 0x000fe40000000000 */
[----:B------:R-:W-:Y:S02]  /*1e050*/  FADD2 R124, R124.F32x2.HI_LO, R112.F32x2.HI_LO ;  /* 0x000000707c7c724b */ /* 0x000fe40000000000 */
[----:B------:R-:W-:-:S02]  /*1e060*/  FADD2 R126, R126.F32x2.HI_LO, R114.F32x2.HI_LO ;  /* 0x000000727e7e724b */ /* 0x000fc40000000000 */
        /* <DEDUP_REMOVED lines=21> */
[----:B------:R-:W-:-:S04]  /*1e1c0*/  FADD2 R22, R22.F32x2.HI_LO, R180.F32x2.HI_LO ;  /* 0x000000b41616724b */ /* 0x000fc80000000000 */
[----:B------:R-:W-:Y:S01]  /*1e1d0*/  FADD2 R22, R22.F32x2.HI_LO, R188.F32x2.HI_LO ;  /* 0x000000bc1616724b */ /* 0x000fe20000000000 */
[----:B------:R-:W-:Y:S01]  /*1e1e0*/  ULOP3.LUT UP0, URZ, UR41, 0x7f, UR50, 0xf8, !UPT ;  /* 0x0000007f29ff7892 */ /* 0x000fe2000f80f832 */
[----:B--2---:R-:W-:Y:S02]  /*1e1f0*/  FADD2 R124, R124.F32x2.HI_LO, R34.F32x2.HI_LO ;  /* 0x000000227c7c724b */ /* 0x004fe40000000000 */
[----:B---3--:R-:W-:Y:S02]  /*1e200*/  FADD2 R126, R126.F32x2.HI_LO, R32.F32x2.HI_LO ;  /* 0x000000207e7e724b */ /* 0x008fe40000000000 */
[----:B----4-:R-:W-:Y:S02]  /*1e210*/  FADD2 R128, R128.F32x2.HI_LO, R30.F32x2.HI_LO ;  /* 0x0000001e8080724b */ /* 0x010fe40000000000 */
[----:B-----5:R-:W-:Y:S02]  /*1e220*/  FADD2 R124, R124.F32x2.HI_LO, R28.F32x2.HI_LO ;  /* 0x0000001c7c7c724b */ /* 0x020fe40000000000 */
        /* <DEDUP_REMOVED lines=12> */
[----:B------:R-:W-:-:S04]  /*1e2f0*/  FADD2 R22, R22.F32x2.HI_LO, R124.F32x2.HI_LO ;  /* 0x0000007c1616724b */ /* 0x000fc80000000000 */
[----:B------:R-:W-:-:S04]  /*1e300*/  FADD2 R22, R22.F32x2.HI_LO, R126.F32x2.HI_LO ;  /* 0x0000007e1616724b */ /* 0x000fc80000000000 */
[----:B------:R-:W-:Y:S01]  /*1e310*/  FADD R16, R22, R23 ;  /* 0x0000001716107221 */ /* 0x000fe20000000000 */
[----:B------:R-:W-:Y:S06]  /*1e320*/  BRA.U UP0, `(.L_x_313) ;  /* 0x0000000100907547 */ /* 0x000fec000b800000 */
[----:B------:R-:W-:Y:S05]  /*1e330*/  @P1 BRA `(.L_x_314) ;  /* 0x0000000000041947 */ /* 0x000fea0003800000 */
[----:B------:R-:W-:Y:S05]  /*1e340*/  BPT.TRAP 0x1 ;  /* 0x000000040000795c */ /* 0x000fea0000300000 */
.L_x_314:
[----:B------:R-:W-:Y:S01]  /*1e350*/  UISETP.NE.AND UP0, UPT, UR40, URZ, UPT ;  /* 0x000000ff2800728c */ /* 0x000fe2000bf05270 */
[----:B------:R-:W-:Y:S01]  /*1e360*/  IMAD.U32 R0, RZ, RZ, UR5 ;  /* 0x00000005ff007e24 */ /* 0x000fe2000f8e00ff */
[----:B------:R-:W-:Y:S01]  /*1e370*/  UIADD3 UR4, UPT, UPT, UR6, 0x70060, URZ ;  /* 0x0007006006047890 */ /* 0x000fe2000fffe0ff */
[----:B------:R-:W-:Y:S01]  /*1e380*/  IMAD.U32 R19, R19, 0x10000, RZ ;  /* 0x0001000013137824 */ /* 0x000fe200078e00ff */
[----:B------:R-:W-:Y:S01]  /*1e390*/  USEL UR5, URZ, 0x80, UP0 ;  /* 0x00000080ff057887 */ /* 0x000fe20008000000 */
[----:B------:R-:W-:Y:S02]  /*1e3a0*/  LOP3.LUT R60, R60, 0x3, RZ, 0xc0, !PT ;  /* 0x000000033c3c7812 */ /* 0x000fe400078ec0ff */
[----:B------:R-:W-:Y:S02]  /*1e3b0*/  SHF.L.U32 R0, R0, 0x1f, RZ ;  /* 0x0000001f00007819 */ /* 0x000fe400000006ff */
[----:B------:R-:W-:Y:S02]  /*1e3c0*/  LOP3.LUT R19, R19, 0x600000, RZ, 0xc0, !PT ;  /* 0x0060000013137812 */ /* 0x000fe400078ec0ff */
[----:B------:R-:W-:-:S02]  /*1e3d0*/  @UP0 UIADD3 UR4, UPT, UPT, UR6, 0x70050, URZ ;  /* 0x0007005006040890 */ /* 0x000fc4000fffe0ff */
[----:B------:R-:W-:Y:S02]  /*1e3e0*/  SHF.R.U32.HI R3, RZ, 0x15, R19 ;  /* 0x00000015ff037819 */ /* 0x000fe40000011613 */
[----:B------:R-:W-:Y:S02]  /*1e3f0*/  LOP3.LUT R19, R19, UR5, RZ, 0xfc, !PT ;  /* 0x0000000513137c12 */ /* 0x000fe4000f8efcff */
[----:B------:R-:W-:-:S03]  /*1e400*/  ISETP.NE.AND P0, PT, R60, R3, PT ;  /* 0x000000033c00720c */ /* 0x000fc60003f05270 */
[----:B------:R-:W1:Y:S02]  /*1e410*/  SYNCS.PHASECHK.TRANS64.TRYWAIT P1, [UR4], R0 ;  /* 0x00000000ff0075a7 */ /* 0x000e640008021104 */
[----:B-1----:R-:W-:Y:S08]  /*1e420*/  @!P1 BRA `(.L_x_315) ;  /* 0x000000c800ac9947 */ /* 0x002ff00003800000 */
.L_x_471:
[----:B------:R-:W-:Y:S05]  /*1e430*/  @!P0 BRA `(.L_x_316) ;  /* 0x0000000000408947 */ /* 0x000fea0003800000 */
        /* <DEDUP_REMOVED lines=16> */
.L_x_316:
[----:B------:R-:W-:Y:S05]  /*1e540*/  WARPSYNC.ALL ;  /* 0x0000000000007948 */ /* 0x000fea0003800000 */
[----:B------:R-:W-:-:S13]  /*1e550*/  R2UR UR4, R19 ;  /* 0x00000000130472ca */ /* 0x000fda00000e0000 */
[----:B------:R2:W-:Y:S02]  /*1e560*/  STTM.x2 tmem[UR4], R16 ;  /* 0x00000010000079ed */ /* 0x0005e400080c0004 */
.L_x_313:
[----:B------:R-:W-:Y:S01]  /*1e570*/  UIADD3 UR4, UPT, UPT, UR41, 0x1, URZ ;  /* 0x0000000129047890 */ /* 0x000fe2000fffe0ff */
[----:B------:R-:W-:Y:S01]  /*1e580*/  MOV R156, R17 ;  /* 0x00000011009c7202 */ /* 0x000fe20000000f00 */
[----:B------:R-:W-:Y:S02]  /*1e590*/  UIADD3 UR5, UPT, UPT, UR41, -0x1, URZ ;  /* 0xffffffff29057890 */ /* 0x000fe4000fffe0ff */
[----:B------:R-:W-:-:S05]  /*1e5a0*/  UISETP.GT.U32.AND UP0, UPT, UR4, 0x1, UPT ;  /* 0x000000010400788c */ /* 0x000fca000bf04070 */
[----:B------:R-:W-:-:S04]  /*1e5b0*/  UMOV UR41, UR5 ;  /* 0x0000000500297c82 */ /* 0x000fc80008000000 */
[----:B------:R-:W-:Y:S05]  /*1e5c0*/  BRA.U UP0, `(.L_x_317) ;  /* 0xffffffb900a07547 */ /* 0x000fea000b83ffff */
.L_x_296:
[----:B------:R-:W3:Y:S02]  /*1e5d0*/  LDCU UR4, c[0x0][0x384] ;  /* 0x00007080ff0477ac */ /* 0x000ee40008000800 */
[----:B---3--:R-:W-:-:S09]  /*1e5e0*/  ULOP3.LUT UP0, URZ, UR4, 0x7f, URZ, 0xc0, !UPT ;  /* 0x0000007f04ff7892 */ /* 0x008fd2000f80c0ff */
[----:B------:R-:W-:Y:S05]  /*1e5f0*/  BRA.U !UP0, `(.L_x_318) ;  /* 0x0000005d08487547 */ /* 0x000fea000b800000 */
[----:B------:R-:W3:Y:S01]  /*1e600*/  S2R R19, SR_TID.X ;  /* 0x0000000000137919 */ /* 0x000ee20000002100 */
[----:B------:R-:W-:Y:S01]  /*1e610*/  UISETP.NE.AND UP0, UPT, UR40, URZ, UPT ;  /* 0x000000ff2800728c */ /* 0x000fe2000bf05270 */
[----:B------:R-:W-:-:S03]  /*1e620*/  UMOV UR4, 0x20 ;  /* 0x0000002000047882 */ /* 0x000fc60000000000 */
[----:B------:R-:W-:Y:S02]  /*1e630*/  USEL UR4, UR4, 0xa0, UP0 ;  /* 0x000000a004047887 */ /* 0x000fe40008000000 */
[----:B------:R-:W-:Y:S02]  /*1e640*/  USEL UR5, UR42, UR43, UP0 ;  /* 0x0000002b2a057287 */ /* 0x000fe40008000000 */
[----:B------:R-:W-:Y:S01]  /*1e650*/  UISETP.GT.U32.AND UP0, UPT, UR47, 0x1, UPT ;  /* 0x000000012f00788c */ /* 0x000fe2000bf04070 */
[----:B---3--:R-:W-:-:S05]  /*1e660*/  IMAD.U32 R154, R19, 0x10000, RZ ;  /* 0x00010000139a7824 */ /* 0x008fca00078e00ff */
[----:B------:R-:W-:-:S05]  /*1e670*/  LOP3.LUT R154, R154, 0x600000, RZ, 0xc0, !PT ;  /* 0x006000009a9a7812 */ /* 0x000fca00078ec0ff */
[----:B-1----:R-:W-:-:S06]  /*1e680*/  VIADD R0, R154, UR4 ;  /* 0x000000049a007c36 */ /* 0x002fcc0008000000 */
[----:B------:R-:W1:Y:S02]  /*1e690*/  SHFL.IDX PT, R0, R0, RZ, 0x1f ;  /* 0x00001fff00007589 */ /* 0x000e6400000e0000 */
[----:B-1----:R-:W-:Y:S01]  /*1e6a0*/  R2UR UR36, R0 ;  /* 0x00000000002472ca */ /* 0x002fe200000e0000 */
[----:B------:R-:W-:-:S14]  /*1e6b0*/  BRA.U UP0, `(.L_x_319) ;  /* 0x0000000100047547 */ /* 0x000fdc000b800000 */
[----:B------:R-:W-:Y:S05]  /*1e6c0*/  BPT.TRAP 0x1 ;  /* 0x000000040000795c */ /* 0x000fea0000300000 */
.L_x_319:
        /* <DEDUP_REMOVED lines=16> */
.L_x_473:
[----:B------:R-:W-:Y:S05]  /*1e7d0*/  @!P0 BRA `(.L_x_321) ;  /* 0x0000000000408947 */ /* 0x000fea0003800000 */
[----:B------:R-:W-:Y:S01]  /*1e7e0*/  MOV R14, 0x8 ;  /* 0x00000008000e7802 */ /* 0x000fe20000000f00 */
[----:B------:R-:W3:Y:S01]  /*1e7f0*/  LDCU.64 UR8, c[0x4][0xb0] ;  /* 0x01001600ff0877ac */ /* 0x000ee20008000a00 */
[----:B------:R-:W-:Y:S02]  /*1e800*/  HFMA2 R12, -RZ, RZ, 0, 5.9604644775390625e-08 ;  /* 0x00000001ff0c7431 */ /* 0x000fe400000001ff */
[----:B------:R-:W-:Y:S01]  /*1e810*/  IMAD.MOV.U32 R8, RZ, RZ, 0x192 ;  /* 0x00000192ff087424 */ /* 0x000fe200078e00ff */
[----:B------:R-:W4:Y:S01]  /*1e820*/  LDCU.64 UR6, c[0x4][0xb8] ;  /* 0x01001700ff0677ac */ /* 0x000f220008000a00 */
[----:B------:R-:W1:Y:S01]  /*1e830*/  LDC.64 R14, c[0x4][R14] ;  /* 0x010000000e0e7b82 */ /* 0x000e620000000a00 */
[----:B------:R-:W-:Y:S01]  /*1e840*/  IMAD.MOV.U32 R13, RZ, RZ, RZ ;  /* 0x000000ffff0d7224 */ /* 0x000fe200078e00ff */
[----:B------:R-:W5:Y:S01]  /*1e850*/  LDCU.64 UR4, c[0x4][0x10] ;  /* 0x01000200ff0477ac */ /* 0x000f620008000a00 */
[----:B---3--:R-:W-:Y:S01]  /*1e860*/  IMAD.U32 R4, RZ, RZ, UR8 ;  /* 0x00000008ff047e24 */ /* 0x008fe2000f8e00ff */
[----:B------:R-:W-:Y:S01]  /*1e870*/  MOV R5, UR9 ;  /* 0x0000000900057c02 */ /* 0x000fe20008000f00 */
[----:B----4-:R-:W-:Y:S01]  /*1e880*/  IMAD.U32 R6, RZ, RZ, UR6 ;  /* 0x00000006ff067e24 */ /* 0x010fe2000f8e00ff */
[----:B------:R-:W-:Y:S01]  /*1e890*/  MOV R7, UR7 ;  /* 0x0000000700077c02 */ /* 0x000fe20008000f00 */
[----:B-----5:R-:W-:Y:S01]  /*1e8a0*/  IMAD.U32 R10, RZ, RZ, UR4 ;  /* 0x00000004ff0a7e24 */ /* 0x020fe2000f8e00ff */
[----:B------:R-:W-:-:S02]  /*1e8b0*/  MOV R11, UR5 ;  /* 0x00000005000b7c02 */ /* 0x000fc40008000f00 */
[----:B------:R-:W-:-:S07]  /*1e8c0*/  LEPC R20, `(.L_x_321) ;  /* 0x000000001014794e */ /* 0x000fce0000000000 */
[----:B-12---:R-:W-:Y:S05]  /*1e8d0*/  CALL.ABS.NOINC R14 ;  /* 0x000000000e007343 */ /* 0x006fea0003c00000 */
.L_x_321:
        /* <DEDUP_REMOVED lines=11> */
[----:B------:R-:W3:Y:S01]  /*1e990*/  LDCU.64 UR6, c[0x4][0xb8] ;  /* 0x01001700ff0677ac */ /* 0x000ee20008000a00 */
[----:B------:R-:W4:Y:S01]  /*1e9a0*/  LDC.64 R14, c[0x4][R14] ;  /* 0x010000000e0e7b82 */ /* 0x000f220000000a00 */
[----:B------:R-:W-:Y:S01]  /*1e9b0*/  IMAD.MOV.U32 R13, RZ, RZ, RZ ;  /* 0x000000ffff0d7224 */ /* 0x000fe200078e00ff */
[----:B------:R-:W5:Y:S01]  /*1e9c0*/  LDCU.64 UR4, c[0x4][0x10] ;  /* 0x01000200ff0477ac */ /* 0x000f620008000a00 */
[----:B-1----:R-:W-:Y:S01]  /*1e9d0*/  IMAD.U32 R4, RZ, RZ, UR8 ;  /* 0x00000008ff047e24 */ /* 0x002fe2000f8e00ff */
[----:B------:R-:W-:Y:S01]  /*1e9e0*/  MOV R5, UR9 ;  /* 0x0000000900057c02 */ /* 0x000fe20008000f00 */
[----:B---3--:R-:W-:Y:S01]  /*1e9f0*/  IMAD.U32 R6, RZ, RZ, UR6 ;  /* 0x00000006ff067e24 */ /* 0x008fe2000f8e00ff */
[----:B------:R-:W-:Y:S01]  /*1ea00*/  MOV R7, UR7 ;  /* 0x0000000700077c02 */ /* 0x000fe20008000f00 */
[----:B-----5:R-:W-:Y:S01]  /*1ea10*/  IMAD.U32 R10, RZ, RZ, UR4 ;  /* 0x00000004ff0a7e24 */ /* 0x020fe2000f8e00ff */
[----:B------:R-:W-:-:S02]  /*1ea20*/  MOV R11, UR5 ;  /* 0x00000005000b7c02 */ /* 0x000fc40008000f00 */
[----:B------:R-:W-:-:S07]  /*1ea30*/  LEPC R20, `(.L_x_322) ;  /* 0x000000001014794e */ /* 0x000fce0000000000 */
[----:B--2-4-:R-:W-:Y:S05]  /*1ea40*/  CALL.ABS.NOINC R14 ;  /* 0x000000000e007343 */ /* 0x014fea0003c00000 */
.L_x_322:
        /* <DEDUP_REMOVED lines=23> */
.L_x_323:
        /* <DEDUP_REMOVED lines=23> */
.L_x_324:
[----:B------:R-:W1:Y:S01]  /*1ed30*/  LDC R0, c[0x0][0x384] ;  /* 0x0000e100ff007b82 */ /* 0x000e620000000800 */
[----:B------:R-:W-:Y:S05]  /*1ed40*/  WARPSYNC.ALL ;  /* 0x0000000000007948 */ /* 0x000fea0003800000 */
[----:B------:R-:W-:Y:S02]  /*1ed50*/  UIADD3 UR18, UPT, UPT, UR37, 0x9, URZ ;  /* 0x0000000925127890 */ /* 0x000fe4000fffe0ff */
[----:B------:R-:W-:Y:S02]  /*1ed60*/  UIADD3 UR22, UPT, UPT, UR37, 0x4, URZ ;  /* 0x0000000425167890 */ /* 0x000fe4000fffe0ff */
[----:B------:R-:W-:-:S02]  /*1ed70*/  UIADD3 UR11, UPT, UPT, UR37, 0x12, URZ ;  /* 0x00000012250b7890 */ /* 0x000fc4000fffe0ff */
[----:B------:R-:W-:Y:S02]  /*1ed80*/  UIADD3 UR15, UPT, UPT, UR37, 0xd, URZ ;  /* 0x0000000d250f7890 */ /* 0x000fe4000fffe0ff */
[----:B------:R-:W-:Y:S02]  /*1ed90*/  UIADD3 UR19, UPT, UPT, UR37, 0x8, URZ ;  /* 0x0000000825137890 */ /* 0x000fe4000fffe0ff */
[----:B------:R-:W-:Y:S02]  /*1eda0*/  UIADD3 UR4, UPT, UPT, UR37, 0x1c, URZ ;  /* 0x0000001c25047890 */ /* 0x000fe4000fffe0ff */
[----:B------:R-:W-:Y:S02]  /*1edb0*/  UIADD3 UR8, UPT, UPT, UR37, 0x16, URZ ;  /* 0x0000001625087890 */ /* 0x000fe4000fffe0ff */
[----:B------:R-:W-:Y:S02]  /*1edc0*/  UIADD3 UR12, UPT, UPT, UR37, 0x11, URZ ;  /* 0x00000011250c7890 */ /* 0x000fe4000fffe0ff */
[----:B------:R-:W-:Y:S01]  /*1edd0*/  UIADD3 UR5, UPT, UPT, UR37, 0x1a, URZ ;  /* 0x0000001a25057890 */ /* 0x000fe2000fffe0ff */
[C---:B-1----:R-:W-:Y:S01]  /*1ede0*/  ISETP.LE.AND P3, PT, R0.reuse, UR37, PT ;  /* 0x0000002500007c0c */ /* 0x042fe2000bf63270 */
[----:B------:R-:W-:Y:S01]  /*1edf0*/  UIADD3 UR21, UPT, UPT, UR37, 0x5, URZ ;  /* 0x0000000525157890 */ /* 0x000fe2000fffe0ff */
[----:B------:R-:W-:Y:S01]  /*1ee00*/  ISETP.LE.AND P0, PT, R0, UR22, PT ;  /* 0x0000001600007c0c */ /* 0x000fe2000bf03270 */
[----:B------:R-:W-:Y:S01]  /*1ee10*/  UIADD3 UR20, UPT, UPT, UR37, 0x6, URZ ;  /* 0x0000000625147890 */ /* 0x000fe2000fffe0ff */
[----:B------:R-:W-:Y:S01]  /*1ee20*/  FSEL R88, R88, -INF , !P3 ;  /* 0xff80000058587808 */ /* 0x000fe20005800000 */
[----:B------:R-:W-:Y:S01]  /*1ee30*/  UIADD3 UR24, UPT, UPT, UR37, 0x1, URZ ;  /* 0x0000000125187890 */ /* 0x000fe2000fffe0ff */
[----:B------:R-:W-:Y:S01]  /*1ee40*/  ISETP.LE.AND P3, PT, R0, UR18, PT ;  /* 0x0000001200007c0c */ /* 0x000fe2000bf63270 */
[----:B------:R-:W-:Y:S01]  /*1ee50*/  UIADD3 UR14, UPT, UPT, UR37, 0xe, URZ ;  /* 0x0000000e250e7890 */ /* 0x000fe2000fffe0ff */
[----:B------:R-:W-:Y:S01]  /*1ee60*/  FSEL R92, R92, -INF , !P0 ;  /* 0xff8000005c5c7808 */ /* 0x000fe20004000000 */
[----:B------:R-:W-:Y:S01]  /*1ee70*/  UIADD3 UR13, UPT, UPT, UR37, 0x10, URZ ;  /* 0x00000010250d7890 */ /* 0x000fe2000fffe0ff */
[----:B------:R-:W-:Y:S01]  /*1ee80*/  FSEL R97, R97, -INF , !P3 ;  /* 0xff80000061617808 */ /* 0x000fe20005800000 */
[----:B------:R-:W-:Y:S01]  /*1ee90*/  UIADD3 UR17, UPT, UPT, UR37, 0xa, URZ ;  /* 0x0000000a25117890 */ /* 0x000fe2000fffe0ff */
[C---:B------:R-:W-:Y:S01]  /*1eea0*/  ISETP.LE.AND P3, PT, R0.reuse, UR11, PT ;  /* 0x0000000b00007c0c */ /* 0x040fe2000bf63270 */
[----:B------:R-:W-:Y:S01]  /*1eeb0*/  UIADD3 UR7, UPT, UPT, UR37, 0x18, URZ ;  /* 0x0000001825077890 */ /* 0x000fe2000fffe0ff */
[C---:B------:R-:W-:Y:S01]  /*1eec0*/  ISETP.LE.AND P0, PT, R0.reuse, UR15, PT ;  /* 0x0000000f00007c0c */ /* 0x040fe2000bf03270 */
[----:B------:R-:W-:Y:S01]  /*1eed0*/  UIADD3 UR29, UPT, UPT, UR37, 0x20, URZ ;  /* 0x00000020251d7890 */ /* 0x000fe2000fffe0ff */
[----:B------:R-:W-:Y:S01]  /*1eee0*/  ISETP.LE.AND P4, PT, R0, UR19, PT ;  /* 0x0000001300007c0c */ /* 0x000fe2000bf83270 */
[----:B------:R-:W-:Y:S01]  /*1eef0*/  UIADD3 UR23, UPT, UPT, UR37, 0x2, URZ ;  /* 0x0000000225177890 */ /* 0x000fe2000fffe0ff */
[----:B------:R-:W-:Y:S01]  /*1ef00*/  FSEL R106, R106, -INF , !P3 ;  /* 0xff8000006a6a7808 */ /* 0x000fe20005800000 */
[----:B------:R-:W-:Y:S01]  /*1ef10*/  UIADD3 UR6, UPT, UPT, UR37, 0x19, URZ ;  /* 0x0000001925067890 */ /* 0x000fe2000fffe0ff */
[C---:B------:R-:W-:Y:S01]  /*1ef20*/  ISETP.LE.AND P3, PT, R0.reuse, UR4, PT ;  /* 0x0000000400007c0c */ /* 0x040fe2000bf63270 */
[----:B------:R-:W-:Y:S01]  /*1ef30*/  UIADD3 UR4, UPT, UPT, UR37, 0x3, URZ ;  /* 0x0000000325047890 */ /* 0x000fe2000fffe0ff */
[----:B------:R-:W-:Y:S01]  /*1ef40*/  FSEL R101, R101, -INF , !P0 ;  /* 0xff80000065657808 */ /* 0x000fe20004000000 */
        /* <DEDUP_REMOVED lines=21> */
[C---:B------:R-:W-:Y:S01]  /*1f0a0*/  ISETP.LE.AND P5, PT, R0.reuse, UR20, PT ;  /* 0x0000001400007c0c */ /* 0x040fe2000bfa3270 */
[----:B------:R-:W-:Y:S01]  /*1f0b0*/  UIADD3 UR26, UPT, UPT, UR37, 0x1e, URZ ;  /* 0x0000001e251a7890 */ /* 0x000fe2000fffe0ff */
[C---:B------:R-:W-:Y:S01]  /*1f0c0*/  ISETP.LE.AND P2, PT, R0.reuse, UR24, PT ;  /* 0x0000001800007c0c */ /* 0x040fe2000bf43270 */
[----:B------:R-:W-:Y:S01]  /*1f0d0*/  UIADD3 UR51, UPT, UPT, UR37, 0x2a, URZ ;  /* 0x0000002a25337890 */ /* 0x000fe2000fffe0ff */
[----:B------:R-:W-:Y:S01]  /*1f0e0*/  FSEL R93, R93, -INF , !P6 ;  /* 0xff8000005d5d7808 */ /* 0x000fe20007000000 */
        /* <DEDUP_REMOVED lines=131> */
[----:B------:R-:W-:Y:S01]  /*1f920*/  FSEL R125, R69, -INF , !P2 ;  /* 0xff800000457d7808 */ /* 0x000fe20005000000 */
[----:B------:R-:W-:Y:S01]  /*1f930*/  UIADD3 UR17, UPT, UPT, UR37, 0x47, URZ ;  /* 0x0000004725117890 */ /* 0x000fe2000fffe0ff */
[----:B------:R-:W-:-:S02]  /*1f940*/  ISETP.LE.AND P5, PT, R0, UR56, PT ;  /* 0x0000003800007c0c */ /* 0x000fc4000bfa3270 */
[----:B------:R-:W-:Y:S02]  /*1f950*/  ISETP.LE.AND P2, PT, R0, UR60, PT ;  /* 0x0000003c00007c0c */ /* 0x000fe4000bf43270 */
[----:B------:R-:W-:Y:S02]  /*1f960*/  FSEL R151, R87, -INF , !P0 ;  /* 0xff80000057977808 */ /* 0x000fe40004000000 */
[----:B------:R-:W-:Y:S02]  /*1f970*/  FSEL R130, R62, -INF , !P1 ;  /* 0xff8000003e827808 */ /* 0x000fe40004800000 */
[C---:B------:R-:W-:Y:S01]  /*1f980*/  ISETP.LE.AND P0, PT, R0.reuse, UR30, PT ;  /* 0x0000001e00007c0c */ /* 0x040fe2000bf03270 */
[----:B------:R-:W-:Y:S01]  /*1f990*/  UIADD3 UR30, UPT, UPT, UR37, 0x42, URZ ;  /* 0x00000042251e7890 */ /* 0x000fe2000fffe0ff */
[----:B------:R-:W-:Y:S02]  /*1f9a0*/  ISETP.LE.AND P1, PT, R0, UR54, PT ;  /* 0x0000003600007c0c */ /* 0x000fe4000bf23270 */
[----:B------:R-:W-:-:S02]  /*1f9b0*/  FSEL R146, R82, -INF , !P4 ;  /* 0xff80000052927808 */ /* 0x000fc40006000000 */
[C---:B------:R-:W-:Y:S01]  /*1f9c0*/  ISETP.LE.AND P4, PT, R0.reuse, UR8, PT ;  /* 0x0000000800007c0c */ /* 0x040fe2000bf83270 */
[----:B------:R-:W-:Y:S01]  /*1f9d0*/  UIADD3 UR8, UPT, UPT, UR37, 0x6b, URZ ;  /* 0x0000006b25087890 */ /* 0x000fe2000fffe0ff */
[----:B------:R-:W-:Y:S02]  /*1f9e0*/  FSEL R127, R73, -INF , !P5 ;  /* 0xff800000497f7808 */ /* 0x000fe40006800000 */
[----:B------:R-:W-:Y:S02]  /*1f9f0*/  FSEL R133, R77, -INF , !P2 ;  /* 0xff8000004d857808 */ /* 0x000fe40005000000 */
[C---:B------:R-:W-:Y:S02]  /*1fa00*/  ISETP.LE.AND P5, PT, R0.reuse, UR66, PT ;  /* 0x0000004200007c0c */ /* 0x040fe4000bfa3270 */
[----:B------:R-:W-:Y:S02]  /*1fa10*/  ISETP.LE.AND P2, PT, R0, UR72, PT ;  /* 0x0000004800007c0c */ /* 0x000fe4000bf43270 */
[----:B------:R-:W-:-:S02]  /*1fa20*/  FSEL R138, R70, -INF , !P1 ;  /* 0xff800000468a7808 */ /* 0x000fc40004800000 */
[C---:B------:R-:W-:Y:S02]  /*1fa30*/  ISETP.LE.AND P1, PT, R0.reuse, UR62, PT ;  /* 0x0000003e00007c0c */ /* 0x040fe4000bf23270 */
[----:B------:R-:W-:Y:S02]  /*1fa40*/  FSEL R139, R71, -INF , !P4 ;  /* 0xff800000478b7808 */ /* 0x000fe40006000000 */
[----:B------:R-:W-:Y:S01]  /*1fa50*/  ISETP.LE.AND P4, PT, R0, UR30, PT ;  /* 0x0000001e00007c0c */ /* 0x000fe2000bf83270 */
[----:B------:R-:W-:Y:S01]  /*1fa60*/  UIADD3 UR30, UPT, UPT, UR37, 0x45, URZ ;  /* 0x00000045251e7890 */ /* 0x000fe2000fffe0ff */
[----:B------:R-:W-:Y:S02]  /*1fa70*/  FSEL R137, R81, -INF , !P5 ;  /* 0xff80000051897808 */ /* 0x000fe40006800000 */
[----:B------:R-:W-:Y:S02]  /*1fa80*/  FSEL R143, R85, -INF , !P2 ;  /* 0xff800000558f7808 */ /* 0x000fe40005000000 */
[----:B------:R-:W-:-:S02]  /*1fa90*/  FSEL R120, R60, -INF , !P3 ;  /* 0xff8000003c787808 */ /* 0x000fc40005800000 */
[C---:B------:R-:W-:Y:S01]  /*1faa0*/  ISETP.LE.AND P5, PT, R0.reuse, UR9, PT ;  /* 0x0000000900007c0c */ /* 0x040fe2000bfa3270 */
[----:B------:R-:W-:Y:S01]  /*1fab0*/  UIADD3 UR9, UPT, UPT, UR37, 0x67, URZ ;  /* 0x0000006725097890 */ /* 0x000fe2000fffe0ff */
[C---:B------:R-:W-:Y:S01]  /*1fac0*/  ISETP.LE.AND P2, PT, R0.reuse, UR6, PT ;  /* 0x0000000600007c0c */ /* 0x040fe2000bf43270 */
[----:B------:R-:W-:Y:S01]  /*1fad0*/  UIADD3 UR6, UPT, UPT, UR37, 0x73, URZ ;  /* 0x0000007325067890 */ /* 0x000fe2000fffe0ff */
[----:B------:R-:W-:Y:S02]  /*1fae0*/  ISETP.LE.AND P3, PT, R0, UR52, PT ;  /* 0x0000003400007c0c */ /* 0x000fe4000bf63270 */
[----:B------:R-:W-:Y:S02]  /*1faf0*/  FSEL R144, R78, -INF , !P1 ;  /* 0xff8000004e907808 */ /* 0x000fe40004800000 */
[----:B------:R-:W-:Y:S02]  /*1fb00*/  ISETP.LE.AND P1, PT, R0, UR74, PT ;  /* 0x0000004a00007c0c */ /* 0x000fe4000bf23270 */
[----:B------:R-:W-:-:S02]  /*1fb10*/  FSEL R135, R67, -INF , !P5 ;  /* 0xff80000043877808 */ /* 0x000fc40006800000 */
[----:B------:R-:W-:Y:S02]  /*1fb20*/  FSEL R145, R79, -INF , !P2 ;  /* 0xff8000004f917808 */ /* 0x000fe40005000000 */
[----:B------:R-:W-:Y:S02]  /*1fb30*/  FSEL R124, R68, -INF , !P3 ;  /* 0xff800000447c7808 */ /* 0x000fe40005800000 */
[C---:B------:R-:W-:Y:S01]  /*1fb40*/  ISETP.LE.AND P5, PT, R0.reuse, UR32, PT ;  /* 0x0000002000007c0c */ /* 0x040fe2000bfa3270 */
[----:B------:R-:W-:Y:S01]  /*1fb50*/  UIADD3 UR32, UPT, UPT, UR37, 0x46, URZ ;  /* 0x0000004625207890 */ /* 0x000fe2000fffe0ff */
[C---:B------:R-:W-:Y:S01]  /*1fb60*/  ISETP.LE.AND P2, PT, R0.reuse, UR30, PT ;  /* 0x0000001e00007c0c */ /* 0x040fe2000bf43270 */
[----:B------:R-:W-:Y:S01]  /*1fb70*/  UIADD3 UR30, UPT, UPT, UR37, 0x48, URZ ;  /* 0x00000048251e7890 */ /* 0x000fe2000fffe0ff */
[----:B------:R-:W-:Y:S02]  /*1fb80*/  ISETP.LE.AND P3, PT, R0, UR58, PT ;  /* 0x0000003a00007c0c */ /* 0x000fe4000bf63270 */
[----:B------:R-:W-:-:S02]  /*1fb90*/  FSEL R150, R86, -INF , !P1 ;  /* 0xff80000056967808 */ /* 0x000fc40004800000 */
[----:B------:R-:W-:Y:S01]  /*1fba0*/  ISETP.LE.AND P1, PT, R0, UR5, PT ;  /* 0x0000000500007c0c */ /* 0x000fe2000bf23270 */
[----:B------:R-:W-:Y:S01]  /*1fbb0*/  UIADD3 UR5, UPT, UPT, UR37, 0x77, URZ ;  /* 0x0000007725057890 */ /* 0x000fe2000fffe0ff */
[----:B------:R-:W-:Y:S02]  /*1fbc0*/  FSEL R132, R76, -INF , !P3 ;  /* 0xff8000004c847808 */ /* 0x000fe40005800000 */
[----:B------:R-:W-:Y:S02]  /*1fbd0*/  ISETP.LE.AND P3, PT, R0, UR70, PT ;  /* 0x0000004600007c0c */ /* 0x000fe4000bf63270 */
[----:B------:R-:W-:Y:S02]  /*1fbe0*/  FSEL R147, R83, -INF , !P1 ;  /* 0xff80000053937808 */ /* 0x000fe40004800000 */
[----:B------:R-:W-:Y:S02]  /*1fbf0*/  FSEL R24, R24, -INF , !P0 ;  /* 0xff80000018187808 */ /* 0x000fe40004000000 */
[C---:B------:R-:W-:Y:S01]  /*1fc00*/  ISETP.LE.AND P1, PT, R0.reuse, UR32, PT ;  /* 0x0000002000007c0c */ /* 0x040fe2000bf23270 */
[----:B------:R-:W-:Y:S01]  /*1fc10*/  UIADD3 UR32, UPT, UPT, UR37, 0x49, URZ ;  /* 0x0000004925207890 */ /* 0x000fe2000fffe0ff */
[----:B------:R-:W-:Y:S01]  /*1fc20*/  ISETP.LE.AND P0, PT, R0, UR30, PT ;  /* 0x0000001e00007c0c */ /* 0x000fe2000bf03270 */
[----:B------:R-:W-:Y:S01]  /*1fc30*/  UIADD3 UR30, UPT, UPT, UR37, 0x4a, URZ ;  /* 0x0000004a251e7890 */ /* 0x000fe2000fffe0ff */
[----:B------:R-:W-:-:S02]  /*1fc40*/  FSEL R142, R84, -INF , !P3 ;  /* 0xff800000548e7808 */ /* 0x000fc40005800000 */
[----:B------:R-:W-:Y:S01]  /*1fc50*/  ISETP.LE.AND P3, PT, R0, UR7, PT ;  /* 0x0000000700007c0c */ /* 0x000fe2000bf63270 */
[----:B------:R-:W-:Y:S01]  /*1fc60*/  UIADD3 UR7, UPT, UPT, UR37, 0x6f, URZ ;  /* 0x0000006f25077890 */ /* 0x000fe2000fffe0ff */
[----:B------:R-:W-:Y:S02]  /*1fc70*/  FSEL R25, R25, -INF , !P5 ;  /* 0xff80000019197808 */ /* 0x000fe40006800000 */
[----:B------:R-:W-:Y:S02]  /*1fc80*/  FSEL R26, R26, -INF , !P4 ;  /* 0xff8000001a1a7808 */ /* 0x000fe40006000000 */
[C---:B------:R-:W-:Y:S01]  /*1fc90*/  ISETP.LE.AND P5, PT, R0.reuse, UR32, PT ;  /* 0x0000002000007c0c */ /* 0x040fe2000bfa3270 */
[----:B------:R-:W-:Y:S01]  /*1fca0*/  UIADD3 UR32, UPT, UPT, UR37, 0x4c, URZ ;  /* 0x0000004c25207890 */ /* 0x000fe2000fffe0ff */
[----:B------:R-:W-:Y:S01]  /*1fcb0*/  ISETP.LE.AND P4, PT, R0, UR30, PT ;  /* 0x0000001e00007c0c */ /* 0x000fe2000bf83270 */
[----:B------:R-:W-:Y:S01]  /*1fcc0*/  UIADD3 UR30, UPT, UPT, UR37, 0x4d, URZ ;  /* 0x0000004d251e7890 */ /* 0x000fe2000fffe0ff */
[----:B------:R-:W-:-:S02]  /*1fcd0*/  FSEL R141, R75, -INF , !P3 ;  /* 0xff8000004b8d7808 */ /* 0x000fc40005800000 */
        /* <DEDUP_REMOVED lines=8> */
[----:B------:R-:W-:Y:S02]  /*1fd60*/  FSEL R32, R32, -INF , !P0 ;  /* 0xff80000020207808 */ /* 0x000fe40004000000 */
[C---:B------:R-:W-:Y:S01]  /*1fd70*/  ISETP.LE.AND P1, PT, R0.reuse, UR32, PT ;  /* 0x0000002000007c0c */ /* 0x040fe2000bf23270 */
[----:B------:R-:W-:Y:S01]  /*1fd80*/  UIADD3 UR32, UPT, UPT, UR37, 0x51, URZ ;  /* 0x0000005125207890 */ /* 0x000fe2000fffe0ff */
        /* <DEDUP_REMOVED lines=8> */
[----:B------:R-:W-:-:S02]  /*1fe10*/  R2UR UR4, R154 ;  /* 0x000000009a0472ca */ /* 0x000fc400000e0000 */
[----:B------:R-:W-:Y:S02]  /*1fe20*/  FSEL R36, R36, -INF , !P3 ;  /* 0xff80000024247808 */ /* 0x000fe40005800000 */
[----:B------:R-:W-:Y:S02]  /*1fe30*/  FSEL R37, R37, -INF , !P2 ;  /* 0xff80000025257808 */ /* 0x000fe40005000000 */
[C---:B------:R-:W-:Y:S01]  /*1fe40*/  ISETP.LE.AND P3, PT, R0.reuse, UR32, PT ;  /* 0x0000002000007c0c */ /* 0x040fe2000bf63270 */
[----:B------:R-:W-:Y:S01]  /*1fe50*/  UIADD3 UR32, UPT, UPT, UR37, 0x56, URZ ;  /* 0x0000005625207890 */ /* 0x000fe2000fffe0ff */
[C---:B------:R-:W-:Y:S01]  /*1fe60*/  ISETP.LE.AND P2, PT, R0.reuse, UR30, PT ;  /* 0x0000001e00007c0c */ /* 0x040fe2000bf43270 */
[----:B------:R-:W-:Y:S01]  /*1fe70*/  UIADD3 UR30, UPT, UPT, UR37, 0x58, URZ ;  /* 0x00000058251e7890 */ /* 0x000fe2000fffe0ff */
[----:B------:R-:W-:Y:S02]  /*1fe80*/  FSEL R95, R95, -INF , !P6 ;  /* 0xff8000005f5f7808 */ /* 0x000fe40007000000 */
        /* <DEDUP_REMOVED lines=9> */
[----:B------:R-:W1:Y:S01]  /*1ff20*/  LDTM.x32 R56, tmem[UR4+0x60] ;  /* 0x00006004003879ee */ /* 0x000e6200082c0000 */
[----:B------:R-:W-:Y:S01]  /*1ff30*/  FSEL R41, R41, -INF , !P5 ;  /* 0xff80000029297808 */ /* 0x000fe20006800000 */
[----:B------:R-:W-:Y:S01]  /*1ff40*/  UIADD3 UR4, UPT, UPT, UR37, 0x7b, URZ ;  /* 0x0000007b25047890 */ /* 0x000fe2000fffe0ff */
[----:B------:R-:W-:-:S02]  /*1ff50*/  FSEL R42, R42, -INF , !P4 ;  /* 0xff8000002a2a7808 */ /* 0x000fc40006000000 */
[C---:B------:R-:W-:Y:S01]  /*1ff60*/  ISETP.LE.AND P5, PT, R0.reuse, UR32, PT ;  /* 0x0000002000007c0c */ /* 0x040fe2000bfa3270 */
[----:B------:R-:W-:Y:S01]  /*1ff70*/  UIADD3 UR32, UPT, UPT, UR37, 0x5c, URZ ;  /* 0x0000005c25207890 */ /* 0x000fe2000fffe0ff */
[----:B------:R-:W-:Y:S01]  /*1ff80*/  ISETP.LE.AND P4, PT, R0, UR30, PT ;  /* 0x0000001e00007c0c */ /* 0x000fe2000bf83270 */
[----:B------:R-:W-:Y:S01]  /*1ff90*/  UIADD3 UR30, UPT, UPT, UR37, 0x5d, URZ ;  /* 0x0000005d251e7890 */ /* 0x000fe2000fffe0ff */
[----:B------:R-:W-:Y:S02]  /*1ffa0*/  FSEL R44, R44, -INF , !P3 ;  /* 0xff8000002c2c7808 */ /* 0x000fe40005800000 */
[----:B------:R-:W-:Y:S02]  /*1ffb0*/  FSEL R45, R45, -INF , !P2 ;  /* 0xff8000002d2d7808 */ /* 0x000fe40005000000 */
[----:B------:R-:W-:Y:S02]  /*1ffc0*/  FSEL R46, R46, -INF , !P1 ;  /* 0xff8000002e2e7808 */ /* 0x000fe40004800000 */
[----:B------:R-:W-:-:S02]  /*1ffd0*/  ISETP.LE.AND P3, PT, R0, UR32, PT ;  /* 0x0000002000007c0c */ /* 0x000fc4000bf63270 */
[C---:B------:R-:W-:Y:S02]  /*1ffe0*/  ISETP.LE.AND P2, PT, R0.reuse, UR30, PT ;  /* 0x0000001e00007c0c */ /* 0x040fe4000bf43270 */
[----:B------:R-:W-:Y:S02]  /*1fff0*/  ISETP.LE.AND P1, PT, R0, UR77, PT ;  /* 0x0000004d00007c0c */ /* 0x000fe4000bf23270 */
[----:B------:R-:W-:Y:S02]  /*20000*/  FSEL R50, R50, -INF , !P4 ;  /* 0xff80000032327808 */ /* 0x000fe40006000000 */
[----:B------:R-:W-:Y:S02]  /*20010*/  FSEL R52, R52, -INF , !P3 ;  /* 0xff80000034347808 */ /* 0x000fe40005800000 */
[----:B------:R-:W-:Y:S02]  /*20020*/  FSEL R53, R53, -INF , !P2 ;  /* 0xff80000035357808 */ /* 0x000fe40005000000 */
[----:B------:R-:W-:-:S02]  /*20030*/  FSEL R152, R54, -INF , !P1 ;  /* 0xff80000036987808 */ /* 0x000fc40004800000 */
[C---:B------:R-:W-:Y:S02]  /*20040*/  ISETP.LE.AND P4, PT, R0.reuse, UR15, PT ;  /* 0x0000000f00007c0c */ /* 0x040fe4000bf83270 */
[C---:B------:R-:W-:Y:S02]  /*20050*/  ISETP.LE.AND P3, PT, R0.reuse, UR14, PT ;  /* 0x0000000e00007c0c */ /* 0x040fe4000bf63270 */
[C---:B------:R-:W-:Y:S02]  /*20060*/  ISETP.LE.AND P2, PT, R0.reuse, UR13, PT ;  /* 0x0000000d00007c0c */ /* 0x040fe4000bf43270 */
[----:B------:R-:W-:Y:S02]  /*20070*/  ISETP.LE.AND P1, PT, R0, UR12, PT ;  /* 0x0000000c00007c0c */ /* 0x000fe4000bf23270 */
[----:B------:R-:W-:Y:S02]  /*20080*/  FSEL R49, R49, -INF , !P5 ;  /* 0xff80000031317808 */ /* 0x000fe40006800000 */
[----:B------:R-:W-:-:S02]  /*20090*/  FSEL R39, R39, -INF , !P4 ;  /* 0xff80000027277808 */ /* 0x000fc40006000000 */
[----:B------:R-:W-:Y:S02]  /*200a0*/  FSEL R43, R43, -INF , !P3 ;  /* 0xff8000002b2b7808 */ /* 0x000fe40005800000 */
[----:B------:R-:W-:Y:S02]  /*200b0*/  FSEL R47, R47, -INF , !P2 ;  /* 0xff8000002f2f7808 */ /* 0x000fe40005000000 */
[----:B------:R-:W-:Y:S02]  /*200c0*/  FSEL R51, R51, -INF , !P1 ;  /* 0xff80000033337808 */ /* 0x000fe40004800000 */
[C---:B------:R-:W-:Y:S02]  /*200d0*/  ISETP.LE.AND P5, PT, R0.reuse, UR16, PT ;  /* 0x0000001000007c0c */ /* 0x040fe4000bfa3270 */
[C---:B------:R-:W-:Y:S02]  /*200e0*/  ISETP.LE.AND P4, PT, R0.reuse, UR75, PT ;  /* 0x0000004b00007c0c */ /* 0x040fe4000bf83270 */
[----:B------:R-:W-:-:S02]  /*200f0*/  ISETP.LE.AND P3, PT, R0, UR73, PT ;  /* 0x0000004900007c0c */ /* 0x000fc4000bf63270 */
[C---:B------:R-:W-:Y:S02]  /*20100*/  ISETP.LE.AND P2, PT, R0.reuse, UR71, PT ;  /* 0x0000004700007c0c */ /* 0x040fe4000bf43270 */
[----:B------:R-:W-:Y:S02]  /*20110*/  ISETP.LE.AND P1, PT, R0, UR69, PT ;  /* 0x0000004500007c0c */ /* 0x000fe4000bf23270 */
[----:B------:R-:W-:Y:S02]  /*20120*/  FSEL R35, R35, -INF , !P5 ;  /* 0xff80000023237808 */ /* 0x000fe40006800000 */
[----:B-1----:R-:W-:Y:S02]  /*20130*/  FSEL R56, R56, -INF , !P4 ;  /* 0xff80000038387808 */ /* 0x002fe40006000000 */
[----:B------:R-:W-:Y:S02]  /*20140*/  FSEL R57, R57, -INF , !P3 ;  /* 0xff80000039397808 */ /* 0x000fe40005800000 */
[----:B------:R-:W-:-:S02]  /*20150*/  FSEL R58, R58, -INF , !P2 ;  /* 0xff8000003a3a7808 */ /* 0x000fc40005000000 */
[----:B------:R-:W-:Y:S02]  /*20160*/  FSEL R60, R60, -INF , !P1 ;  /* 0xff8000003c3c7808 */ /* 0x000fe40004800000 */
[C---:B------:R-:W-:Y:S02]  /*20170*/  ISETP.LE.AND P5, PT, R0.reuse, UR67, PT ;  /* 0x0000004300007c0c */ /* 0x040fe4000bfa3270 */
[C---:B------:R-:W-:Y:S02]  /*20180*/  ISETP.LE.AND P4, PT, R0.reuse, UR65, PT ;  /* 0x0000004100007c0c */ /* 0x040fe4000bf83270 */
[C---:B------:R-:W-:Y:S02]  /*20190*/  ISETP.LE.AND P3, PT, R0.reuse, UR63, PT ;  /* 0x0000003f00007c0c */ /* 0x040fe4000bf63270 */
[C---:B------:R-:W-:Y:S02]  /*201a0*/  ISETP.LE.AND P2, PT, R0.reuse, UR61, PT ;  /* 0x0000003d00007c0c */ /* 0x040fe4000bf43270 */
[----:B------:R-:W-:-:S02]  /*201b0*/  ISETP.LE.AND P1, PT, R0, UR59, PT ;  /* 0x0000003b00007c0c */ /* 0x000fc4000bf23270 */
[----:B------:R-:W-:Y:S02]  /*201c0*/  FSEL R48, R48, -INF , !P0 ;  /* 0xff80000030307808 */ /* 0x000fe40004000000 */
[----:B------:R-:W-:Y:S02]  /*201d0*/  FSEL R61, R61, -INF , !P5 ;  /* 0xff8000003d3d7808 */ /* 0x000fe40006800000 */
[----:B------:R-:W-:Y:S02]  /*201e0*/  FSEL R62, R62, -INF , !P4 ;  /* 0xff8000003e3e7808 */ /* 0x000fe40006000000 */
[----:B------:R-:W-:Y:S02]  /*201f0*/  FSEL R64, R64, -INF , !P3 ;  /* 0xff80000040407808 */ /* 0x000fe40005800000 */
[----:B------:R-:W-:Y:S02]  /*20200*/  FSEL R65, R65, -INF , !P2 ;  /* 0xff80000041417808 */ /* 0x000fe40005000000 */
[----:B------:R-:W-:-:S02]  /*20210*/  FSEL R66, R66, -INF , !P1 ;  /* 0xff80000042427808 */ /* 0x000fc40004800000 */
[C---:B------:R-:W-:Y:S02]  /*20220*/  ISETP.LE.AND P0, PT, R0.reuse, UR18, PT ;  /* 0x0000001200007c0c */ /* 0x040fe4000bf03270 */
        /* <DEDUP_REMOVED lines=29> */
[----:B------:R-:W-:Y:S02]  /*20400*/  ISETP.LE.AND P1, PT, R0, UR19, PT ;  /* 0x0000001300007c0c */ /* 0x000fe4000bf23270 */
[C---:B------:R-:W-:Y:S02]  /*20410*/  FMNMX3 R5, R17.reuse, R88, R92, !PT ;  /* 0x0000005811057276 */ /* 0x040fe4000780005c */
[C---:B------:R-:W-:Y:S02]  /*20420*/  FMNMX3 R4, R17.reuse, R89, R93, !PT ;  /* 0x0000005911047276 */ /* 0x040fe4000780005d */
[----:B------:R-:W-:Y:S02]  /*20430*/  FMNMX3 R3, R17, R90, R94, !PT ;  /* 0x0000005a11037276 */ /* 0x000fe4000780005e */
[----:B------:R-:W-:Y:S02]  /*20440*/  FSEL R31, R31, -INF , !P6 ;  /* 0xff8000001f1f7808 */ /* 0x000fe40007000000 */
[----:B------:R-:W-:-:S02]  /*20450*/  FSEL R81, R81, -INF , !P5 ;  /* 0xff80000051517808 */ /* 0x000fc40006800000 */
[----:B------:R-:W-:Y:S02]  /*20460*/  FSEL R82, R82, -INF , !P4 ;  /* 0xff80000052527808 */ /* 0x000fe40006000000 */
[----:B------:R-:W-:Y:S02]  /*20470*/  FSEL R54, R84, -INF , !P3 ;  /* 0xff80000054367808 */ /* 0x000fe40005800000 */
[----:B------:R-:W-:Y:S02]  /*20480*/  FSEL R55, R85, -INF , !P2 ;  /* 0xff80000055377808 */ /* 0x000fe40005000000 */
[----:B------:R-:W-:Y:S02]  /*20490*/  FSEL R148, R86, -INF , !P1 ;  /* 0xff80000056947808 */ /* 0x000fe40004800000 */
[----:B------:R-:W-:Y:S02]  /*204a0*/  FSEL R149, R87, -INF , !P0 ;  /* 0xff80000057957808 */ /* 0x000fe40004000000 */
[----:B------:R-:W-:-:S02]  /*204b0*/  ISETP.LE.AND P6, PT, R0, UR10, PT ;  /* 0x0000000a00007c0c */ /* 0x000fc4000bfc3270 */
[C---:B------:R-:W-:Y:S02]  /*204c0*/  ISETP.LE.AND P5, PT, R0.reuse, UR9, PT ;  /* 0x0000000900007c0c */ /* 0x040fe4000bfa3270 */
[C---:B------:R-:W-:Y:S02]  /*204d0*/  ISETP.LE.AND P4, PT, R0.reuse, UR8, PT ;  /* 0x0000000800007c0c */ /* 0x040fe4000bf83270 */
[C---:B------:R-:W-:Y:S02]  /*204e0*/  ISETP.LE.AND P3, PT, R0.reuse, UR7, PT ;  /* 0x0000000700007c0c */ /* 0x040fe4000bf63270 */
[C---:B------:R-:W-:Y:S02]  /*204f0*/  ISETP.LE.AND P2, PT, R0.reuse, UR6, PT ;  /* 0x0000000600007c0c */ /* 0x040fe4000bf43270 */
[C---:B------:R-:W-:Y:S02]  /*20500*/  ISETP.LE.AND P1, PT, R0.reuse, UR5, PT ;  /* 0x0000000500007c0c */ /* 0x040fe4000bf23270 */
[----:B------:R-:W-:-:S02]  /*20510*/  ISETP.LE.AND P0, PT, R0, UR4, PT ;  /* 0x0000000400007c0c */ /* 0x000fc4000bf03270 */
        /* <DEDUP_REMOVED lines=44> */
[----:B------:R-:W-:Y:S02]  /*207e0*/  FSEL R59, R59, -INF , !P6 ;  /* 0xff8000003b3b7808 */ /* 0x000fe40007000000 */
[----:B------:R-:W-:Y:S02]  /*207f0*/  FSEL R63, R63, -INF , !P5 ;  /* 0xff8000003f3f7808 */ /* 0x000fe40006800000 */
        /* <DEDUP_REMOVED lines=17> */
[----:B------:R-:W-:Y:S02]  /*20910*/  FMNMX3 R0, R0, R75, R79, !PT ;  /* 0x0000004b00007276 */ /* 0x000fe4000780004f */
[----:B------:R-:W-:Y:S02]  /*20920*/  FMNMX3 R5, R5, R80, R54, !PT ;  /* 0x0000005005057276 */ /* 0x000fe40007800036 */
[----:B------:R-:W-:-:S02]  /*20930*/  FMNMX3 R4, R4, R81, R55, !PT ;  /* 0x0000005104047276 */ /* 0x000fc40007800037 */
[----:B------:R-:W-:Y:S02]  /*20940*/  FMNMX3 R3, R3, R82, R148, !PT ;  /* 0x0000005203037276 */ /* 0x000fe40007800094 */
[----:B------:R-:W-:Y:S02]  /*20950*/  FMNMX3 R0, R0, R83, R149, !PT ;  /* 0x0000005300007276 */ /* 0x000fe40007800095 */
[----:B------:R-:W-:Y:S02]  /*20960*/  FMNMX3 R3, R5, R4, R3, !PT ;  /* 0x0000000405037276 */ /* 0x000fe40007800003 */
[----:B------:R-:W-:Y:S02]  /*20970*/  ISETP.NE.AND P0, PT, R155, R156, PT ;  /* 0x0000009c9b00720c */ /* 0x000fe40003f05270 */
[----:B------:R-:W-:-:S04]  /*20980*/  FMNMX R157, R0, R3, !PT ;  /* 0x00000003009d7209 */ /* 0x000fc80007800000 */
[C---:B------:R-:W-:Y:S01]  /*20990*/  FSETP.NEU.AND P1, PT, R157.reuse, -INF , PT ;  /* 0xff8000009d00780b */ /* 0x040fe20003f2d000 */
[----:B------:R1:W-:Y:S03]  /*209a0*/  STL [R1+0x6c], R157 ;  /* 0x00006c9d01007387 */ /* 0x0003e60000100800 */
[----:B------:R-:W-:-:S03]  /*209b0*/  FSEL R85, R157, RZ, P1 ;  /* 0x000000ff9d557208 */ /* 0x000fc60000800000 */
[----:B------:R-:W-:Y:S06]  /*209c0*/  @!P0 BRA `(.L_x_325) ;  /* 0x0000000000408947 */ /* 0x000fec0003800000 */
        /* <DEDUP_REMOVED lines=16> */
.L_x_325:
[----:B------:R-:W-:Y:S05]  /*20ad0*/  WARPSYNC.ALL ;  /* 0x0000000000007948 */ /* 0x000fea0003800000 */
[----:B------:R-:W-:Y:S01]  /*20ae0*/  R2UR UR4, R154 ;  /* 0x000000009a0472ca */ /* 0x000fe200000e0000 */
[----:B------:R-:W-:Y:S01]  /*20af0*/  IMAD.MOV.U32 R84, RZ, RZ, R17 ;  /* 0x000000ffff547224 */ /* 0x000fe200078e0011 */
[----:B------:R-:W-:-:S11]  /*20b00*/  ISETP.NE.AND P0, PT, RZ, UR46, PT ;  /* 0x0000002eff007c0c */ /* 0x000fd6000bf05270 */
[----:B------:R3:W-:Y:S02]  /*20b10*/  STTM.x2 tmem[UR4], R84 ;  /* 0x00000054000079ed */ /* 0x0007e400080c0004 */
[----:B------:R-:W-:Y:S05]  /*20b20*/  @P0 BRA `(.L_x_326) ;  /* 0x0000000000040947 */ /* 0x000fea0003800000 */
[----:B------:R-:W-:Y:S05]  /*20b30*/  BPT.TRAP 0x1 ;  /* 0x000000040000795c */ /* 0x000fea0000300000 */
.L_x_326:
[----:B------:R-:W-:Y:S01]  /*20b40*/  UISETP.NE.AND UP0, UPT, UR40, URZ, UPT ;  /* 0x000000ff2800728c */ /* 0x000fe2000bf05270 */
[----:B------:R-:W-:Y:S01]  /*20b50*/  SHF.L.U32 R3, R18, 0x1f, RZ ;  /* 0x0000001f12037819 */ /* 0x000fe200000006ff */
[----:B------:R-:W-:Y:S01]  /*20b60*/  UIADD3 UR4, UPT, UPT, UR38, 0x70070, URZ ;  /* 0x0007007026047890 */ /* 0x000fe2000fffe0ff */
[----:B------:R-:W-:-:S04]  /*20b70*/  FSETP.NEU.AND P0, PT, R157, -INF , PT ;  /* 0xff8000009d00780b */ /* 0x000fc80003f0d000 */
[----:B------:R-:W-:-:S04]  /*20b80*/  FSEL R0, R157, RZ, P0 ;  /* 0x000000ff9d007208 */ /* 0x000fc80000000000 */
[----:B------:R-:W-:-:S09]  /*20b90*/  @!UP0 UIADD3 UR4, UPT, UPT, UR38, 0x70080, URZ ;  /* 0x0007008026048890 */ /* 0x000fd2000fffe0ff */
[----:B------:R-:W-:Y:S02]  /*20ba0*/  SYNCS.ARRIVE.TRANS64.A1T0 RZ, [UR4], RZ ;  /* 0x000000ffffff79a7 */ /* 0x000fe40008100004 */
[----:B------:R-:W4:Y:S01]  /*20bb0*/  LDCU UR4, c[0x0][0x704] ;  /* 0x0000e080ff0477ac */ /* 0x000f220008000800 */
[----:B------:R-:W5:Y:S01]  /*20bc0*/  SYNCS.PHASECHK.TRANS64.TRYWAIT P5, [UR48], R3 ;  /* 0x00000003ff0075a7 */ /* 0x000f6200080a1130 */
[----:B----4-:R-:W-:-:S04]  /*20bd0*/  FMUL R0, R0, -UR4 ;  /* 0x8000000400007c20 */ /* 0x010fc80008400000 */
[--C-:B------:R-:W-:Y:S02]  /*20be0*/  FFMA2 R88, R88.F32x2.HI_LO, UR4.F32, R0.reuse.F32 ;  /* 0x0000000458587c49 */ /* 0x100fe40009200000 */
[--C-:B------:R-:W-:Y:S02]  /*20bf0*/  FFMA2 R90, R90.F32x2.HI_LO, UR4.F32, R0.reuse.F32 ;  /* 0x000000045a5a7c49 */ /* 0x100fe40009200000 */
[--C-:B------:R-:W-:Y:S01]  /*20c00*/  FFMA2 R92, R92.F32x2.HI_LO, UR4.F32, R0.reuse.F32 ;  /* 0x000000045c5c7c49 */ /* 0x100fe20009200000 */
[----:B------:R-:W-:Y:S01]  /*20c10*/  FSETP.GEU.AND P4, PT, R88, -126, PT ;  /* 0xc2fc00005800780b */ /* 0x000fe20003f8e000 */
[----:B------:R-:W-:Y:S01]  /*20c20*/  FFMA2 R94, R94.F32x2.HI_LO, UR4.F32, R0.F32 ;  /* 0x000000045e5e7c49 */ /* 0x000fe20009200000 */
[----:B------:R-:W-:Y:S02]  /*20c30*/  FSETP.GEU.AND P3, PT, R89, -126, PT ;  /* 0xc2fc00005900780b */ /* 0x000fe40003f6e000 */
[----:B------:R-:W-:Y:S02]  /*20c40*/  FSETP.GEU.AND P2, PT, R90, -126, PT ;  /* 0xc2fc00005a00780b */ /* 0x000fe40003f4e000 */
[----:B------:R-:W-:-:S02]  /*20c50*/  FSETP.GEU.AND P1, PT, R91, -126, PT ;  /* 0xc2fc00005b00780b */ /* 0x000fc40003f2e000 */
[----:B------:R-:W-:Y:S02]  /*20c60*/  FSETP.GEU.AND P0, PT, R92, -126, PT ;  /* 0xc2fc00005c00780b */ /* 0x000fe40003f0e000 */
        /* <DEDUP_REMOVED lines=9> */
[----:B-1--45:R-:W-:Y:S05]  /*20d00*/  @!P5 BRA `(.L_x_327) ;  /* 0x000000a000a4d947 */ /* 0x032fea0003800000 */
.L_x_475:
[----:B------:R-:W-:Y:S01]  /*20d10*/  @!P0 FMUL R92, R92, 0.5 ;  /* 0x3f0000005c5c8820 */ /* 0x000fe20000400000 */
[--C-:B------:R-:W-:Y:S01]  /*20d20*/  FFMA2 R98, R98.F32x2.HI_LO, UR4.F32, R0.reuse.F32 ;  /* 0x0000000462627c49 */ /* 0x100fe20009200000 */
[----:B------:R-:W-:Y:S01]  /*20d30*/  FSETP.GEU.AND P5, PT, R94, -126, PT ;  /* 0xc2fc00005e00780b */ /* 0x000fe20003fae000 */
[--C-:B------:R-:W-:Y:S01]  /*20d40*/  FFMA2 R96, R96.F32x2.HI_LO, UR4.F32, R0.reuse.F32 ;  /* 0x0000000460607c49 */ /* 0x100fe20009200000 */
[----:B------:R-:W-:Y:S01]  /*20d50*/  SYNCS.ARRIVE.TRANS64.A1T0 RZ, [UR49], RZ ;  /* 0x000000ffffff79a7 */ /* 0x000fe20008100031 */
[----:B------:R-:W-:Y:S01]  /*20d60*/  @!P4 FMUL R88, R88, R88 ;  /* 0x000000585858c220 */ /* 0x000fe20000400000 */
[----:B------:R-:W4:Y:S01]  /*20d70*/  MUFU.EX2 R92, R92 ;  /* 0x0000005c005c7308 */ /* 0x000f220000000800 */
[----:B------:R-:W-:Y:S01]  /*20d80*/  FSETP.GEU.AND P4, PT, R95, -126, PT ;  /* 0xc2fc00005f00780b */ /* 0x000fe20003f8e000 */
[----:B------:R-:W-:Y:S01]  /*20d90*/  @!P3 FMUL R89, R89, R89 ;  /* 0x000000595959b220 */ /* 0x000fe20000400000 */
[----:B------:R-:W-:Y:S01]  /*20da0*/  @!P1 FMUL R91, R91, R91 ;  /* 0x0000005b5b5b9220 */ /* 0x000fe20000400000 */
[----:B------:R-:W-:Y:S01]  /*20db0*/  FSETP.GEU.AND P3, PT, R96, -126, PT ;  /* 0xc2fc00006000780b */ /* 0x000fe20003f6e000 */
[----:B------:R-:W-:Y:S01]  /*20dc0*/  @!P2 FMUL R90, R90, R90 ;  /* 0x0000005a5a5aa220 */ /* 0x000fe20000400000 */
[----:B------:R-:W-:Y:S01]  /*20dd0*/  FSETP.GEU.AND P1, PT, R98, -126, PT ;  /* 0xc2fc00006200780b */ /* 0x000fe20003f2e000 */
[----:B------:R-:W-:Y:S01]  /*20de0*/  @!P6 FMUL R93, R93, 0.5 ;  /* 0x3f0000005d5de820 */ /* 0x000fe20000400000 */
[----:B------:R-:W-:Y:S01]  /*20df0*/  FSETP.GEU.AND P2, PT, R97, -126, PT ;  /* 0xc2fc00006100780b */ /* 0x000fe20003f4e000 */
[----:B------:R-:W-:Y:S01]  /*20e00*/  @!P5 FMUL R94, R94, 0.5 ;  /* 0x3f0000005e5ed820 */ /* 0x000fe20000400000 */
[----:B------:R-:W-:-:S02]  /*20e10*/  FFMA2 R100, R100.F32x2.HI_LO, UR4.F32, R0.F32 ;  /* 0x0000000464647c49 */ /* 0x000fc40009200000 */
[--C-:B------:R-:W-:Y:S01]  /*20e20*/  FFMA2 R102, R102.F32x2.HI_LO, UR4.F32, R0.reuse.F32 ;  /* 0x0000000466667c49 */ /* 0x100fe20009200000 */
[----:B------:R-:W5:Y:S01]  /*20e30*/  MUFU.EX2 R93, R93 ;  /* 0x0000005d005d7308 */ /* 0x000f620000000800 */
[----:B------:R-:W-:Y:S01]  /*20e40*/  @!P4 FMUL R95, R95, 0.5 ;  /* 0x3f0000005f5fc820 */ /* 0x000fe20000400000 */
[--C-:B------:R-:W-:Y:S02]  /*20e50*/  FFMA2 R106, R106.F32x2.HI_LO, UR4.F32, R0.reuse.F32 ;  /* 0x000000046a6a7c49 */ /* 0x100fe40009200000 */
[----:B----4-:R-:W-:Y:S01]  /*20e60*/  @!P0 FMUL R92, R92, R92 ;  /* 0x0000005c5c5c8220 */ /* 0x010fe20000400000 */
[----:B------:R-:W-:Y:S01]  /*20e70*/  FSETP.GEU.AND P0, PT, R99, -126, PT ;  /* 0xc2fc00006300780b */ /* 0x000fe20003f0e000 */
[----:B------:R-:W-:Y:S01]  /*20e80*/  @!P3 FMUL R96, R96, 0.5 ;  /* 0x3f0000006060b820 */ /* 0x000fe20000400000 */
[----:B------:R-:W-:Y:S01]  /*20e90*/  @!P1 FMUL R98, R98, 0.5 ;  /* 0x3f00000062629820 */ /* 0x000fe20000400000 */
[----:B------:R-:W-:Y:S01]  /*20ea0*/  @!P2 FMUL R97, R97, 0.5 ;  /* 0x3f0000006161a820 */ /* 0x000fe20000400000 */
[----:B------:R-:W4:Y:S01]  /*20eb0*/  MUFU.EX2 R94, R94 ;  /* 0x0000005e005e7308 */ /* 0x000f220000000800 */
[----:B------:R-:W-:-:S02]  /*20ec0*/  FFMA2 R104, R104.F32x2.HI_LO, UR4.F32, R0.F32 ;  /* 0x0000000468687c49 */ /* 0x000fc40009200000 */
[--C-:B------:R-:W-:Y:S02]  /*20ed0*/  FFMA2 R108, R108.F32x2.HI_LO, UR4.F32, R0.reuse.F32 ;  /* 0x000000046c6c7c49 */ /* 0x100fe40009200000 */
[--C-:B------:R-:W-:Y:S02]  /*20ee0*/  FFMA2 R112, R112.F32x2.HI_LO, UR4.F32, R0.reuse.F32 ;  /* 0x0000000470707c49 */ /* 0x100fe40009200000 */
[--C-:B------:R-:W-:Y:S01]  /*20ef0*/  FFMA2 R110, R110.F32x2.HI_LO, UR4.F32, R0.reuse.F32 ;  /* 0x000000046e6e7c49 */ /* 0x100fe20009200000 */
[----:B------:R-:W2:Y:S01]  /*20f00*/  MUFU.EX2 R95, R95 ;  /* 0x0000005f005f7308 */ /* 0x000ea20000000800 */
[----:B------:R-:W-:Y:S01]  /*20f10*/  @!P0 FMUL R99, R99, 0.5 ;  /* 0x3f00000063638820 */ /* 0x000fe20000400000 */
[----:B-----5:R-:W-:Y:S01]  /*20f20*/  @!P6 FMUL R93, R93, R93 ;  /* 0x0000005d5d5de220 */ /* 0x020fe20000400000 */
[----:B------:R-:W-:Y:S01]  /*20f30*/  FSETP.GEU.AND P6, PT, R100, -126, PT ;  /* 0xc2fc00006400780b */ /* 0x000fe20003fce000 */
[--C-:B------:R-:W-:Y:S02]  /*20f40*/  FFMA2 R6, R118.F32x2.HI_LO, UR4.F32, R0.reuse.F32 ;  /* 0x0000000476067c49 */ /* 0x100fe40009200000 */
[----:B------:R-:W-:-:S02]  /*20f50*/  FFMA2 R114, R114.F32x2.HI_LO, UR4.F32, R0.F32 ;  /* 0x0000000472727c49 */ /* 0x000fc40009200000 */
[----:B------:R-:W5:Y:S01]  /*20f60*/  MUFU.EX2 R99, R99 ;  /* 0x0000006300637308 */ /* 0x000f620000000800 */
[----:B----4-:R-:W-:Y:S01]  /*20f70*/  @!P5 FMUL R94, R94, R94 ;  /* 0x0000005e5e5ed220 */ /* 0x010fe20000400000 */
[----:B------:R-:W-:Y:S01]  /*20f80*/  FSETP.GEU.AND P5, PT, R101, -126, PT ;  /* 0xc2fc00006500780b */ /* 0x000fe20003fae000 */
[--C-:B------:R-:W-:Y:S02]  /*20f90*/  FFMA2 R116, R116.F32x2.HI_LO, UR4.F32, R0.reuse.F32 ;  /* 0x0000000474747c49 */ /* 0x100fe40009200000 */
[--C-:B------:R-:W-:Y:S02]  /*20fa0*/  FFMA2 R118, R22.F32x2.HI_LO, UR4.F32, R0.reuse.F32 ;  /* 0x0000000416767c49 */ /* 0x100fe40009200000 */
[--C-:B-1----:R-:W-:Y:S01]  /*20fb0*/  FFMA2 R4, R128.F32x2.HI_LO, UR4.F32, R0.reuse.F32 ;  /* 0x0000000480047c49 */ /* 0x102fe20009200000 */
[----:B------:R-:W1:Y:S01]  /*20fc0*/  MUFU.EX2 R96, R96 ;  /* 0x0000006000607308 */ /* 0x000e620000000800 */
[----:B--2---:R-:W-:Y:S01]  /*20fd0*/  @!P4 FMUL R95, R95, R95 ;  /* 0x0000005f5f5fc220 */ /* 0x004fe20000400000 */
[----:B------:R-:W-:Y:S01]  /*20fe0*/  FSETP.GEU.AND P4, PT, R102, -126, PT ;  /* 0xc2fc00006600780b */ /* 0x000fe20003f8e000 */
[----:B------:R-:W-:Y:S01]  /*20ff0*/  @!P6 FMUL R100, R100, 0.5 ;  /* 0x3f0000006464e820 */ /* 0x000fe20000400000 */
[----:B------:R-:W-:-:S02]  /*21000*/  FFMA2 R128, R120.F32x2.HI_LO, UR4.F32, R0.F32 ;  /* 0x0000000478807c49 */ /* 0x000fc40009200000 */
[--C-:B------:R-:W-:Y:S02]  /*21010*/  FFMA2 R150, R150.F32x2.HI_LO, UR4.F32, R0.reuse.F32 ;  /* 0x0000000496967c49 */ /* 0x100fe40009200000 */
[----:B------:R-:W2:Y:S01]  /*21020*/  MUFU.EX2 R98, R98 ;  /* 0x0000006200627308 */ /* 0x000ea20000000800 */
[----:B-----5:R-:W-:Y:S01]  /*21030*/  @!P0 FMUL R99, R99, R99 ;  /* 0x0000006363638220 */ /* 0x020fe20000400000 */
        /* <DEDUP_REMOVED lines=10> */
[----:B------:R-:W-:Y:S01]  /*210e0*/  @!P0 FMUL R106, R106, 0.5 ;  /* 0x3f0000006a6a8820 */ /* 0x000fe20000400000 */
[----:B--2---:R-:W-:Y:S01]  /*210f0*/  @!P1 FMUL R98, R98, R98 ;  /* 0x0000006262629220 */ /* 0x004fe20000400000 */
[----:B------:R-:W-:Y:S01]  /*21100*/  FSETP.GEU.AND P1, PT, R105, -126, PT ;  /* 0xc2fc00006900780b */ /* 0x000fe20003f2e000 */
[----:B------:R-:W1:Y:S01]  /*21110*/  MUFU.EX2 R100, R100 ;  /* 0x0000006400647308 */ /* 0x000e620000000800 */
[--C-:B------:R-:W-:Y:S02]  /*21120*/  FFMA2 R28, R28.F32x2.HI_LO, UR4.F32, R0.reuse.F32 ;  /* 0x000000041c1c7c49 */ /* 0x100fe40009200000 */
[--C-:B------:R-:W-:Y:S02]  /*21130*/  FFMA2 R30, R30.F32x2.HI_LO, UR4.F32, R0.reuse.F32 ;  /* 0x000000041e1e7c49 */ /* 0x100fe40009200000 */
[----:B------:R-:W-:Y:S01]  /*21140*/  @!P3 FMUL R103, R103, 0.5 ;  /* 0x3f0000006767b820 */ /* 0x000fe20000400000 */
[----:B----4-:R-:W-:Y:S01]  /*21150*/  @!P2 FMUL R97, R97, R97 ;  /* 0x000000616161a220 */ /* 0x010fe20000400000 */
[----:B------:R-:W-:Y:S01]  /*21160*/  FSETP.GEU.AND P2, PT, R104, -126, PT ;  /* 0xc2fc00006800780b */ /* 0x000fe20003f4e000 */
[----:B------:R-:W2:Y:S01]  /*21170*/  MUFU.EX2 R101, R101 ;  /* 0x0000006500657308 */ /* 0x000ea20000000800 */
[----:B------:R-:W-:-:S02]  /*21180*/  FFMA2 R40, R40.F32x2.HI_LO, UR4.F32, R0.F32 ;  /* 0x0000000428287c49 */ /* 0x000fc40009200000 */
[--C-:B------:R-:W-:Y:S02]  /*21190*/  FFMA2 R36, R36.F32x2.HI_LO, UR4.F32, R0.reuse.F32 ;  /* 0x0000000424247c49 */ /* 0x100fe40009200000 */
[----:B------:R-:W-:Y:S01]  /*211a0*/  @!P1 FMUL R105, R105, 0.5 ;  /* 0x3f00000069699820 */ /* 0x000fe20000400000 */
[--C-:B------:R-:W-:Y:S02]  /*211b0*/  FFMA2 R38, R38.F32x2.HI_LO, UR4.F32, R0.reuse.F32 ;  /* 0x0000000426267c49 */ /* 0x100fe40009200000 */
[----:B------:R-:W4:Y:S01]  /*211c0*/  MUFU.EX2 R102, R102 ;  /* 0x0000006600667308 */ /* 0x000f220000000800 */
[----:B-1----:R-:W-:Y:S01]  /*211d0*/  @!P6 FMUL R100, R100, R100 ;  /* 0x000000646464e220 */ /* 0x002fe20000400000 */
[----:B------:R-:W-:Y:S01]  /*211e0*/  FSETP.GEU.AND P6, PT, R107, -126, PT ;  /* 0xc2fc00006b00780b */ /* 0x000fe20003fce000 */
[--C-:B------:R-:W-:Y:S02]  /*211f0*/  FFMA2 R46, R46.F32x2.HI_LO, UR4.F32, R0.reuse.F32 ;  /* 0x000000042e2e7c49 */ /* 0x100fe40009200000 */
[----:B------:R-:W-:Y:S01]  /*21200*/  @!P2 FMUL R104, R104, 0.5 ;  /* 0x3f0000006868a820 */ /* 0x000fe20000400000 */
[----:B------:R-:W-:-:S02]  /*21210*/  FFMA2 R48, R48.F32x2.HI_LO, UR4.F32, R0.F32 ;  /* 0x0000000430307c49 */ /* 0x000fc40009200000 */
[----:B------:R-:W1:Y:S01]  /*21220*/  MUFU.EX2 R106, R106 ;  /* 0x0000006a006a7308 */ /* 0x000e620000000800 */
[----:B--2---:R-:W-:Y:S01]  /*21230*/  @!P5 FMUL R101, R101, R101 ;  /* 0x000000656565d220 */ /* 0x004fe20000400000 */
[----:B------:R-:W-:Y:S01]  /*21240*/  FSETP.GEU.AND P5, PT, R108, -126, PT ;  /* 0xc2fc00006c00780b */ /* 0x000fe20003fae000 */
[--C-:B------:R-:W-:Y:S02]  /*21250*/  FFMA2 R42, R42.F32x2.HI_LO, UR4.F32, R0.reuse.F32 ;  /* 0x000000042a2a7c49 */ /* 0x100fe40009200000 */
[--C-:B------:R-:W-:Y:S02]  /*21260*/  FFMA2 R44, R44.F32x2.HI_LO, UR4.F32, R0.reuse.F32 ;  /* 0x000000042c2c7c49 */ /* 0x100fe40009200000 */
[----:B------:R-:W-:Y:S01]  /*21270*/  @!P6 FMUL R107, R107, 0.5 ;  /* 0x3f0000006b6be820 */ /* 0x000fe20000400000 */
[----:B------:R-:W2:Y:S01]  /*21280*/  MUFU.EX2 R103, R103 ;  /* 0x0000006700677308 */ /* 0x000ea20000000800 */
[----:B----4-:R-:W-:Y:S01]  /*21290*/  @!P4 FMUL R102, R102, R102 ;  /* 0x000000666666c220 */ /* 0x010fe20000400000 */
[----:B------:R-:W-:Y:S01]  /*212a0*/  FSETP.GEU.AND P4, PT, R109, -126, PT ;  /* 0xc2fc00006d00780b */ /* 0x000fe20003f8e000 */
[----:B------:R-:W-:-:S02]  /*212b0*/  FFMA2 R182, R152.F32x2.HI_LO, UR4.F32, R0.F32 ;  /* 0x0000000498b67c49 */ /* 0x000fc40009200000 */
[--C-:B------:R-:W-:Y:S02]  /*212c0*/  FFMA2 R50, R50.F32x2.HI_LO, UR4.F32, R0.reuse.F32 ;  /* 0x0000000432327c49 */ /* 0x100fe40009200000 */
[----:B------:R-:W-:Y:S01]  /*212d0*/  @!P5 FMUL R108, R108, 0.5 ;  /* 0x3f0000006c6cd820 */ /* 0x000fe20000400000 */
[----:B------:R-:W4:Y:S01]  /*212e0*/  MUFU.EX2 R105, R105 ;  /* 0x0000006900697308 */ /* 0x000f220000000800 */
[----:B-1----:R-:W-:Y:S01]  /*212f0*/  @!P0 FMUL R106, R106, R106 ;  /* 0x0000006a6a6a8220 */ /* 0x002fe20000400000 */
[----:B------:R-:W-:Y:S01]  /*21300*/  FSETP.GEU.AND P0, PT, R113, -126, PT ;  /* 0xc2fc00007100780b */ /* 0x000fe20003f0e000 */
[--C-:B------:R-:W-:Y:S02]  /*21310*/  FFMA2 R52, R52.F32x2.HI_LO, UR4.F32, R0.reuse.F32 ;  /* 0x0000000434347c49 */ /* 0x100fe40009200000 */
[--C-:B------:R-:W-:Y:S02]  /*21320*/  FFMA2 R56, R56.F32x2.HI_LO, UR4.F32, R0.reuse.F32 ;  /* 0x0000000438387c49 */ /* 0x100fe40009200000 */
[----:B------:R-:W-:Y:S01]  /*21330*/  @!P4 FMUL R109, R109, 0.5 ;  /* 0x3f0000006d6dc820 */ /* 0x000fe20000400000 */
[----:B------:R-:W1:Y:S01]  /*21340*/  MUFU.EX2 R104, R104 ;  /* 0x0000006800687308 */ /* 0x000e620000000800 */
[----:B--2---:R-:W-:Y:S01]  /*21350*/  @!P3 FMUL R103, R103, R103 ;  /* 0x000000676767b220 */ /* 0x004fe20000400000 */
[----:B------:R-:W-:Y:S01]  /*21360*/  FSETP.GEU.AND P3, PT, R110, -126, PT ;  /* 0xc2fc00006e00780b */ /* 0x000fe20003f6e000 */
[----:B------:R-:W-:-:S02]  /*21370*/  FFMA2 R58, R58.F32x2.HI_LO, UR4.F32, R0.F32 ;  /* 0x000000043a3a7c49 */ /* 0x000fc40009200000 */
[--C-:B------:R-:W-:Y:S02]  /*21380*/  FFMA2 R60, R60.F32x2.HI_LO, UR4.F32, R0.reuse.F32 ;  /* 0x000000043c3c7c49 */ /* 0x100fe40009200000 */
[----:B------:R-:W-:Y:S01]  /*21390*/  @!P0 FMUL R113, R113, 0.5 ;  /* 0x3f00000071718820 */ /* 0x000fe20000400000 */
[----:B------:R-:W2:Y:S01]  /*213a0*/  MUFU.EX2 R107, R107 ;  /* 0x0000006b006b7308 */ /* 0x000ea20000000800 */
[----:B----4-:R-:W-:Y:S01]  /*213b0*/  @!P1 FMUL R105, R105, R105 ;  /* 0x0000006969699220 */ /* 0x010fe20000400000 */
[----:B------:R-:W-:Y:S01]  /*213c0*/  FSETP.GEU.AND P1, PT, R112, -126, PT ;  /* 0xc2fc00007000780b */ /* 0x000fe20003f2e000 */
[--C-:B------:R-:W-:Y:S02]  /*213d0*/  FFMA2 R62, R62.F32x2.HI_LO, UR4.F32, R0.reuse.F32 ;  /* 0x000000043e3e7c49 */ /* 0x100fe40009200000 */
[--C-:B------:R-:W-:Y:S02]  /*213e0*/  FFMA2 R64, R64.F32x2.HI_LO, UR4.F32, R0.reuse.F32 ;  /* 0x0000000440407c49 */ /* 0x100fe40009200000 */
[----:B------:R-:W-:Y:S01]  /*213f0*/  @!P3 FMUL R110, R110, 0.5 ;  /* 0x3f0000006e6eb820 */ /* 0x000fe20000400000 */
[----:B------:R-:W4:Y:S01]  /*21400*/  MUFU.EX2 R108, R108 ;  /* 0x0000006c006c7308 */ /* 0x000f220000000800 */
[----:B-1----:R-:W-:Y:S01]  /*21410*/  @!P2 FMUL R104, R104, R104 ;  /* 0x000000686868a220 */ /* 0x002fe20000400000 */
[----:B------:R-:W-:Y:S01]  /*21420*/  FSETP.GEU.AND P2, PT, R111, -126, PT ;  /* 0xc2fc00006f00780b */ /* 0x000fe20003f4e000 */
[----:B------:R-:W-:-:S02]  /*21430*/  FFMA2 R66, R66.F32x2.HI_LO, UR4.F32, R0.F32 ;  /* 0x0000000442427c49 */ /* 0x000fc40009200000 */
[--C-:B------:R-:W-:Y:S02]  /*21440*/  FFMA2 R68, R68.F32x2.HI_LO, UR4.F32, R0.reuse.F32 ;  /* 0x0000000444447c49 */ /* 0x100fe40009200000 */
[----:B------:R-:W-:Y:S01]  /*21450*/  @!P1 FMUL R112, R112, 0.5 ;  /* 0x3f00000070709820 */ /* 0x000fe20000400000 */
        /* <DEDUP_REMOVED lines=21> */
[----:B------:R-:W-:-:S04]  /*215b0*/  FFMA2 R82, R82.F32x2.HI_LO, UR4.F32, R0.F32 ;  /* 0x0000000452527c49 */ /* 0x000fc80009200000 */
        /* <DEDUP_REMOVED lines=26> */
[----:B----4-:R-:W-:-:S06]  /*21760*/  @!P1 FMUL R23, R23, R23 ;  /* 0x0000001717179220 */ /* 0x010fcc0000400000 */
[----:B------:R-:W-:Y:S01]  /*21770*/  @!P4 FMUL R5, R5, 0.5 ;  /* 0x3f0000000505c820 */ /* 0x000fe20000400000 */
[----:B------:R4:W5:Y:S01]  /*21780*/  MUFU.EX2 R22, R6 ;  /* 0x0000000600167308 */ /* 0x0009620000000800 */
[----:B-1----:R-:W-:-:S07]  /*21790*/  @!P0 FMUL R118, R118, R118 ;  /* 0x0000007676768220 */ /* 0x002fce0000400000 */
[----:B------:R-:W1:Y:S01]  /*217a0*/  MUFU.EX2 R120, R4 ;  /* 0x0000000400787308 */ /* 0x000e620000000800 */
[----:B--2---:R-:W-:Y:S01]  /*217b0*/  @!P3 FMUL R117, R117, R117 ;  /* 0x000000757575b220 */ /* 0x004fe20000400000 */
[----:B------:R-:W-:-:S06]  /*217c0*/  FSETP.GEU.AND P3, PT, R128, -126, PT ;  /* 0xc2fc00008000780b */ /* 0x000fcc0003f6e000 */
[----:B------:R2:W3:Y:S01]  /*217d0*/  MUFU.EX2 R121, R5 ;  /* 0x0000000500797308 */ /* 0x0004e20000000800 */
[--C-:B----4-:R-:W-:Y:S02]  /*217e0*/  FFMA2 R6, R130.F32x2.HI_LO, UR4.F32, R0.reuse.F32 ;  /* 0x0000000482067c49 */ /* 0x110fe40009200000 */
[----:B-----5:R-:W-:Y:S01]  /*217f0*/  @!P2 FMUL R22, R22, R22 ;  /* 0x000000161616a220 */ /* 0x020fe20000400000 */
[----:B------:R-:W-:Y:S01]  /*21800*/  FSETP.GEU.AND P2, PT, R129, -126, PT ;  /* 0xc2fc00008100780b */ /* 0x000fe20003f4e000 */
[----:B------:R-:W-:Y:S01]  /*21810*/  FFMA2 R130, R122.F32x2.HI_LO, UR4.F32, R0.F32 ;  /* 0x000000047a827c49 */ /* 0x000fe20009200000 */
[----:B------:R-:W-:Y:S01]  /*21820*/  FSETP.GEU.AND P1, PT, R6, -126, PT ;  /* 0xc2fc00000600780b */ /* 0x000fe20003f2e000 */
[----:B------:R-:W-:Y:S01]  /*21830*/  @!P3 FMUL R128, R128, 0.5 ;  /* 0x3f0000008080b820 */ /* 0x000fe20000400000 */
[----:B------:R-:W-:Y:S01]  /*21840*/  FSETP.GEU.AND P0, PT, R7, -126, PT ;  /* 0xc2fc00000700780b */ /* 0x000fe20003f0e000 */
[----:B------:R-:W4:Y:S01]  /*21850*/  MUFU.EX2 R119, R119 ;  /* 0x0000007700777308 */ /* 0x000f220000000800 */
[----:B-1----:R-:W-:Y:S01]  /*21860*/  @!P5 FMUL R120, R120, R120 ;  /* 0x000000787878d220 */ /* 0x002fe20000400000 */
[----:B------:R-:W-:-:S06]  /*21870*/  FSETP.GEU.AND P5, PT, R131, -126, PT ;  /* 0xc2fc00008300780b */ /* 0x000fcc0003fae000 */
[----:B------:R-:W-:Y:S01]  /*21880*/  @!P2 FMUL R129, R129, 0.5 ;  /* 0x3f0000008181a820 */ /* 0x000fe20000400000 */
[----:B------:R-:W1:Y:S01]  /*21890*/  MUFU.EX2 R128, R128 ;  /* 0x0000008000807308 */ /* 0x000e620000000800 */
[----:B------:R-:W-:Y:S01]  /*218a0*/  @!P1 FMUL R6, R6, 0.5 ;  /* 0x3f00000006069820 */ /* 0x000fe20000400000 */
[--C-:B--2---:R-:W-:Y:S02]  /*218b0*/  FFMA2 R4, R134.F32x2.HI_LO, UR4.F32, R0.reuse.F32 ;  /* 0x0000000486047c49 */ /* 0x104fe40009200000 */
[----:B------:R-:W-:Y:S01]  /*218c0*/  @!P0 FMUL R7, R7, 0.5 ;  /* 0x3f00000007078820 */ /* 0x000fe20000400000 */
[----:B------:R-:W-:Y:S02]  /*218d0*/  FFMA2 R134, R124.F32x2.HI_LO, UR4.F32, R0.F32 ;  /* 0x000000047c867c49 */ /* 0x000fe40009200000 */
[----:B---3--:R-:W-:Y:S01]  /*218e0*/  @!P4 FMUL R121, R121, R121 ;  /* 0x000000797979c220 */ /* 0x008fe20000400000 */
[----:B------:R-:W2:Y:S01]  /*218f0*/  MUFU.EX2 R122, R6 ;  /* 0x00000006007a7308 */ /* 0x000ea20000000800 */
[----:B------:R-:W-:Y:S01]  /*21900*/  FSETP.GEU.AND P4, PT, R4, -126, PT ;  /* 0xc2fc00000400780b */ /* 0x000fe20003f8e000 */
[----:B----4-:R-:W-:Y:S01]  /*21910*/  @!P6 FMUL R119, R119, R119 ;  /* 0x000000777777e220 */ /* 0x010fe20000400000 */
[----:B------:R-:W-:Y:S01]  /*21920*/  FSETP.GEU.AND P6, PT, R130, -126, PT ;  /* 0xc2fc00008200780b */ /* 0x000fe20003fce000 */
[----:B------:R-:W-:-:S04]  /*21930*/  @!P5 FMUL R131, R131, 0.5 ;  /* 0x3f0000008383d820 */ /* 0x000fc80000400000 */
[----:B------:R3:W4:Y:S01]  /*21940*/  MUFU.EX2 R123, R7 ;  /* 0x00000007007b7308 */ /* 0x0007220000000800 */
[----:B-1----:R-:W-:Y:S01]  /*21950*/  @!P3 FMUL R128, R128, R128 ;  /* 0x000000808080b220 */ /* 0x002fe20000400000 */
[----:B------:R-:W-:-:S04]  /*21960*/  FSETP.GEU.AND P3, PT, R5, -126, PT ;  /* 0xc2fc00000500780b */ /* 0x000fc80003f6e000 */
[----:B------:R-:W-:Y:S02]  /*21970*/  @!P4 FMUL R4, R4, 0.5 ;  /* 0x3f0000000404c820 */ /* 0x000fe40000400000 */
[----:B------:R-:W1:Y:S01]  /*21980*/  MUFU.EX2 R129, R129 ;  /* 0x0000008100817308 */ /* 0x000e620000000800 */
[----:B--2---:R-:W-:Y:S01]  /*21990*/  @!P1 FMUL R122, R122, R122 ;  /* 0x0000007a7a7a9220 */ /* 0x004fe20000400000 */
[----:B------:R-:W-:Y:S01]  /*219a0*/  FSETP.GEU.AND P1, PT, R135, -126, PT ;  /* 0xc2fc00008700780b */ /* 0x000fe20003f2e000 */
[----:B------:R-:W-:-:S04]  /*219b0*/  @!P6 FMUL R130, R130, 0.5 ;  /* 0x3f0000008282e820 */ /* 0x000fc80000400000 */
[----:B------:R-:W-:Y:S01]  /*219c0*/  @!P3 FMUL R5, R5, 0.5 ;  /* 0x3f0000000505b820 */ /* 0x000fe20000400000 */
[----:B------:R-:W2:Y:S01]  /*219d0*/  MUFU.EX2 R124, R4 ;  /* 0x00000004007c7308 */ /* 0x000ea20000000800 */
[--C-:B---3--:R-:W-:Y:S02]  /*219e0*/  FFMA2 R6, R138.F32x2.HI_LO, UR4.F32, R0.reuse.F32 ;  /* 0x000000048a067c49 */ /* 0x108fe40009200000 */
[----:B----4-:R-:W-:Y:S01]  /*219f0*/  @!P0 FMUL R123, R123, R123 ;  /* 0x0000007b7b7b8220 */ /* 0x010fe20000400000 */
[----:B------:R-:W-:Y:S02]  /*21a00*/  FFMA2 R138, R126.F32x2.HI_LO, UR4.F32, R0.F32 ;  /* 0x000000047e8a7c49 */ /* 0x000fe40009200000 */
[----:B------:R-:W-:Y:S01]  /*21a10*/  FSETP.GEU.AND P0, PT, R6, -126, PT ;  /* 0xc2fc00000600780b */ /* 0x000fe20003f0e000 */
[----:B------:R-:W-:Y:S01]  /*21a20*/  @!P1 FMUL R135, R135, 0.5 ;  /* 0x3f00000087879820 */ /* 0x000fe20000400000 */
[----:B------:R-:W3:Y:S01]  /*21a30*/  MUFU.EX2 R131, R131 ;  /* 0x0000008300837308 */ /* 0x000ee20000000800 */
[----:B-1----:R-:W-:Y:S01]  /*21a40*/  @!P2 FMUL R129, R129, R129 ;  /* 0x000000818181a220 */ /* 0x002fe20000400000 */
[----:B------:R-:W-:-:S06]  /*21a50*/  FSETP.GEU.AND P2, PT, R134, -126, PT ;  /* 0xc2fc00008600780b */ /* 0x000fcc0003f4e000 */
[----:B------:R-:W1:Y:S01]  /*21a60*/  MUFU.EX2 R135, R135 ;  /* 0x0000008700877308 */ /* 0x000e620000000800 */
[----:B--2---:R-:W-:Y:S01]  /*21a70*/  @!P4 FMUL R124, R124, R124 ;  /* 0x0000007c7c7cc220 */ /* 0x004fe20000400000 */
[----:B------:R-:W-:Y:S01]  /*21a80*/  FSETP.GEU.AND P4, PT, R139, -126, PT ;  /* 0xc2fc00008b00780b */ /* 0x000fe20003f8e000 */
[----:B------:R-:W-:-:S04]  /*21a90*/  @!P0 FMUL R6, R6, 0.5 ;  /* 0x3f00000006068820 */ /* 0x000fc80000400000 */
[----:B------:R-:W-:Y:S01]  /*21aa0*/  @!P2 FMUL R134, R134, 0.5 ;  /* 0x3f0000008686a820 */ /* 0x000fe20000400000 */
[----:B------:R-:W2:Y:S01]  /*21ab0*/  MUFU.EX2 R126, R6 ;  /* 0x00000006007e7308 */ /* 0x000ea20000000800 */
[----:B---3--:R-:W-:Y:S01]  /*21ac0*/  @!P5 FMUL R131, R131, R131 ;  /* 0x000000838383d220 */ /* 0x008fe20000400000 */
[----:B------:R-:W-:-:S05]  /*21ad0*/  FSETP.GEU.AND P5, PT, R138, -126, PT ;  /* 0xc2fc00008a00780b */ /* 0x000fca0003fae000 */
[----:B------:R-:W-:Y:S01]  /*21ae0*/  @!P4 FMUL R139, R139, 0.5 ;  /* 0x3f0000008b8bc820 */ /* 0x000fe20000400000 */
[----:B------:R-:W3:Y:S01]  /*21af0*/  MUFU.EX2 R130, R130 ;  /* 0x0000008200827308 */ /* 0x000ee20000000800 */
[----:B-1----:R-:W-:-:S06]  /*21b00*/  @!P1 FMUL R135, R135, R135 ;  /* 0x0000008787879220 */ /* 0x002fcc0000400000 */
[----:B------:R-:W-:Y:S01]  /*21b10*/  @!P5 FMUL R138, R138, 0.5 ;  /* 0x3f0000008a8ad820 */ /* 0x000fe20000400000 */
[----:B------:R1:W4:Y:S01]  /*21b20*/  MUFU.EX2 R125, R5 ;  /* 0x00000005007d7308 */ /* 0x0003220000000800 */
[----:B--2---:R-:W-:-:S07]  /*21b30*/  @!P0 FMUL R126, R126, R126 ;  /* 0x0000007e7e7e8220 */ /* 0x004fce0000400000 */
[----:B------:R-:W2:Y:S01]  /*21b40*/  MUFU.EX2 R134, R134 ;  /* 0x0000008600867308 */ /* 0x000ea20000000800 */
[----:B---3--:R-:W-:Y:S01]  /*21b50*/  @!P6 FMUL R130, R130, R130 ;  /* 0x000000828282e220 */ /* 0x008fe20000400000 */
[----:B------:R-:W-:-:S06]  /*21b60*/  FSETP.GEU.AND P6, PT, R7, -126, PT ;  /* 0xc2fc00000700780b */ /* 0x000fcc0003fce000 */
[----:B------:R-:W3:Y:S01]  /*21b70*/  MUFU.EX2 R139, R139 ;  /* 0x0000008b008b7308 */ /* 0x000ee20000000800 */
[--C-:B-1----:R-:W-:Y:S02]  /*21b80*/  FFMA2 R4, R140.F32x2.HI_LO, UR4.F32, R0.reuse.F32 ;  /* 0x000000048c047c49 */ /* 0x102fe40009200000 */
[----:B------:R-:W-:Y:S02]  /*21b90*/  FFMA2 R140, R132.F32x2.HI_LO, UR4.F32, R0.F32 ;  /* 0x00000004848c7c49 */ /* 0x000fe40009200000 */
[----:B----4-:R-:W-:Y:S01]  /*21ba0*/  @!P3 FMUL R125, R125, R125 ;  /* 0x0000007d7d7db220 */ /* 0x010fe20000400000 */
[----:B------:R-:W-:Y:S01]  /*21bb0*/  FSETP.GEU.AND P3, PT, R4, -126, PT ;  /* 0xc2fc00000400780b */ /* 0x000fe20003f6e000 */
[----:B------:R-:W-:Y:S01]  /*21bc0*/  @!P6 FMUL R7, R7, 0.5 ;  /* 0x3f0000000707e820 */ /* 0x000fe20000400000 */
[----:B------:R-:W-:Y:S01]  /*21bd0*/  FSETP.GEU.AND P0, PT, R141, -126, PT ;  /* 0xc2fc00008d00780b */ /* 0x000fe20003f0e000 */
[----:B--2---:R-:W-:Y:S01]  /*21be0*/  @!P2 FMUL R134, R134, R134 ;  /* 0x000000868686a220 */ /* 0x004fe20000400000 */
[----:B------:R-:W-:Y:S01]  /*21bf0*/  FSETP.GEU.AND P1, PT, R140, -126, PT ;  /* 0xc2fc00008c00780b */ /* 0x000fe20003f2e000 */
[----:B------:R1:W2:Y:S01]  /*21c00*/  MUFU.EX2 R127, R7 ;  /* 0x00000007007f7308 */ /* 0x0002a20000000800 */
[----:B------:R-:W-:Y:S01]  /*21c10*/  FSETP.GEU.AND P2, PT, R5, -126, PT ;  /* 0xc2fc00000500780b */ /* 0x000fe20003f4e000 */
[----:B---3--:R-:W-:-:S06]  /*21c20*/  @!P4 FMUL R139, R139, R139 ;  /* 0x0000008b8b8bc220 */ /* 0x008fcc0000400000 */
[----:B------:R-:W-:Y:S01]  /*21c30*/  @!P3 FMUL R4, R4, 0.5 ;  /* 0x3f0000000404b820 */ /* 0x000fe20000400000 */
[----:B------:R-:W3:Y:S01]  /*21c40*/  MUFU.EX2 R138, R138 ;  /* 0x0000008a008a7308 */ /* 0x000ee20000000800 */
[----:B------:R-:W-:Y:S02]  /*21c50*/  @!P0 FMUL R141, R141, 0.5 ;  /* 0x3f0000008d8d8820 */ /* 0x000fe40000400000 */
[----:B------:R-:W-:Y:S02]  /*21c60*/  @!P1 FMUL R140, R140, 0.5 ;  /* 0x3f0000008c8c9820 */ /* 0x000fe40000400000 */
[----:B------:R-:W-:-:S03]  /*21c70*/  @!P2 FMUL R5, R5, 0.5 ;  /* 0x3f0000000505a820 */ /* 0x000fc60000400000 */
[----:B------:R-:W4:Y:S01]  /*21c80*/  MUFU.EX2 R141, R141 ;  /* 0x0000008d008d7308 */ /* 0x000f220000000800 */
[--C-:B-1----:R-:W-:Y:S02]  /*21c90*/  FFMA2 R6, R144.F32x2.HI_LO, UR4.F32, R0.reuse.F32 ;  /* 0x0000000490067c49 */ /* 0x102fe40009200000 */
[----:B------:R-:W-:Y:S02]  /*21ca0*/  FFMA2 R144, R136.F32x2.HI_LO, UR4.F32, R0.F32 ;  /* 0x0000000488907c49 */ /* 0x000fe40009200000 */
[----:B--2---:R-:W-:Y:S01]  /*21cb0*/  @!P6 FMUL R127, R127, R127 ;  /* 0x0000007f7f7fe220 */ /* 0x004fe20000400000 */
[----:B------:R-:W-:Y:S02]  /*21cc0*/  FSETP.GEU.AND P6, PT, R6, -126, PT ;  /* 0xc2fc00000600780b */ /* 0x000fe40003fce000 */
[----:B------:R-:W1:Y:S01]  /*21cd0*/  MUFU.EX2 R132, R4 ;  /* 0x0000000400847308 */ /* 0x000e620000000800 */
[----:B------:R-:W-:Y:S01]  /*21ce0*/  FSETP.GEU.AND P4, PT, R144, -126, PT ;  /* 0xc2fc00009000780b */ /* 0x000fe20003f8e000 */
[----:B---3--:R-:W-:Y:S01]  /*21cf0*/  @!P5 FMUL R138, R138, R138 ;  /* 0x0000008a8a8ad220 */ /* 0x008fe20000400000 */
[----:B------:R-:W-:-:S05]  /*21d00*/  FSETP.GEU.AND P5, PT, R7, -126, PT ;  /* 0xc2fc00000700780b */ /* 0x000fca0003fae000 */
[----:B------:R-:W2:Y:S01]  /*21d10*/  MUFU.EX2 R140, R140 ;  /* 0x0000008c008c7308 */ /* 0x000ea20000000800 */
[----:B----4-:R-:W-:Y:S02]  /*21d20*/  @!P0 FMUL R141, R141, R141 ;  /* 0x0000008d8d8d8220 */ /* 0x010fe40000400000 */
[----:B------:R-:W-:-:S03]  /*21d30*/  @!P6 FMUL R6, R6, 0.5 ;  /* 0x3f0000000606e820 */ /* 0x000fc60000400000 */
[----:B------:R-:W-:Y:S02]  /*21d40*/  @!P4 FMUL R144, R144, 0.5 ;  /* 0x3f0000009090c820 */ /* 0x000fe40000400000 */
[----:B------:R3:W4:Y:S01]  /*21d50*/  MUFU.EX2 R133, R5 ;  /* 0x0000000500857308 */ /* 0x0007220000000800 */
[----:B-1----:R-:W-:Y:S01]  /*21d60*/  @!P3 FMUL R132, R132, R132 ;  /* 0x000000848484b220 */ /* 0x002fe20000400000 */
[----:B------:R-:W-:Y:S01]  /*21d70*/  FSETP.GEU.AND P3, PT, R145, -126, PT ;  /* 0xc2fc00009100780b */ /* 0x000fe20003f6e000 */
[----:B------:R-:W-:-:S05]  /*21d80*/  @!P5 FMUL R7, R7, 0.5 ;  /* 0x3f0000000707d820 */ /* 0x000fca0000400000 */
[----:B------:R-:W1:Y:S01]  /*21d90*/  MUFU.EX2 R136, R6 ;  /* 0x0000000600887308 */ /* 0x000e620000000800 */
[----:B--2---:R-:W-:-:S06]  /*21da0*/  @!P1 FMUL R140, R140, R140 ;  /* 0x0000008c8c8c9220 */ /* 0x004fcc0000400000 */
[----:B------:R-:W-:Y:S01]  /*21db0*/  @!P3 FMUL R145, R145, 0.5 ;  /* 0x3f0000009191b820 */ /* 0x000fe20000400000 */
[----:B------:R-:W2:Y:S01]  /*21dc0*/  MUFU.EX2 R137, R7 ;  /* 0x0000000700897308 */ /* 0x000ea20000000800 */
[--C-:B---3--:R-:W-:Y:S02]  /*21dd0*/  FFMA2 R4, R146.F32x2.HI_LO, UR4.F32, R0.reuse.F32 ;  /* 0x0000000492047c49 */ /* 0x108fe40009200000 */
[----:B------:R-:W-:Y:S01]  /*21de0*/  FFMA2 R146, R142.F32x2.HI_LO, UR4.F32, R0.F32 ;  /* 0x000000048e927c49 */ /* 0x000fe20009200000 */
[----:B------:R-:W-:Y:S01]  /*21df0*/  USHF.R.U32.HI UR4, URZ, 0x15, UR36 ;  /* 0x00000015ff047899 */ /* 0x000fe20008011624 */
[----:B----4-:R-:W-:Y:S01]  /*21e00*/  @!P2 FMUL R133, R133, R133 ;  /* 0x000000858585a220 */ /* 0x010fe20000400000 */
[----:B------:R-:W-:Y:S02]  /*21e10*/  FSETP.GEU.AND P1, PT, R5, -126, PT ;  /* 0xc2fc00000500780b */ /* 0x000fe40003f2e000 */
[----:B------:R-:W-:Y:S01]  /*21e20*/  FSETP.GEU.AND P0, PT, R146, -126, PT ;  /* 0xc2fc00009200780b */ /* 0x000fe20003f0e000 */
[----:B------:R-:W3:Y:S01]  /*21e30*/  MUFU.EX2 R144, R144 ;  /* 0x0000009000907308 */ /* 0x000ee20000000800 */
[----:B------:R-:W-:Y:S01]  /*21e40*/  FSETP.GEU.AND P2, PT, R4, -126, PT ;  /* 0xc2fc00000400780b */ /* 0x000fe20003f4e000 */
[----:B-1----:R-:W-:Y:S01]  /*21e50*/  @!P6 FMUL R136, R136, R136 ;  /* 0x000000888888e220 */ /* 0x002fe20000400000 */
[----:B------:R-:W-:-:S02]  /*21e60*/  FSETP.GEU.AND P6, PT, R147, -126, PT ;  /* 0xc2fc00009300780b */ /* 0x000fc40003fce000 */
[----:B------:R-:W-:-:S03]  /*21e70*/  MOV R0, UR4 ;  /* 0x0000000400007c02 */ /* 0x000fc60008000f00 */
[----:B------:R-:W1:Y:S01]  /*21e80*/  MUFU.EX2 R145, R145 ;  /* 0x0000009100917308 */ /* 0x000e620000000800 */
[----:B--2---:R-:W-:Y:S01]  /*21e90*/  @!P5 FMUL R137, R137, R137 ;  /* 0x000000898989d220 */ /* 0x004fe20000400000 */
[----:B------:R-:W-:Y:S01]  /*21ea0*/  @!P1 FMUL R5, R5, 0.5 ;  /* 0x3f00000005059820 */ /* 0x000fe20000400000 */
[----:B------:R-:W-:Y:S01]  /*21eb0*/  FSETP.GEU.AND P5, PT, R150, -126, PT ;  /* 0xc2fc00009600780b */ /* 0x000fe20003fae000 */
[----:B------:R-:W-:Y:S02]  /*21ec0*/  @!P0 FMUL R146, R146, 0.5 ;  /* 0x3f00000092928820 */ /* 0x000fe40000400000 */
[----:B------:R-:W-:Y:S02]  /*21ed0*/  @!P2 FMUL R4, R4, 0.5 ;  /* 0x3f0000000404a820 */ /* 0x000fe40000400000 */
[----:B------:R-:W2:Y:S01]  /*21ee0*/  MUFU.EX2 R143, R5 ;  /* 0x00000005008f7308 */ /* 0x000ea20000000800 */
[----:B---3--:R-:W-:Y:S01]  /*21ef0*/  @!P4 FMUL R144, R144, R144 ;  /* 0x000000909090c220 */ /* 0x008fe20000400000 */
[----:B------:R-:W-:Y:S01]  /*21f00*/  FSETP.GEU.AND P4, PT, R151, -126, PT ;  /* 0xc2fc00009700780b */ /* 0x000fe20003f8e000 */
[----:B------:R-:W-:-:S05]  /*21f10*/  @!P6 FMUL R147, R147, 0.5 ;  /* 0x3f0000009393e820 */ /* 0x000fca0000400000 */
[----:B------:R-:W3:Y:S01]  /*21f20*/  MUFU.EX2 R146, R146 ;  /* 0x0000009200927308 */ /* 0x000ee20000000800 */
[----:B-1----:R-:W-:Y:S01]  /*21f30*/  @!P3 FMUL R145, R145, R145 ;  /* 0x000000919191b220 */ /* 0x002fe20000400000 */
[----:B------:R-:W-:Y:S01]  /*21f40*/  FSETP.GEU.AND P3, PT, R24, -126, PT ;  /* 0xc2fc00001800780b */ /* 0x000fe20003f6e000 */
[----:B------:R-:W-:-:S03]  /*21f50*/  @!P5 FMUL R150, R150, 0.5 ;  /* 0x3f0000009696d820 */ /* 0x000fc60000400000 */
        /* <DEDUP_REMOVED lines=43> */
[----:B------:R-:W-:Y:S02]  /*22210*/  FSETP.GEU.AND P2, PT, R32, -126, PT ;  /* 0xc2fc00002000780b */ /* 0x000fe40003f4e000 */
[----:B------:R-:W-:Y:S02]  /*22220*/  F2FP.F16.F32.PACK_AB R25, R157, R156 ;  /* 0x0000009c9d19723e */ /* 0x000fe400000000ff */
        /* <DEDUP_REMOVED lines=130> */
[----:B------:R-:W-:Y:S02]  /*22a50*/  FSETP.GEU.AND P6, PT, R63, -126, PT ;  /* 0xc2fc00003f00780b */ /* 0x000fe40003fce000 */
[----:B------:R-:W-:-:S03]  /*22a60*/  F2FP.F16.F32.PACK_AB R56, R89, R88 ;  /* 0x000000585938723e */ /* 0x000fc600000000ff */
        /* <DEDUP_REMOVED lines=9> */
[----:B------:R-:W-:-:S02]  /*22b00*/  FSETP.GEU.AND P4, PT, R65, -126, PT ;  /* 0xc2fc00004100780b */ /* 0x000fc40003f8e000 */
        /* <DEDUP_REMOVED lines=11> */
[----:B------:R-:W-:-:S03]  /*22bc0*/  F2FP.F16.F32.PACK_AB R60, R97, R96 ;  /* 0x00000060613c723e */ /* 0x000fc600000000ff */
[----:B------:R-:W-:Y:S01]  /*22bd0*/  @!P3 FMUL R66, R66, 0.5 ;  /* 0x3f0000004242b820 */ /* 0x000fe20000400000 */
[----:B------:R-:W2:Y:S01]  /*22be0*/  MUFU.EX2 R49, R63 ;  /* 0x0000003f00317308 */ /* 0x000ea20000000800 */
[----:B---3--:R-:W-:Y:S01]  /*22bf0*/  @!P1 FMUL R189, R189, R189 ;  /* 0x000000bdbdbd9220 */ /* 0x008fe20000400000 */
[----:B------:R-:W-:Y:S02]  /*22c00*/  FSETP.GEU.AND P1, PT, R68, -126, PT ;  /* 0xc2fc00004400780b */ /* 0x000fe40003f2e000 */
[----:B------:R-:W-:Y:S02]  /*22c10*/  F2FP.F16.F32.PACK_AB R61, R99, R98 ;  /* 0x00000062633d723e */ /* 0x000fe400000000ff */
[----:B------:R-:W-:Y:S01]  /*22c20*/  F2FP.F16.F32.PACK_AB R42, R189, R188 ;  /* 0x000000bcbd2a723e */ /* 0x000fe200000000ff */
[----:B------:R-:W-:Y:S01]  /*22c30*/  @!P2 FMUL R67, R67, 0.5 ;  /* 0x3f0000004343a820 */ /* 0x000fe20000400000 */
[----:B------:R-:W3:Y:S01]  /*22c40*/  MUFU.EX2 R44, R64 ;  /* 0x00000040002c7308 */ /* 0x000ee20000000800 */
[----:B-1----:R-:W-:Y:S01]  /*22c50*/  @!P0 FMUL R43, R43, R43 ;  /* 0x0000002b2b2b8220 */ /* 0x002fe20000400000 */
[----:B------:R-:W-:-:S02]  /*22c60*/  FSETP.GEU.AND P0, PT, R69, -126, PT ;  /* 0xc2fc00004500780b */ /* 0x000fc40003f0e000 */
[----:B------:R-:W-:Y:S02]  /*22c70*/  F2FP.F16.F32.PACK_AB R62, R101, R100 ;  /* 0x00000064653e723e */ /* 0x000fe400000000ff */
[----:B------:R1:W-:Y:S01]  /*22c80*/  STL [R1+0x10], R43 ;  /* 0x0000102b01007387 */ /* 0x0003e20000100800 */
[----:B------:R-:W-:Y:S01]  /*22c90*/  @!P1 FMUL R68, R68, 0.5 ;  /* 0x3f00000044449820 */ /* 0x000fe20000400000 */
[----:B------:R-:W4:Y:S01]  /*22ca0*/  MUFU.EX2 R48, R65 ;  /* 0x0000004100307308 */ /* 0x000f220000000800 */
[----:B--2---:R-:W-:Y:S01]  /*22cb0*/  @!P6 FMUL R49, R49, R49 ;  /* 0x000000313131e220 */ /* 0x004fe20000400000 */
[----:B------:R-:W-:Y:S02]  /*22cc0*/  FSETP.GEU.AND P6, PT, R70, -126, PT ;  /* 0xc2fc00004600780b */ /* 0x000fe40003fce000 */
[----:B------:R-:W-:Y:S02]  /*22cd0*/  F2FP.F16.F32.PACK_AB R63, R103, R102 ;  /* 0x00000066673f723e */ /* 0x000fe400000000ff */
[----:B------:R-:W-:Y:S01]  /*22ce0*/  STL [R1+0x14], R49 ;  /* 0x0000143101007387 */ /* 0x000fe20000100800 */
[----:B------:R-:W-:Y:S01]  /*22cf0*/  @!P0 FMUL R69, R69, 0.5 ;  /* 0x3f00000045458820 */ /* 0x000fe20000400000 */
[----:B------:R-:W2:Y:S01]  /*22d00*/  MUFU.EX2 R45, R66 ;  /* 0x00000042002d7308 */ /* 0x000ea20000000800 */
[----:B---3--:R-:W-:Y:S01]  /*22d10*/  @!P5 FMUL R44, R44, R44 ;  /* 0x0000002c2c2cd220 */ /* 0x008fe20000400000 */
        /* <DEDUP_REMOVED lines=11> */
[----:B--2---:R-:W-:Y:S01]  /*22dd0*/  @!P3 FMUL R45, R45, R45 ;  /* 0x0000002d2d2db220 */ /* 0x004fe20000400000 */
[----:B------:R-:W-:-:S02]  /*22de0*/  FSETP.GEU.AND P3, PT, R73, -126, PT ;  /* 0xc2fc00004900780b */ /* 0x000fc40003f6e000 */
[----:B-1----:R-:W-:Y:S02]  /*22df0*/  F2FP.F16.F32.PACK_AB R43, R49, R43 ;  /* 0x0000002b312b723e */ /* 0x002fe400000000ff */
[----:B------:R1:W-:Y:S01]  /*22e00*/  STL [R1+0x20], R45 ;  /* 0x0000202d01007387 */ /* 0x0003e20000100800 */
[----:B------:R-:W-:Y:S01]  /*22e10*/  @!P4 FMUL R72, R72, 0.5 ;  /* 0x3f0000004848c820 */ /* 0x000fe20000400000 */
[----:B------:R-:W2:Y:S01]  /*22e20*/  MUFU.EX2 R46, R69 ;  /* 0x00000045002e7308 */ /* 0x000ea20000000800 */
        /* <DEDUP_REMOVED lines=8> */
[----:B---3--:R-:W-:Y:S02]  /*22eb0*/  F2FP.F16.F32.PACK_AB R44, R48, R44 ;  /* 0x0000002c302c723e */ /* 0x008fe400000000ff */
[----:B------:R-:W-:Y:S01]  /*22ec0*/  STL [R1+0x28], R5 ;  /* 0x0000280501007387 */ /* 0x000fe20000100800 */
[----:B------:R-:W-:Y:S01]  /*22ed0*/  @!P2 FMUL R74, R74, 0.5 ;  /* 0x3f0000004a4aa820 */ /* 0x000fe20000400000 */
[----:B------:R-:W3:Y:S01]  /*22ee0*/  MUFU.EX2 R4, R71 ;  /* 0x0000004700047308 */ /* 0x000ee20000000800 */
[----:B--2---:R-:W-:Y:S01]  /*22ef0*/  @!P0 FMUL R46, R46, R46 ;  /* 0x0000002e2e2e8220 */ /* 0x004fe20000400000 */
[----:B------:R-:W-:Y:S02]  /*22f00*/  FSETP.GEU.AND P0, PT, R76, -126, PT ;  /* 0xc2fc00004c00780b */ /* 0x000fe40003f0e000 */
[----:B------:R-:W-:Y:S02]  /*22f10*/  F2FP.F16.F32.PACK_AB R67, R111, R110 ;  /* 0x0000006e6f43723e */ /* 0x000fe400000000ff */
[----:B------:R2:W-:Y:S01]  /*22f20*/  STL [R1+0x2c], R46 ;  /* 0x00002c2e01007387 */ /* 0x0005e20000100800 */
[----:B------:R-:W-:Y:S01]  /*22f30*/  @!P1 FMUL R75, R75, 0.5 ;  /* 0x3f0000004b4b9820 */ /* 0x000fe20000400000 */
[----:B------:R-:W4:Y:S01]  /*22f40*/  MUFU.EX2 R21, R72 ;  /* 0x0000004800157308 */ /* 0x000f220000000800 */
[----:B-----5:R-:W-:Y:S01]  /*22f50*/  @!P6 FMUL R7, R7, R7 ;  /* 0x000000070707e220 */ /* 0x020fe20000400000 */
[----:B------:R-:W-:-:S02]  /*22f60*/  FSETP.GEU.AND P6, PT, R77, -126, PT ;  /* 0xc2fc00004d00780b */ /* 0x000fc40003fce000 */
[----:B-1----:R-:W-:Y:S02]  /*22f70*/  F2FP.F16.F32.PACK_AB R45, R47, R45 ;  /* 0x0000002d2f2d723e */ /* 0x002fe400000000ff */
[----:B------:R1:W-:Y:S01]  /*22f80*/  STL [R1+0x30], R7 ;  /* 0x0000300701007387 */ /* 0x0003e20000100800 */
[----:B------:R-:W-:Y:S01]  /*22f90*/  @!P0 FMUL R76, R76, 0.5 ;  /* 0x3f0000004c4c8820 */ /* 0x000fe20000400000 */
[----:B------:R-:W5:Y:S01]  /*22fa0*/  MUFU.EX2 R6, R73 ;  /* 0x0000004900067308 */ /* 0x000f620000000800 */
[----:B---3--:R-:W-:Y:S01]  /*22fb0*/  @!P5 FMUL R4, R4, R4 ;  /* 0x000000040404d220 */ /* 0x008fe20000400000 */
[----:B------:R-:W-:Y:S02]  /*22fc0*/  FSETP.GEU.AND P5, PT, R78, -126, PT ;  /* 0xc2fc00004e00780b */ /* 0x000fe40003fae000 */
[----:B------:R-:W-:Y:S02]  /*22fd0*/  F2FP.F16.F32.PACK_AB R68, R113, R112 ;  /* 0x000000707144723e */ /* 0x000fe400000000ff */
[----:B------:R1:W-:Y:S01]  /*22fe0*/  STL [R1+0x34], R4 ;  /* 0x0000340401007387 */ /* 0x0003e20000100800 */
[----:B------:R-:W-:Y:S01]  /*22ff0*/  @!P6 FMUL R77, R77, 0.5 ;  /* 0x3f0000004d4de820 */ /* 0x000fe20000400000 */
[----:B------:R-:W3:Y:S01]  /*23000*/  MUFU.EX2 R15, R74 ;  /* 0x0000004a000f7308 */ /* 0x000ee20000000800 */
[----:B----4-:R-:W-:Y:S01]  /*23010*/  @!P4 FMUL R21, R21, R21 ;  /* 0x000000151515c220 */ /* 0x010fe20000400000 */
[----:B------:R-:W-:-:S02]  /*23020*/  FSETP.GEU.AND P4, PT, R79, -126, PT ;  /* 0xc2fc00004f00780b */ /* 0x000fc40003f8e000 */
[----:B------:R-:W-:Y:S02]  /*23030*/  F2FP.F16.F32.PACK_AB R69, R115, R114 ;  /* 0x000000727345723e */ /* 0x000fe400000000ff */
[----:B------:R1:W-:Y:S01]  /*23040*/  STL [R1+0x38], R21 ;  /* 0x0000381501007387 */ /* 0x0003e20000100800 */
[----:B------:R-:W-:Y:S01]  /*23050*/  @!P5 FMUL R78, R78, 0.5 ;  /* 0x3f0000004e4ed820 */ /* 0x000fe20000400000 */
[----:B------:R-:W4:Y:S01]  /*23060*/  MUFU.EX2 R20, R75 ;  /* 0x0000004b00147308 */ /* 0x000f220000000800 */
[----:B-----5:R-:W-:Y:S01]  /*23070*/  @!P3 FMUL R6, R6, R6 ;  /* 0x000000060606b220 */ /* 0x020fe20000400000 */
[----:B------:R-:W-:Y:S02]  /*23080*/  FSETP.GEU.AND P3, PT, R80, -126, PT ;  /* 0xc2fc00005000780b */ /* 0x000fe40003f6e000 */
[----:B------:R-:W-:Y:S02]  /*23090*/  F2FP.F16.F32.PACK_AB R70, R117, R116 ;  /* 0x000000747546723e */ /* 0x000fe400000000ff */
[----:B------:R1:W-:Y:S01]  /*230a0*/  STL [R1+0x3c], R6 ;  /* 0x00003c0601007387 */ /* 0x0003e20000100800 */
[----:B------:R-:W-:Y:S01]  /*230b0*/  @!P4 FMUL R79, R79, 0.5 ;  /* 0x3f0000004f4fc820 */ /* 0x000fe20000400000 */
[----:B------:R-:W5:Y:S01]  /*230c0*/  MUFU.EX2 R13, R76 ;  /* 0x0000004c000d7308 */ /* 0x000f620000000800 */
[----:B---3--:R-:W-:Y:S01]  /*230d0*/  @!P2 FMUL R15, R15, R15 ;  /* 0x0000000f0f0fa220 */ /* 0x008fe20000400000 */
[----:B------:R-:W-:-:S02]  /*230e0*/  FSETP.GEU.AND P2, PT, R81, -126, PT ;  /* 0xc2fc00005100780b */ /* 0x000fc40003f4e000 */
[----:B------:R-:W-:Y:S02]  /*230f0*/  F2FP.F16.F32.PACK_AB R71, R23, R22 ;  /* 0x000000161747723e */ /* 0x000fe400000000ff */
[----:B------:R1:W-:Y:S01]  /*23100*/  STL [R1+0x40], R15 ;  /* 0x0000400f01007387 */ /* 0x0003e20000100800 */
[----:B------:R-:W-:Y:S01]  /*23110*/  @!P3 FMUL R80, R80, 0.5 ;  /* 0x3f0000005050b820 */ /* 0x000fe20000400000 */
[----:B------:R-:W3:Y:S01]  /*23120*/  MUFU.EX2 R14, R77 ;  /* 0x0000004d000e7308 */ /* 0x000ee20000000800 */
[----:B----4-:R-:W-:Y:S01]  /*23130*/  @!P1 FMUL R20, R20, R20 ;  /* 0x0000001414149220 */ /* 0x010fe20000400000 */
[----:B------:R-:W-:Y:S02]  /*23140*/  FSETP.GEU.AND P1, PT, R82, -126, PT ;  /* 0xc2fc00005200780b */ /* 0x000fe40003f2e000 */
[----:B------:R-:W-:Y:S02]  /*23150*/  F2FP.F16.F32.PACK_AB R72, R119, R118 ;  /* 0x000000767748723e */ /* 0x000fe400000000ff */
[----:B------:R1:W-:Y:S01]  /*23160*/  STL [R1+0x44], R20 ;  /* 0x0000441401007387 */ /* 0x0003e20000100800 */
[----:B------:R-:W-:Y:S01]  /*23170*/  @!P2 FMUL R81, R81, 0.5 ;  /* 0x3f0000005151a820 */ /* 0x000fe20000400000 */
[----:B------:R-:W4:Y:S01]  /*23180*/  MUFU.EX2 R11, R78 ;  /* 0x0000004e000b7308 */ /* 0x000f220000000800 */
[----:B-----5:R-:W-:Y:S01]  /*23190*/  @!P0 FMUL R13, R13, R13 ;  /* 0x0000000d0d0d8220 */ /* 0x020fe20000400000 */
[----:B------:R-:W-:-:S02]  /*231a0*/  FSETP.GEU.AND P0, PT, R83, -126, PT ;  /* 0xc2fc00005300780b */ /* 0x000fc40003f0e000 */
[----:B------:R-:W-:Y:S02]  /*231b0*/  F2FP.F16.F32.PACK_AB R73, R121, R120 ;  /* 0x000000787949723e */ /* 0x000fe400000000ff */
[----:B------:R1:W-:Y:S01]  /*231c0*/  STL [R1+0x48], R13 ;  /* 0x0000480d01007387 */ /* 0x0003e20000100800 */
[----:B------:R-:W-:Y:S01]  /*231d0*/  @!P1 FMUL R82, R82, 0.5 ;  /* 0x3f00000052529820 */ /* 0x000fe20000400000 */
[----:B------:R-:W5:Y:S01]  /*231e0*/  MUFU.EX2 R12, R79 ;  /* 0x0000004f000c7308 */ /* 0x000f620000000800 */
[----:B---3--:R-:W-:Y:S01]  /*231f0*/  @!P6 FMUL R14, R14, R14 ;  /* 0x0000000e0e0ee220 */ /* 0x008fe20000400000 */
[----:B------:R-:W-:Y:S02]  /*23200*/  LOP3.LUT P6, RZ, R0, 0x3, R19, 0x48, !PT ;  /* 0x0000000300ff7812 */ /* 0x000fe400078c4813 */
[----:B------:R-:W-:Y:S02]  /*23210*/  F2FP.F16.F32.PACK_AB R74, R129, R128 ;  /* 0x00000080814a723e */ /* 0x000fe400000000ff */
[----:B------:R1:W-:Y:S01]  /*23220*/  STL [R1+0x4c], R14 ;  /* 0x00004c0e01007387 */ /* 0x0003e20000100800 */
[----:B------:R-:W-:Y:S01]  /*23230*/  @!P0 FMUL R83, R83, 0.5 ;  /* 0x3f00000053538820 */ /* 0x000fe20000400000 */
[----:B------:R-:W3:Y:S01]  /*23240*/  MUFU.EX2 R9, R80 ;  /* 0x0000005000097308 */ /* 0x000ee20000000800 */
[----:B----4-:R-:W-:Y:S01]  /*23250*/  @!P5 FMUL R11, R11, R11 ;  /* 0x0000000b0b0bd220 */ /* 0x010fe20000400000 */
[----:B------:R-:W-:-:S02]  /*23260*/  F2FP.F16.F32.PACK_AB R75, R123, R122 ;  /* 0x0000007a7b4b723e */ /* 0x000fc400000000ff */
[----:B------:R-:W-:Y:S02]  /*23270*/  F2FP.F16.F32.PACK_AB R76, R131, R130 ;  /* 0x00000082834c723e */ /* 0x000fe400000000ff */
[----:B------:R1:W-:Y:S01]  /*23280*/  STL [R1+0x50], R11 ;  /* 0x0000500b01007387 */ /* 0x0003e20000100800 */
[----:B------:R-:W-:Y:S01]  /*23290*/  F2FP.F16.F32.PACK_AB R77, R125, R124 ;  /* 0x0000007c7d4d723e */ /* 0x000fe200000000ff */
[----:B------:R-:W4:Y:S01]  /*232a0*/  MUFU.EX2 R10, R81 ;  /* 0x00000051000a7308 */ /* 0x000f220000000800 */
[----:B-----5:R-:W-:Y:S01]  /*232b0*/  @!P4 FMUL R12, R12, R12 ;  /* 0x0000000c0c0cc220 */ /* 0x020fe20000400000 */
[----:B------:R-:W-:Y:S02]  /*232c0*/  F2FP.F16.F32.PACK_AB R78, R135, R134 ;  /* 0x00000086874e723e */ /* 0x000fe400000000ff */
[----:B------:R-:W-:Y:S02]  /*232d0*/  F2FP.F16.F32.PACK_AB R79, R127, R126 ;  /* 0x0000007e7f4f723e */ /* 0x000fe400000000ff */
[----:B------:R1:W-:Y:S01]  /*232e0*/  STL [R1+0x54], R12 ;  /* 0x0000540c01007387 */ /* 0x0003e20000100800 */
[----:B--2---:R-:W-:Y:S01]  /*232f0*/  F2FP.F16.F32.PACK_AB R46, R46, R5 ;  /* 0x000000052e2e723e */ /* 0x004fe200000000ff */
[----:B------:R-:W2:Y:S01]  /*23300*/  MUFU.EX2 R3, R82 ;  /* 0x0000005200037308 */ /* 0x000ea20000000800 */
[----:B---3--:R-:W-:Y:S01]  /*23310*/  @!P3 FMUL R9, R9, R9 ;  /* 0x000000090909b220 */ /* 0x008fe20000400000 */
[----:B------:R-:W-:-:S02]  /*23320*/  F2FP.F16.F32.PACK_AB R80, R139, R138 ;  /* 0x0000008a8b50723e */ /* 0x000fc400000000ff */
[----:B------:R-:W-:Y:S02]  /*23330*/  F2FP.F16.F32.PACK_AB R47, R4, R7 ;  /* 0x00000007042f723e */ /* 0x000fe400000000ff */
[----:B------:R1:W-:Y:S01]  /*23340*/  STL [R1+0x60], R9 ;  /* 0x0000600901007387 */ /* 0x0003e20000100800 */
[----:B------:R-:W-:Y:S01]  /*23350*/  F2FP.F16.F32.PACK_AB R48, R6, R21 ;  /* 0x000000150630723e */ /* 0x000fe200000000ff */
[----:B------:R-:W3:Y:S01]  /*23360*/  MUFU.EX2 R8, R83 ;  /* 0x0000005300087308 */ /* 0x000ee20000000800 */
[----:B----4-:R-:W-:Y:S01]  /*23370*/  @!P2 FMUL R10, R10, R10 ;  /* 0x0000000a0a0aa220 */ /* 0x010fe20000400000 */
        /* <DEDUP_REMOVED lines=10> */
[----:B------:R-:W-:-:S04]  /*23420*/  F2FP.F16.F32.PACK_AB R83, R137, R136 ;  /* 0x000000888953723e */ /* 0x000fc800000000ff */
[----:B------:R1:W-:Y:S01]  /*23430*/  STL [R1+0x5c], R8 ;  /* 0x00005c0801007387 */ /* 0x0003e20000100800 */
        /* <DEDUP_REMOVED lines=18> */
.L_x_328:
[----:B------:R-:W-:Y:S05]  /*23560*/  WARPSYNC.ALL ;  /* 0x0000000000007948 */ /* 0x000fea0003800000 */
[----:B------:R2:W-:Y:S01]  /*23570*/  STTM.x32 tmem[UR36], R56 ;  /* 0x00000038000079ed */ /* 0x0005e200082c0024 */
[----:B------:R-:W3:Y:S01]  /*23580*/  LDCU UR4, c[0x0][0x704] ;  /* 0x0000e080ff0477ac */ /* 0x000ee20008000800 */
[----:B--2---:R-:W2:Y:S01]  /*23590*/  LDL R87, [R1+0x6c] ;  /* 0x00006c0001577983 */ /* 0x004ea20000100800 */
[----:B------:R-:W4:Y:S02]  /*235a0*/  S2R R19, SR_TID.X ;  /* 0x0000000000137919 */ /* 0x000f240000002100 */
[----:B----4-:R-:W-:-:S02]  /*235b0*/  SHF.R.U32.HI R60, RZ, 0x5, R19 ;  /* 0x00000005ff3c7819 */ /* 0x010fc40000011613 */
[----:B--2---:R-:W-:-:S04]  /*235c0*/  FSETP.NEU.AND P0, PT, R87, -INF , PT ;  /* 0xff8000005700780b */ /* 0x004fc80003f0d000 */
[----:B------:R-:W-:-:S05]  /*235d0*/  FSEL R0, R87, RZ, P0 ;  /* 0x000000ff57007208 */ /* 0x000fca0000000000 */
[----:B---3--:R-:W-:-:S04]  /*235e0*/  FMUL R0, R0, -UR4 ;  /* 0x8000000400007c20 */ /* 0x008fc80008400000 */
[--C-:B------:R-:W-:Y:S02]  /*235f0*/  FFMA2 R54, R54.F32x2.HI_LO, UR4.F32, R0.reuse.F32 ;  /* 0x0000000436367c49 */ /* 0x100fe40009200000 */
[----:B------:R-:W-:Y:S01]  /*23600*/  FFMA2 R148, R148.F32x2.HI_LO, UR4.F32, R0.F32 ;  /* 0x0000000494947c49 */ /* 0x000fe20009200000 */
[----:B------:R-:W-:Y:S02]  /*23610*/  UIADD3 UR4, UPT, UPT, UR36, 0x20, URZ ;  /* 0x0000002024047890 */ /* 0x000fe4000fffe0ff */
[----:B------:R-:W-:Y:S02]  /*23620*/  FSETP.GEU.AND P4, PT, R54, -126, PT ;  /* 0xc2fc00003600780b */ /* 0x000fe40003f8e000 */
[----:B------:R-:W-:Y:S01]  /*23630*/  FSETP.GEU.AND P3, PT, R55, -126, PT ;  /* 0xc2fc00003700780b */ /* 0x000fe20003f6e000 */
[----:B------:R-:W-:Y:S01]  /*23640*/  USHF.R.U32.HI UR4, URZ, 0x15, UR4 ;  /* 0x00000015ff047899 */ /* 0x000fe20008011604 */
[----:B------:R-:W-:Y:S02]  /*23650*/  FSETP.GEU.AND P2, PT, R148, -126, PT ;  /* 0xc2fc00009400780b */ /* 0x000fe40003f4e000 */
[----:B------:R-:W-:-:S03]  /*23660*/  FSETP.GEU.AND P1, PT, R149, -126, PT ;  /* 0xc2fc00009500780b */ /* 0x000fc60003f2e000 */
[----:B------:R-:W-:-:S04]  /*23670*/  MOV R0, UR4 ;  /* 0x0000000400007c02 */ /* 0x000fc80008000f00 */
[----:B------:R-:W-:Y:S01]  /*23680*/  @!P4 FMUL R54, R54, 0.5 ;  /* 0x3f0000003636c820 */ /* 0x000fe20000400000 */
[----:B------:R-:W-:Y:S01]  /*23690*/  LOP3.LUT P0, RZ, R0, 0x3, R60, 0x48, !PT ;  /* 0x0000000300ff7812 */ /* 0x000fe2000780483c */
[----:B------:R-:W-:Y:S02]  /*236a0*/  @!P3 FMUL R55, R55, 0.5 ;  /* 0x3f0000003737b820 */ /* 0x000fe40000400000 */
[----:B------:R-:W-:Y:S01]  /*236b0*/  @!P2 FMUL R148, R148, 0.5 ;  /* 0x3f0000009494a820 */ /* 0x000fe20000400000 */
[----:B------:R-:W2:Y:S01]  /*236c0*/  MUFU.EX2 R58, R54 ;  /* 0x00000036003a7308 */ /* 0x000ea20000000800 */
[----:B------:R-:W-:-:S07]  /*236d0*/  @!P1 FMUL R149, R149, 0.5 ;  /* 0x3f00000095959820 */ /* 0x000fce0000400000 */
[----:B------:R-:W3:Y:S08]  /*236e0*/  MUFU.EX2 R59, R55 ;  /* 0x00000037003b7308 */ /* 0x000ef00000000800 */
[----:B------:R-:W4:Y:S01]  /*236f0*/  MUFU.EX2 R56, R148 ;  /* 0x0000009400387308 */ /* 0x000f220000000800 */
[----:B--2---:R-:W-:-:S07]  /*23700*/  @!P4 FMUL R58, R58, R58 ;  /* 0x0000003a3a3ac220 */ /* 0x004fce0000400000 */
[----:B------:R-:W2:Y:S01]  /*23710*/  MUFU.EX2 R57, R149 ;  /* 0x0000009500397308 */ /* 0x000ea20000000800 */
[----:B---3--:R-:W-:-:S05]  /*23720*/  @!P3 FMUL R59, R59, R59 ;  /* 0x0000003b3b3bb220 */ /* 0x008fca0000400000 */
[----:B------:R-:W-:Y:S01]  /*23730*/  F2FP.F16.F32.PACK_AB R54, R59, R58 ;  /* 0x0000003a3b36723e */ /* 0x000fe200000000ff */
[----:B----4-:R-:W-:Y:S01]  /*23740*/  @!P2 FMUL R56, R56, R56 ;  /* 0x000000383838a220 */ /* 0x010fe20000400000 */
[----:B--2---:R-:W-:-:S05]  /*23750*/  @!P1 FMUL R57, R57, R57 ;  /* 0x0000003939399220 */ /* 0x004fca0000400000 */
        /* <DEDUP_REMOVED lines=18> */
.L_x_329:
        /* <DEDUP_REMOVED lines=8> */
.L_x_330:
        /* <DEDUP_REMOVED lines=9> */
[----:B------:R-:W-:Y:S02]  /*23990*/  USEL UR4, UR42, UR43, UP0 ;  /* 0x0000002b2a047287 */ /* 0x000fe40008000000 */
[----:B------:R-:W-:Y:S02]  /*239a0*/  UISETP.NE.AND UP0, UPT, UR46, URZ, UPT ;  /* 0x000000ff2e00728c */ /* 0x000fe4000bf05270 */
[----:B------:R-:W-:-:S07]  /*239b0*/  ULOP3.LUT UR37, UR4, 0x1, URZ, 0x3c, !UPT ;  /* 0x0000000104257892 */ /* 0x000fce000f8e3cff */
[----:B------:R-:W-:Y:S05]  /*239c0*/  BRA.U UP0, `(.L_x_331) ;  /* 0x0000000100047547 */ /* 0x000fea000b800000 */
[----:B------:R-:W-:Y:S05]  /*239d0*/  BPT.TRAP 0x1 ;  /* 0x000000040000795c */ /* 0x000fea0000300000 */
.L_x_331:
[----:B------:R-:W-:Y:S01]  /*239e0*/  UISETP.NE.AND UP0, UPT, UR40, URZ, UPT ;  /* 0x000000ff2800728c */ /* 0x000fe2000bf05270 */
[----:B------:R-:W-:Y:S01]  /*239f0*/  FADD2 R90, R90.F32x2.HI_LO, RZ.F32 ;  /* 0x000000ff5a5a724b */ /* 0x000fe20000200000 */
[----:B------:R-:W-:Y:S01]  /*23a00*/  FSETP.NEU.AND P0, PT, R87, -INF , PT ;  /* 0xff8000005700780b */ /* 0x000fe20003f0d000 */
[----:B------:R-:W-:Y:S01]  /*23a10*/  FADD2 R92, R92.F32x2.HI_LO, RZ.F32 ;  /* 0x000000ff5c5c724b */ /* 0x000fe20000200000 */
[----:B------:R-:W-:Y:S01]  /*23a20*/  USEL UR4, UR44, UR45, UP0 ;  /* 0x0000002d2c047287 */ /* 0x000fe20008000000 */
[----:B------:R-:W-:Y:S01]  /*23a30*/  FADD2 R90, R90.F32x2.HI_LO, R98.F32x2.HI_LO ;  /* 0x000000625a5a724b */ /* 0x000fe20000000000 */
[----:B-1----:R-:W-:Y:S01]  /*23a40*/  FSEL R3, R87, RZ, P0 ;  /* 0x000000ff57037208 */ /* 0x002fe20000000000 */
[----:B------:R-:W-:Y:S01]  /*23a50*/  FADD2 R94, R94.F32x2.HI_LO, RZ.F32 ;  /* 0x000000ff5e5e724b */ /* 0x000fe20000200000 */
[----:B------:R-:W-:Y:S01]  /*23a60*/  ULOP3.LUT UR36, UR4, 0x1, URZ, 0x3c, !UPT ;  /* 0x0000000104247892 */ /* 0x000fe2000f8e3cff */
[----:B------:R-:W-:Y:S01]  /*23a70*/  FADD2 R92, R92.F32x2.HI_LO, R100.F32x2.HI_LO ;  /* 0x000000645c5c724b */ /* 0x000fe20000000000 */
[----:B------:R-:W-:Y:S01]  /*23a80*/  UIADD3 UR4, UPT, UPT, UR5, 0x70088, URZ ;  /* 0x0007008805047890 */ /* 0x000fe2000fffe0ff */
[----:B------:R-:W-:Y:S01]  /*23a90*/  FADD2 R94, R94.F32x2.HI_LO, R102.F32x2.HI_LO ;  /* 0x000000665e5e724b */ /* 0x000fe20000000000 */
[----:B------:R-:W-:Y:S01]  /*23aa0*/  @UP0 UIADD3 UR4, UPT, UPT, UR5, 0x70078, URZ ;  /* 0x0007007805040890 */ /* 0x000fe2000fffe0ff */
[----:B------:R-:W-:Y:S01]  /*23ab0*/  FADD2 R90, R90.F32x2.HI_LO, R106.F32x2.HI_LO ;  /* 0x0000006a5a5a724b */ /* 0x000fe20000000000 */
[----:B------:R-:W-:Y:S01]  /*23ac0*/  MOV R0, UR36 ;  /* 0x0000002400007c02 */ /* 0x000fe20008000f00 */
[----:B------:R-:W-:Y:S01]  /*23ad0*/  FADD2 R92, R92.F32x2.HI_LO, R108.F32x2.HI_LO ;  /* 0x0000006c5c5c724b */ /* 0x000fe20000000000 */
[----:B------:R-:W-:Y:S01]  /*23ae0*/  FSETP.NEU.AND P0, PT, R17, R3, PT ;  /* 0x000000031100720b */ /* 0x000fe20003f0d000 */
[----:B------:R-:W-:Y:S01]  /*23af0*/  FADD2 R94, R94.F32x2.HI_LO, R110.F32x2.HI_LO ;  /* 0x0000006e5e5e724b */ /* 0x000fe20000000000 */
[----:B------:R-:W-:Y:S01]  /*23b00*/  SHF.L.U32 R0, R0, 0x1f, RZ ;  /* 0x0000001f00007819 */ /* 0x000fe200000006ff */
[----:B------:R-:W-:-:S02]  /*23b10*/  FADD2 R90, R90.F32x2.HI_LO, R114.F32x2.HI_LO ;  /* 0x000000725a5a724b */ /* 0x000fc40000000000 */
[----:B------:R-:W-:Y:S01]  /*23b20*/  FADD2 R92, R92.F32x2.HI_LO, R116.F32x2.HI_LO ;  /* 0x000000745c5c724b */ /* 0x000fe20000000000 */
[----:B------:R-:W1:Y:S01]  /*23b30*/  SYNCS.PHASECHK.TRANS64.TRYWAIT P2, [UR4], R0 ;  /* 0x00000000ff0075a7 */ /* 0x000e620008041104 */
[----:B------:R-:W-:Y:S02]  /*23b40*/  FADD2 R94, R94.F32x2.HI_LO, R22.F32x2.HI_LO ;  /* 0x000000165e5e724b */ /* 0x000fe40000000000 */
[----:B------:R-:W-:Y:S02]  /*23b50*/  FADD2 R90, R90.F32x2.HI_LO, R120.F32x2.HI_LO ;  /* 0x000000785a5a724b */ /* 0x000fe40000000000 */
[----:B------:R-:W-:Y:S02]  /*23b60*/  FADD2 R92, R92.F32x2.HI_LO, R128.F32x2.HI_LO ;  /* 0x000000805c5c724b */ /* 0x000fe40000000000 */
[----:B------:R-:W-:Y:S02]  /*23b70*/  FADD2 R94, R94.F32x2.HI_LO, R122.F32x2.HI_LO ;  /* 0x0000007a5e5e724b */ /* 0x000fe40000000000 */
[----:B------:R-:W-:Y:S01]  /*23b80*/  FADD2 R90, R90.F32x2.HI_LO, R124.F32x2.HI_LO ;  /* 0x0000007c5a5a724b */ /* 0x000fe20000000000 */
[----:B-1----:R-:W-:Y:S06]  /*23b90*/  @!P2 BRA `(.L_x_332) ;  /* 0x000000740018a947 */ /* 0x002fec0003800000 */
.L_x_477:
[----:B------:R-:W-:Y:S01]  /*23ba0*/  BSSY.RECONVERGENT B0, `(.L_x_333) ;  /* 0x000000b000007945 */ /* 0x000fe20003800200 */
[----:B-1----:R-:W-:-:S03]  /*23bb0*/  MOV R0, 0x3f000000 ;  /* 0x3f00000000007802 */ /* 0x002fc60000000f00 */
[----:B------:R-:W-:Y:S05]  /*23bc0*/  @!P0 BRA `(.L_x_334) ;  /* 0x0000000000208947 */ /* 0x000fea0003800000 */
[----:B------:R-:W1:Y:S01]  /*23bd0*/  LDCU UR4, c[0x0][0x704] ;  /* 0x0000e080ff0477ac */ /* 0x000e620008000800 */
[----:B------:R-:W-:-:S04]  /*23be0*/  FADD R0, -R3, R17 ;  /* 0x0000001103007221 */ /* 0x000fc80000000100 */
[----:B-1----:R-:W-:-:S05]  /*23bf0*/  FMUL R0, R0, UR4 ;  /* 0x0000000400007c20 */ /* 0x002fca0008400000 */
[----:B------:R-:W-:-:S13]  /*23c00*/  FSETP.GEU.AND P0, PT, R0, -126, PT ;  /* 0xc2fc00000000780b */ /* 0x000fda0003f0e000 */
[----:B------:R-:W-:-:S06]  /*23c10*/  @!P0 FMUL R0, R0, 0.5 ;  /* 0x3f00000000008820 */ /* 0x000fcc0000400000 */
[----:B------:R-:W1:Y:S02]  /*23c20*/  MUFU.EX2 R0, R0 ;  /* 0x0000000000007308 */ /* 0x000e640000000800 */
[----:B-1----:R-:W-:-:S04]  /*23c30*/  @!P0 FMUL R0, R0, R0 ;  /* 0x0000000000008220 */ /* 0x002fc80000400000 */
[----:B------:R-:W-:Y:S02]  /*23c40*/  FMUL R0, R0, 0.5 ;  /* 0x3f00000000007820 */ /* 0x000fe40000400000 */
.L_x_334:
[----:B------:R-:W-:Y:S05]  /*23c50*/  BSYNC.RECONVERGENT B0 ;  /* 0x0000000000007941 */ /* 0x000fea0003800200 */
.L_x_333:
        /* <DEDUP_REMOVED lines=62> */
[----:B------:R-:W-:-:S04]  /*24040*/  FADD2 R88, R88.F32x2.HI_LO, R92.F32x2.HI_LO ;  /* 0x0000005c5858724b */ /* 0x000fc80000000000 */
[----:B------:R-:W-:-:S05]  /*24050*/  FADD R0, R88, R89 ;  /* 0x0000005958007221 */ /* 0x000fca0000000000 */
[----:B------:R1:W-:Y:S01]  /*24060*/  STL [R1+0x68], R0 ;  /* 0x0000680001007387 */ /* 0x0003e20000100800 */
[----:B------:R-:W-:Y:S05]  /*24070*/  @P1 BRA `(.L_x_335) ;  /* 0x0000000000041947 */ /* 0x000fea0003800000 */
[----:B------:R-:W-:Y:S05]  /*24080*/  BPT.TRAP 0x1 ;  /* 0x000000040000795c */ /* 0x000fea0000300000 */
.L_x_335:
[----:B------:R-:W-:Y:S01]  /*24090*/  UISETP.NE.AND UP0, UPT, UR40, URZ, UPT ;  /* 0x000000ff2800728c */ /* 0x000fe2000bf05270 */
[----:B-1----:R-:W-:Y:S01]  /*240a0*/  IMAD.U32 R0, RZ, RZ, UR37 ;  /* 0x00000025ff007e24 */ /* 0x002fe2000f8e00ff */
[----:B------:R-:W-:Y:S01]  /*240b0*/  UIADD3 UR4, UPT, UPT, UR5, 0x70060, URZ ;  /* 0x0007006005047890 */ /* 0x000fe2000fffe0ff */
[----:B------:R-:W-:Y:S01]  /*240c0*/  IMAD.U32 R16, R19, 0x10000, RZ ;  /* 0x0001000013107824 */ /* 0x000fe200078e00ff */
[----:B------:R-:W-:Y:S02]  /*240d0*/  LOP3.LUT R60, R60, 0x3, RZ, 0xc0, !PT ;  /* 0x000000033c3c7812 */ /* 0x000fe400078ec0ff */
[----:B------:R-:W-:Y:S02]  /*240e0*/  SHF.L.U32 R0, R0, 0x1f, RZ ;  /* 0x0000001f00007819 */ /* 0x000fe400000006ff */
[----:B------:R-:W-:-:S03]  /*240f0*/  LOP3.LUT R16, R16, 0x600000, RZ, 0xc0, !PT ;  /* 0x0060000010107812 */ /* 0x000fc600078ec0ff */
[----:B------:R-:W-:Y:S01]  /*24100*/  @UP0 UIADD3 UR4, UPT, UPT, UR5, 0x70050, URZ ;  /* 0x0007005005040890 */ /* 0x000fe2000fffe0ff */
[----:B------:R-:W-:Y:S01]  /*24110*/  SHF.R.U32.HI R3, RZ, 0x15, R16 ;  /* 0x00000015ff037819 */ /* 0x000fe20000011610 */
[----:B------:R-:W-:-:S03]  /*24120*/  USEL UR5, URZ, 0x80, UP0 ;  /* 0x00000080ff057887 */ /* 0x000fc60008000000 */
[----:B------:R-:W-:-:S03]  /*24130*/  ISETP.NE.AND P0, PT, R60, R3, PT ;  /* 0x000000033c00720c */ /* 0x000fc60003f05270 */
[----:B------:R-:W-:Y:S01]  /*24140*/  LOP3.LUT R16, R16, UR5, RZ, 0xfc, !PT ;  /* 0x0000000510107c12 */ /* 0x000fe2000f8efcff */
[----:B------:R-:W1:Y:S02]  /*24150*/  SYNCS.PHASECHK.TRANS64.TRYWAIT P1, [UR4], R0 ;  /* 0x00000000ff0075a7 */ /* 0x000e640008021104 */
[----:B-1----:R-:W-:Y:S07]  /*24160*/  @!P1 BRA `(.L_x_336) ;  /* 0x0000006c00bc9947 */ /* 0x002fee0003800000 */
.L_x_479:
        /* <DEDUP_REMOVED lines=17> */
.L_x_337:
[----:B------:R-:W-:Y:S05]  /*24280*/  WARPSYNC.ALL ;  /* 0x0000000000007948 */ /* 0x000fea0003800000 */
[----:B------:R-:W2:Y:S01]  /*24290*/  LDL.LU.64 R20, [R1+0x68] ;  /* 0x0000680001147983 */ /* 0x000ea20000300a00 */
[----:B------:R-:W-:Y:S01]  /*242a0*/  R2UR UR4, R16 ;  /* 0x00000000100472ca */ /* 0x000fe200000e0000 */
[----:B------:R-:W-:Y:S01]  /*242b0*/  UISETP.NE.AND UP0, UPT, UR40, URZ, UPT ;  /* 0x000000ff2800728c */ /* 0x000fe2000bf05270 */
[----:B------:R-:W-:-:S03]  /*242c0*/  LOP3.LUT R18, R18, 0x1, RZ, 0x3c, !PT ;  /* 0x0000000112127812 */ /* 0x000fc600078e3cff */
[----:B------:R-:W-:Y:S02]  /*242d0*/  USEL UR45, UR45, UR36, UP0 ;  /* 0x000000242d2d7287 */ /* 0x000fe40008000000 */
[----:B------:R-:W-:Y:S02]  /*242e0*/  USEL UR44, UR36, UR44, UP0 ;  /* 0x0000002c242c7287 */ /* 0x000fe40008000000 */
[----:B------:R-:W-:Y:S02]  /*242f0*/  USEL UR43, UR43, UR37, UP0 ;  /* 0x000000252b2b7287 */ /* 0x000fe40008000000 */
[----:B------:R-:W-:Y:S02]  /*24300*/  USEL UR42, UR37, UR42, UP0 ;  /* 0x0000002a252a7287 */ /* 0x000fe40008000000 */
[----:B--2---:R3:W-:Y:S10]  /*24310*/  STTM.x2 tmem[UR4], R20 ;  /* 0x00000014000079ed */ /* 0x0047f400080c0004 */
.L_x_318:
[----:B------:R-:W-:-:S09]  /*24320*/  UISETP.NE.AND UP0, UPT, UR46, URZ, UPT ;  /* 0x000000ff2e00728c */ /* 0x000fd2000bf05270 */
[----:B------:R-:W-:Y:S05]  /*24330*/  BRA.U UP0, `(.L_x_338) ;  /* 0x0000000100047547 */ /* 0x000fea000b800000 */
[----:B------:R-:W-:Y:S05]  /*24340*/  BPT.TRAP 0x1 ;  /* 0x000000040000795c */ /* 0x000fea0000300000 */
.L_x_338:
[----:B------:R-:W4:Y:S01]  /*24350*/  S2UR UR5, SR_CgaCtaId ;  /* 0x00000000000579c3 */ /* 0x000f220000008800 */
[----:B------:R-:W-:Y:S01]  /*24360*/  UISETP.NE.AND UP1, UPT, UR40, URZ, UPT ;  /* 0x000000ff2800728c */ /* 0x000fe2000bf25270 */
[----:B------:R-:W-:-:S03]  /*24370*/  UMOV UR4, 0x400 ;  /* 0x0000040000047882 */ /* 0x000fc60000000000 */
[----:B------:R-:W-:-:S04]  /*24380*/  USEL UR6, UR44, UR45, UP1 ;  /* 0x0000002d2c067287 */ /* 0x000fc80008800000 */
[----:B------:R-:W-:Y:S02]  /*24390*/  ULOP3.LUT UR6, UR6, 0x1, URZ, 0x3c, !UPT ;  /* 0x0000000106067892 */ /* 0x000fe4000f8e3cff */
[----:B----4-:R-:W-:-:S04]  /*243a0*/  ULEA UR5, UR5, UR4, 0x18 ;  /* 0x0000000405057291 */ /* 0x010fc8000f8ec0ff */
[----:B------:R-:W-:Y:S02]  /*243b0*/  UIADD3 UR4, UPT, UPT, UR5, 0x70080, URZ ;  /* 0x0007008005047890 */ /* 0x000fe4000fffe0ff */
[----:B------:R-:W-:-:S09]  /*243c0*/  @UP1 UIADD3 UR4, UPT, UPT, UR5, 0x70070, URZ ;  /* 0x0007007005041890 */ /* 0x000fd2000fffe0ff */
[----:B------:R-:W-:Y:S01]  /*243d0*/  SYNCS.ARRIVE.TRANS64.A1T0 RZ, [UR4], RZ ;  /* 0x000000ffffff79a7 */ /* 0x000fe20008100004 */
[----:B------:R-:W-:Y:S05]  /*243e0*/  BRA.U UP0, `(.L_x_339) ;  /* 0x0000000100047547 */ /* 0x000fea000b800000 */
[----:B------:R-:W-:Y:S05]  /*243f0*/  BPT.TRAP 0x1 ;  /* 0x000000040000795c */ /* 0x000fea0000300000 */
.L_x_339:
[----:B------:R-:W-:Y:S01]  /*24400*/  UISETP.NE.AND UP0, UPT, UR40, URZ, UPT ;  /* 0x000000ff2800728c */ /* 0x000fe2000bf05270 */
[----:B-1----:R-:W-:Y:S01]  /*24410*/  MOV R3, UR6 ;  /* 0x0000000600037c02 */ /* 0x002fe20008000f00 */
[----:B------:R-:W-:-:S03]  /*24420*/  UIADD3 UR4, UPT, UPT, UR5, 0x70078, URZ ;  /* 0x0007007805047890 */ /* 0x000fc6000fffe0ff */
[----:B------:R-:W-:-:S06]  /*24430*/  SHF.L.U32 R3, R3, 0x1f, RZ ;  /* 0x0000001f03037819 */ /* 0x000fcc00000006ff */
[----:B------:R-:W-:Y:S02]  /*24440*/  @!UP0 UIADD3 UR4, UPT, UPT, UR5, 0x70088, URZ ;  /* 0x0007008805048890 */ /* 0x000fe4000fffe0ff */
[----:B------:R-:W-:-:S07]  /*24450*/  UISETP.GT.U32.AND UP0, UPT, UR47, 0x1, UPT ;  /* 0x000000012f00788c */ /* 0x000fce000bf04070 */
[----:B------:R-:W1:Y:S02]  /*24460*/  SYNCS.PHASECHK.TRANS64.TRYWAIT P0, [UR4], R3 ;  /* 0x00000003ff0075a7 */ /* 0x000e640008001104 */
[----:B-1----:R-:W-:Y:S05]  /*24470*/  @!P0 BRA `(.L_x_340) ;  /* 0x0000006c00108947 */ /* 0x002fea0003800000 */
.L_x_481:
[----:B------:R-:W-:Y:S05]  /*24480*/  BRA.U UP0, `(.L_x_341) ;  /* 0x0000000100087547 */ /* 0x000fea000b800000 */
[----:B------:R-:W-:Y:S05]  /*24490*/  BPT.TRAP 0x1 ;  /* 0x000000040000795c */ /* 0x000fea0000300000 */
[----:B------:R-:W-:Y:S05]  /*244a0*/  BPT.TRAP 0x1 ;  /* 0x000000040000795c */ /* 0x000fea0000300000 */
.L_x_341:
[----:B------:R-:W4:Y:S01]  /*244b0*/  S2UR UR7, SR_CgaCtaId ;  /* 0x00000000000779c3 */ /* 0x000f220000008800 */
[----:B------:R-:W-:Y:S02]  /*244c0*/  UISETP.NE.AND UP0, UPT, UR40, URZ, UPT ;  /* 0x000000ff2800728c */ /* 0x000fe4000bf05270 */
[----:B------:R-:W-:Y:S02]  /*244d0*/  UIADD3 UR4, UPT, UPT, UR5, 0x70068, URZ ;  /* 0x0007006805047890 */ /* 0x000fe4000fffe0ff */
[----:B------:R-:W-:Y:S02]  /*244e0*/  USEL UR45, UR45, UR6, UP0 ;  /* 0x000000062d2d7287 */ /* 0x000fe40008000000 */
[----:B------:R-:W-:-:S05]  /*244f0*/  USEL UR44, UR6, UR44, UP0 ;  /* 0x0000002c062c7287 */ /* 0x000fca0008000000 */
[----:B------:R-:W-:-:S04]  /*24500*/  @UP0 UIADD3 UR4, UPT, UPT, UR5, 0x70058, URZ ;  /* 0x0007005805040890 */ /* 0x000fc8000fffe0ff */
[----:B----4-:R-:W-:-:S09]  /*24510*/  UPRMT UR4, UR7, 0x654, UR4 ;  /* 0x0000065407047896 */ /* 0x010fd20008000004 */
[----:B------:R-:W-:Y:S01]  /*24520*/  SYNCS.ARRIVE.TRANS64.RED.A1T0 RZ, [UR4], RZ ;  /* 0x000000ffffff79a7 */ /* 0x000fe20008100404 */
[----:B------:R-:W-:-:S04]  /*24530*/  USEL UR4, UR42, UR43, UP0 ;  /* 0x0000002b2a047287 */ /* 0x000fc80008000000 */
[----:B------:R-:W-:-:S04]  /*24540*/  ULOP3.LUT UR4, UR4, 0x1, URZ, 0x3c, !UPT ;  /* 0x0000000104047892 */ /* 0x000fc8000f8e3cff */
[----:B------:R-:W-:Y:S02]  /*24550*/  USEL UR42, UR4, UR42, UP0 ;  /* 0x0000002a042a7287 */ /* 0x000fe40008000000 */
[----:B------:R-:W-:-:S12]  /*24560*/  USEL UR43, UR43, UR4, UP0 ;  /* 0x000000042b2b7287 */ /* 0x000fd80008000000 */
.L_x_293:
[----:B------:R-:W4:Y:S01]  /*24570*/  LDCU UR4, c[0x0][0x370] ;  /* 0x00006e00ff0477ac */ /* 0x000f220008000800 */
[----:B------:R-:W-:Y:S01]  /*24580*/  R2UR UR6, R2 ;  /* 0x00000000020672ca */ /* 0x000fe200000e0000 */
[----:B------:R-:W5:-:S12]  /*24590*/  LDCU UR5, c[0x0][0x900] ;  /* 0x00012000ff0577ac */ /* 0x000f580008000800 */
[----:B----4-:R-:W-:-:S04]  /*245a0*/  UIADD3 UR6, UPT, UPT, UR4, UR6, URZ ;  /* 0x0000000604067290 */ /* 0x010fc8000fffe0ff */
[----:B-----5:R-:W-:Y:S02]  /*245b0*/  UISETP.GE.AND UP0, UPT, UR6, UR5, UPT ;  /* 0x000000050600728c */ /* 0x020fe4000bf06270 */
[----:B------:R-:W-:-:S07]  /*245c0*/  MOV R2, UR6 ;  /* 0x0000000600027c02 */ /* 0x000fce0008000f00 */
[----:B------:R-:W-:Y:S05]  /*245d0*/  BRA.U !UP0, `(.L_x_342) ;  /* 0xffffff5508e47547 */ /* 0x000fea000b83ffff */
[----:B------:R-:W-:Y:S05]  /*245e0*/  EXIT ;  /* 0x000000000000794d */ /* 0x000fea0003800000 */
.L_x_26:
[----:B------:R-:W-:-:S05]  /*245f0*/  IMAD.MOV.U32 R0, RZ, RZ, -0x4 ;  /* 0xfffffffcff007424 */ /* 0x000fca00078e00ff */
[----:B------:R-:W-:-:S05]  /*24600*/  VIADDMNMX.U32 R0, R3, R0, 0x2, PT ;  /* 0x0000000203007446 */ /* 0x000fca0003800000 */
[----:B------:R-:W-:-:S06]  /*24610*/  IMAD.SHL.U32 R4, R0, 0x4, RZ ;  /* 0x0000000400047824 */ /* 0x000fcc00078e00ff */
[----:B------:R-:W1:Y:S02]  /*24620*/  LDC R4, c[0x2][R4] ;  /* 0x0080000004047b82 */ /* 0x000e640000000800 */
[----:B-1----:R-:W-:-:S04]  /*24630*/  SHF.R.S32.HI R5, RZ, 0x1f, R4 ;  /* 0x0000001fff057819 */ /* 0x002fc80000011404 */
.L_x_518:
[----:B------:R-:W-:Y:S05]  /*24640*/  BRX R4 -0x24650                                                                                                                                                                                                                                                                                                                                                                                                                                                                                                                                                                        (*"BRANCH_TARGETS .L_x_519,.L_x_520,.L_x_521"*) ;  /* 0xfffffdb8046c7949 */ /* 0x000fea000383ffff */
.L_x_521:
[----:B------:R-:W-:-:S08]  /*24650*/  NOP ;  /* 0x0000000000007918 */ /* 0x000fd00000000000 */
[----:B------:R-:W-:-:S00]  /*24660*/  USETMAXREG.DEALLOC.CTAPOOL 0x18 ;  /* 0x00000018000079c8 */ /* 0x000fc000080e0500 */
[----:B------:R-:W-:Y:S05]  /*24670*/  EXIT ;  /* 0x000000000000794d */ /* 0x000fea0003800000 */
.L_x_519:
[----:B------:R-:W-:-:S08]  /*24680*/  NOP ;  /* 0x0000000000007918 */ /* 0x000fd00000000000 */
[----:B------:R-:W1:-:S00]  /*24690*/  USETMAXREG.DEALLOC.CTAPOOL 0x20 ;  /* 0x00000020000079c8 */ /* 0x000e4000080e0500 */
[----:B-1----:R-:W1:Y:S01]  /*246a0*/  LDC R0, c[0x0][0x900] ;  /* 0x00024000ff007b82 */ /* 0x002e620000000800 */
[----:B------:R-:W-:-:S13]  /*246b0*/  R2UR UR4, R2 ;  /* 0x00000000020472ca */ /* 0x000fda00000e0000 */
[----:B-1----:R-:W-:-:S13]  /*246c0*/  ISETP.LE.AND P1, PT, R0, UR4, PT ;  /* 0x0000000400007c0c */ /* 0x002fda000bf23270 */
[----:B------:R-:W-:Y:S05]  /*246d0*/  @P1 EXIT ;  /* 0x000000000000194d */ /* 0x000fea0003800000 */
[----:B------:R-:W-:Y:S01]  /*246e0*/  HFMA2 R5, -RZ, RZ, 0, 5.9604644775390625e-08 ;  /* 0x00000001ff057431 */ /* 0x000fe200000001ff */
[----:B------:R-:W-:Y:S01]  /*246f0*/  PLOP3.LUT P5, PT, P5, P6, PT, 0xf8, 0x8f ;  /* 0x00000000008f781c */ /* 0x000fe20002fadf70 */
[----:B------:R-:W1:Y:S01]  /*24700*/  LDCU.64 UR48, c[0x0][0x348] ;  /* 0x00006900ff3077ac */ /* 0x000e620008000a00 */
[----:B------:R-:W2:Y:S01]  /*24710*/  LDCU UR39, c[0x0][0x370] ;  /* 0x00006e00ff2777ac */ /* 0x000ea20008000800 */
[----:B------:R-:W-:Y:S01]  /*24720*/  UPLOP3.LUT UP1, UPT, UP2, UP3, UPT, 0xf8, 0x8f ;  /* 0x00000000008f789c */ /* 0x000fe20001727f70 */
[----:B------:R-:W-:Y:S01]  /*24730*/  UMOV UR23, 0x1 ;  /* 0x0000000100177882 */ /* 0x000fe20000000000 */
[----:B------:R-:W-:-:S09]  /*24740*/  UMOV UR15, URZ ;  /* 0x000000ff000f7c82 */ /* 0x000fd20008000000 */
.L_x_400:
[----:B------:R-:W3:Y:S01]  /*24750*/  LDCU.64 UR6, c[0x0][0x908] ;  /* 0x00012100ff0677ac */ /* 0x000ee20008000a00 */
[----:B------:R-:W-:Y:S01]  /*24760*/  R2UR UR11, R2 ;  /* 0x00000000020b72ca */ /* 0x000fe200000e0000 */
[----:B------:R-:W4:Y:S01]  /*24770*/  LDCU UR10, c[0x0][0x904] ;  /* 0x00012080ff0a77ac */ /* 0x000f220008000800 */
[----:B------:R-:W5:Y:S01]  /*24780*/  LDCU.64 UR8, c[0x0][0x920] ;  /* 0x00012400ff0877ac */ /* 0x000f620008000a00 */
[----:B-1----:R-:W1:Y:S01]  /*24790*/  LDCU UR12, c[0x0][0x91c] ;  /* 0x00012380ff0c77ac */ /* 0x002e620008000800 */
[----:B--2---:R-:W2:Y:S09]  /*247a0*/  LDCU.64 UR30, c[0x0][0x380] ;  /* 0x00007000ff1e77ac */ /* 0x004eb20008000a00 */
[----:B---3--:R-:W-:-:S02]  /*247b0*/  UIMAD.WIDE.U32 UR4, UR11, UR6, URZ ;  /* 0x000000060b0472a5 */ /* 0x008fc4000f8e00ff */
[----:B----4-:R-:W-:-:S05]  /*247c0*/  UISETP.NE.AND UP2, UPT, UR10, 0x1, UPT ;  /* 0x000000010a00788c */ /* 0x010fca000bf45270 */
[----:B------:R-:W-:Y:S02]  /*247d0*/  UMOV UR4, UR5 ;  /* 0x0000000500047c82 */ /* 0x000fe40008000000 */
[----:B------:R-:W-:-:S04]  /*247e0*/  USHF.R.U32.HI UR4, URZ, UR7, UR4 ;  /* 0x00000007ff047299 */ /* 0x000fc80008011604 */
[----:B------:R-:W-:Y:S02]  /*247f0*/  USEL UR14, UR11, UR4, !UP2 ;  /* 0x000000040b0e7287 */ /* 0x000fe4000d000000 */
[----:B-1----:R-:W-:Y:S02]  /*24800*/  UISETP.NE.AND UP2, UPT, UR12, 0x1, UPT ;  /* 0x000000010c00788c */ /* 0x002fe4000bf45270 */
[----:B-----5:R-:W-:-:S07]  /*24810*/  UIMAD.WIDE.U32 UR4, UR14, UR8, URZ ;  /* 0x000000080e0472a5 */ /* 0x020fce000f8e00ff */
[----:B------:R-:W-:Y:S02]  /*24820*/  UMOV UR4, UR5 ;  /* 0x0000000500047c82 */ /* 0x000fe40008000000 */
[----:B------:R-:W-:Y:S02]  /*24830*/  USHF.R.U32.HI UR5, URZ, UR9, UR4 ;  /* 0x00000009ff057299 */ /* 0x000fe40008011604 */
[----:B------:R-:W-:Y:S02]  /*24840*/  UIADD3 UR4, UPT, UPT, -UR14, URZ, URZ ;  /* 0x000000ff0e047290 */ /* 0x000fe4000fffe1ff */
[----:B------:R-:W-:Y:S02]  /*24850*/  USEL UR6, UR14, UR5, !UP2 ;  /* 0x000000050e067287 */ /* 0x000fe4000d000000 */
[----:B------:R-:W-:Y:S02]  /*24860*/  UIMAD UR4, UR10, UR4, UR11 ;  /* 0x000000040a0472a4 */ /* 0x000fe4000f8e020b */
[----:B--2---:R-:W-:-:S02]  /*24870*/  UISETP.NE.AND UP2, UPT, UR31, URZ, UPT ;  /* 0x000000ff1f00728c */ /* 0x004fc4000bf45270 */
[----:B------:R-:W-:Y:S02]  /*24880*/  USHF.L.U32 UR11, UR4, 0x8, URZ ;  /* 0x00000008040b7899 */ /* 0x000fe400080006ff */
[----:B------:R-:W-:Y:S02]  /*24890*/  UIADD3 UR5, UPT, UPT, -UR6, URZ, URZ ;  /* 0x000000ff06057290 */ /* 0x000fe4000fffe1ff */
[----:B------:R-:W-:Y:S02]  /*248a0*/  UISETP.GE.OR UP2, UPT, UR11, UR30, !UP2 ;  /* 0x0000001e0b00728c */ /* 0x000fe4000d746670 */
[----:B------:R-:W-:-:S07]  /*248b0*/  UIMAD UR14, UR12, UR5, UR14 ;  /* 0x000000050c0e72a4 */ /* 0x000fce000f8e020e */
[----:B------:R-:W-:Y:S05]  /*248c0*/  BRA.U UP2, `(.L_x_343) ;  /* 0x0000002502507547 */ /* 0x000fea000b800000 */
[----:B------:R-:W1:Y:S01]  /*248d0*/  LDCU UR7, c[0x0][0x38c] ;  /* 0x00007180ff0777ac */ /* 0x000e620008000800 */
[----:B------:R-:W-:Y:S01]  /*248e0*/  BSSY.RECONVERGENT B0, `(.L_x_344) ;  /* 0x0000028000007945 */ /* 0x000fe20003800200 */
[----:B------:R-:W2:Y:S01]  /*248f0*/  LDCU.64 UR8, c[0x0][0x910] ;  /* 0x00012200ff0877ac */ /* 0x000ea20008000a00 */
[----:B------:R-:W3:Y:S01]  /*24900*/  LDCU UR12, c[0x0][0x918] ;  /* 0x00012300ff0c77ac */ /* 0x000ee20008000800 */
[----:B-1----:R-:W-:Y:S01]  /*24910*/  IMAD.U32 R4, RZ, RZ, UR7 ;  /* 0x00000007ff047e24 */ /* 0x002fe2000f8e00ff */
[----:B--2---:R-:W-:-:S04]  /*24920*/  UIMAD.WIDE.U32 UR4, UR6, UR9, URZ ;  /* 0x00000009060472a5 */ /* 0x004fc8000f8e00ff */
[----:B------:R-:W-:Y:S01]  /*24930*/  IABS R4, R4 ;  /* 0x0000000400047213 */ /* 0x000fe20000000000 */
[----:B------:R-:W-:-:S03]  /*24940*/  UISETP.NE.AND UP2, UPT, UR8, 0x1, UPT ;  /* 0x000000010800788c */ /* 0x000fc6000bf45270 */
[----:B------:R-:W1:Y:S01]  /*24950*/  I2F.RP R6, R4 ;  /* 0x0000000400067306 */ /* 0x000e620000209400 */
[----:B------:R-:W-:Y:S02]  /*24960*/  UMOV UR4, UR5 ;  /* 0x0000000500047c82 */ /* 0x000fe40008000000 */
[----:B---3--:R-:W-:-:S04]  /*24970*/  USHF.R.U32.HI UR12, URZ, UR12, UR4 ;  /* 0x0000000cff0c7299 */ /* 0x008fc80008011604 */
[----:B------:R-:W-:Y:S02]  /*24980*/  USEL UR12, UR6, UR12, !UP2 ;  /* 0x0000000c060c7287 */ /* 0x000fe4000d000000 */
[----:B------:R-:W-:Y:S02]  /*24990*/  UISETP.NE.AND UP2, UPT, UR7, URZ, UPT ;  /* 0x000000ff0700728c */ /* 0x000fe4000bf45270 */
[----:B------:R-:W-:Y:S01]  /*249a0*/  UIADD3 UR12, UPT, UPT, -UR12, URZ, URZ ;  /* 0x000000ff0c0c7290 */ /* 0x000fe2000fffe1ff */
[----:B-1----:R-:W1:Y:S03]  /*249b0*/  MUFU.RCP R6, R6 ;  /* 0x0000000600067308 */ /* 0x002e660000001000 */
[----:B------:R-:W-:-:S04]  /*249c0*/  UIMAD UR12, UR8, UR12, UR6 ;  /* 0x0000000c080c72a4 */ /* 0x000fc8000f8e0206 */
[----:B------:R-:W-:Y:S02]  /*249d0*/  ULOP3.LUT UR4, UR12, UR7, URZ, 0x3c, !UPT ;  /* 0x000000070c047292 */ /* 0x000fe4000f8e3cff */
[----:B------:R-:W-:Y:S02]  /*249e0*/  MOV R0, UR12 ;  /* 0x0000000c00007c02 */ /* 0x000fe40008000f00 */
[----:B------:R-:W-:Y:S02]  /*249f0*/  UISETP.GE.AND UP3, UPT, UR4, URZ, UPT ;  /* 0x000000ff0400728c */ /* 0x000fe4000bf66270 */
[----:B------:R-:W-:Y:S02]  /*24a00*/  IABS R0, R0 ;  /* 0x0000000000007213 */ /* 0x000fe40000000000 */
[----:B-1----:R-:W-:-:S04]  /*24a10*/  IADD3 R6, PT, PT, R6, 0xffffffe, RZ ;  /* 0x0ffffffe06067810 */ /* 0x002fc80007ffe0ff */
[----:B------:R-:W1:Y:S02]  /*24a20*/  F2I.FTZ.U32.TRUNC.NTZ R7, R6 ;  /* 0x0000000600077305 */ /* 0x000e64000021f000 */
[----:B-1----:R-:W-:Y:S02]  /*24a30*/  IMAD.MOV R3, RZ, RZ, -R7 ;  /* 0x000000ffff037224 */ /* 0x002fe400078e0a07 */
[----:B------:R-:W-:Y:S02]  /*24a40*/  IMAD.MOV.U32 R6, RZ, RZ, RZ ;  /* 0x000000ffff067224 */ /* 0x000fe400078e00ff */
[----:B------:R-:W-:-:S04]  /*24a50*/  IMAD R3, R3, R4, RZ ;  /* 0x0000000403037224 */ /* 0x000fc800078e02ff */
[----:B------:R-:W-:-:S06]  /*24a60*/  IMAD.HI.U32 R3, R7, R3, R6 ;  /* 0x0000000307037227 */ /* 0x000fcc00078e0006 */
[----:B------:R-:W-:-:S05]  /*24a70*/  IMAD.HI.U32 R6, R3, R0, RZ ;  /* 0x0000000003067227 */ /* 0x000fca00078e00ff */
[----:B------:R-:W-:-:S05]  /*24a80*/  IADD3 R3, PT, PT, -R6, RZ, RZ ;  /* 0x000000ff06037210 */ /* 0x000fca0007ffe1ff */
[----:B------:R-:W-:-:S05]  /*24a90*/  IMAD R0, R4, R3, R0 ;  /* 0x0000000304007224 */ /* 0x000fca00078e0200 */
[----:B------:R-:W-:-:S13]  /*24aa0*/  ISETP.GT.U32.AND P1, PT, R4, R0, PT ;  /* 0x000000000400720c */ /* 0x000fda0003f24070 */
[----:B------:R-:W-:Y:S01]  /*24ab0*/  @!P1 IMAD.IADD R0, R0, 0x1, -R4 ;  /* 0x0000000100009824 */ /* 0x000fe200078e0a04 */
[----:B------:R-:W-:-:S04]  /*24ac0*/  @!P1 IADD3 R6, PT, PT, R6, 0x1, RZ ;  /* 0x0000000106069810 */ /* 0x000fc80007ffe0ff */
[----:B------:R-:W-:-:S13]  /*24ad0*/  ISETP.GE.U32.AND P2, PT, R0, R4, PT ;  /* 0x000000040000720c */ /* 0x000fda0003f46070 */
[----:B------:R-:W-:-:S05]  /*24ae0*/  @P2 VIADD R6, R6, 0x1 ;  /* 0x0000000106062836 */ /* 0x000fca0000000000 */
[----:B------:R-:W-:-:S13]  /*24af0*/  R2UR UR13, R6 ;  /* 0x00000000060d72ca */ /* 0x000fda00000e0000 */
[----:B------:R-:W-:Y:S02]  /*24b00*/  @!UP3 UIADD3 UR13, UPT, UPT, -UR13, URZ, URZ ;  /* 0x000000ff0d0db290 */ /* 0x000fe4000fffe1ff */
[----:B------:R-:W-:-:S04]  /*24b10*/  @!UP2 ULOP3.LUT UR13, URZ, UR7, URZ, 0x33, !UPT ;  /* 0x00000007ff0da292 */ /* 0x000fc8000f8e33ff */
[----:B------:R-:W-:-:S04]  /*24b20*/  UIADD3 UR4, UPT, UPT, -UR13, URZ, URZ ;  /* 0x000000ff0d047290 */ /* 0x000fc8000fffe1ff */
[----:B------:R-:W-:Y:S01]  /*24b30*/  UIMAD UR12, UR7, UR4, UR12 ;  /* 0x00000004070c72a4 */ /* 0x000fe2000f8e020c */
[----:B------:R-:W-:Y:S11]  /*24b40*/  @!P3 BRA `(.L_x_345) ;  /* 0x000000000004b947 */ /* 0x000ff60003800000 */
[----:B------:R-:W-:Y:S05]  /*24b50*/  BPT.TRAP 0x1 ;  /* 0x000000040000795c */ /* 0x000fea0000300000 */
.L_x_345:
[----:B------:R-:W-:Y:S05]  /*24b60*/  BSYNC.RECONVERGENT B0 ;  /* 0x0000000000007941 */ /* 0x000fea0003800200 */
.L_x_344:
[----:B------:R-:W1:Y:S01]  /*24b70*/  S2UR UR8, SR_CgaCtaId ;  /* 0x00000000000879c3 */ /* 0x000e620000008800 */
[----:B------:R-:W-:Y:S01]  /*24b80*/  UMOV UR4, 0x400 ;  /* 0x0000040000047882 */ /* 0x000fe20000000000 */
[----:B------:R-:W-:Y:S02]  /*24b90*/  SHF.L.U32 R6, R5, 0x1f, RZ ;  /* 0x0000001f05067819 */ /* 0x000fe400000006ff */
[----:B------:R-:W-:Y:S01]  /*24ba0*/  @!P0 MOV R3, 0x10000 ;  /* 0x0001000000038802 */ /* 0x000fe20000000f00 */
[----:B-1----:R-:W-:-:S09]  /*24bb0*/  ULEA UR8, UR8, UR4, 0x18 ;  /* 0x0000000408087291 */ /* 0x002fd2000f8ec0ff */
[----:B------:R-:W1:Y:S02]  /*24bc0*/  SYNCS.PHASECHK.TRANS64.TRYWAIT P1, [UR8+0x70010], R6 ;  /* 0x07001006ff0075a7 */ /* 0x000e640008021108 */
[----:B-1----:R-:W-:Y:S05]  /*24bd0*/  @!P1 BRA `(.L_x_346) ;  /* 0x0000006400509947 */ /* 0x002fea0003800000 */
.L_x_483:
[----:B------:R2:W-:Y:S01]  /*24be0*/  @!P0 SYNCS.ARRIVE.TRANS64 RZ, [UR8+0x70000], R3 ;  /* 0x07000003ffff89a7 */ /* 0x0005e20008000008 */
[----:B------:R-:W-:Y:S04]  /*24bf0*/  BSSY.RECONVERGENT B0, `(.L_x_347) ;  /* 0x0000003000007945 */ /* 0x000fe80003800200 */
[----:B------:R-:W-:Y:S05]  /*24c00*/  @!P5 BRA `(.L_x_348) ;  /* 0x000000000004d947 */ /* 0x000fea0003800000 */
[----:B------:R-:W-:Y:S05]  /*24c10*/  BPT.TRAP 0x1 ;  /* 0x000000040000795c */ /* 0x000fea0000300000 */
.L_x_348:
[----:B------:R-:W-:Y:S05]  /*24c20*/  BSYNC.RECONVERGENT B0 ;  /* 0x0000000000007941 */ /* 0x000fea0003800200 */
.L_x_347:
[----:B-1----:R-:W1:Y:S01]  /*24c30*/  S2R R0, SR_TID.X ;  /* 0x0000000000007919 */ /* 0x002e620000002100 */
[----:B------:R-:W-:Y:S01]  /*24c40*/  BSSY.RECONVERGENT B0, `(.L_x_349) ;  /* 0x0000005000007945 */ /* 0x000fe20003800200 */
[----:B-1----:R-:W-:-:S04]  /*24c50*/  LOP3.LUT P2, RZ, R0, 0x1f, RZ, 0xc0, !PT ;  /* 0x0000001f00ff7812 */ /* 0x002fc8000784c0ff */
[----:B------:R-:W-:-:S13]  /*24c60*/  PLOP3.LUT P2, PT, P2, P0, PT, 0x8f, 0xf8 ;  /* 0x0000000000f8781c */ /* 0x000fda0001741177 */
[----:B------:R-:W-:Y:S05]  /*24c70*/  @P2 BRA `(.L_x_350) ;  /* 0x0000000000042947 */ /* 0x000fea0003800000 */
[----:B------:R-:W-:Y:S05]  /*24c80*/  BPT.TRAP 0x1 ;  /* 0x000000040000795c */ /* 0x000fea0000300000 */
.L_x_350:
[----:B------:R-:W-:Y:S05]  /*24c90*/  BSYNC.RECONVERGENT B0 ;  /* 0x0000000000007941 */ /* 0x000fea0003800200 */
.L_x_349:
[----:B------:R-:W-:Y:S02]  /*24ca0*/  UIADD3 UR4, UP2, UPT, UR48, 0x80, URZ ;  /* 0x0000008030047890 */ /* 0x000fe4000ff5e0ff */
[----:B------:R-:W-:Y:S02]  /*24cb0*/  UIADD3 UR9, UPT, UPT, UR8, 0x70000, URZ ;  /* 0x0007000008097890 */ /* 0x000fe4000fffe0ff */
[----:B------:R-:W-:Y:S02]  /*24cc0*/  UIADD3.X UR5, UPT, UPT, URZ, UR49, URZ, UP2, !UPT ;  /* 0x00000031ff057290 */ /* 0x000fe400097fe4ff */
[----:B------:R-:W-:Y:S02]  /*24cd0*/  UIADD3 UR32, UPT, UPT, UR8, 0x4000, URZ ;  /* 0x0000400008207890 */ /* 0x000fe4000fffe0ff */
[----:B------:R-:W-:Y:S02]  /*24ce0*/  UIADD3 UR24, UPT, UPT, UR8, 0x8000, URZ ;  /* 0x0000800008187890 */ /* 0x000fe4000fffe0ff */
[----:B------:R-:W-:Y:S01]  /*24cf0*/  UIADD3 UR16, UPT, UPT, UR8, 0xc000, URZ ;  /* 0x0000c00008107890 */ /* 0x000fe2000fffe0ff */
[----:B------:R-:W-:Y:S01]  /*24d00*/  UMOV UR6, 0x0 ;  /* 0x0000000000067882 */ /* 0x000fe20000000000 */
[----:B------:R-:W-:Y:S01]  /*24d10*/  UMOV UR7, 0x10000000 ;  /* 0x1000000000077882 */ /* 0x000fe20000000000 */
[----:B------:R-:W-:Y:S01]  /*24d20*/  UMOV UR10, URZ ;  /* 0x000000ff000a7c82 */ /* 0x000fe20008000000 */
[----:B------:R-:W-:Y:S01]  /*24d30*/  UMOV UR34, 0x40 ;  /* 0x0000004000227882 */ /* 0x000fe20000000000 */
[----:B------:R-:W-:Y:S01]  /*24d40*/  UMOV UR35, UR11 ;  /* 0x0000000b00237c82 */ /* 0x000fe20008000000 */
[----:B------:R-:W-:Y:S01]  /*24d50*/  UMOV UR36, UR12 ;  /* 0x0000000c00247c82 */ /* 0x000fe20008000000 */
[----:B------:R-:W-:Y:S01]  /*24d60*/  UMOV UR37, UR13 ;  /* 0x0000000d00257c82 */ /* 0x000fe20008000000 */
[----:B------:R-:W-:Y:S01]  /*24d70*/  UMOV UR38, UR14 ;  /* 0x0000000e00267c82 */ /* 0x000fe20008000000 */
[----:B------:R-:W-:Y:S01]  /*24d80*/  UMOV UR33, UR9 ;  /* 0x0000000900217c82 */ /* 0x000fe20008000000 */
[----:B------:R-:W-:Y:S01]  /*24d90*/  UMOV UR26, 0x80 ;  /* 0x00000080001a7882 */ /* 0x000fe20000000000 */
[----:B------:R-:W-:Y:S01]  /*24da0*/  UMOV UR27, UR11 ;  /* 0x0000000b001b7c82 */ /* 0x000fe20008000000 */
[----:B------:R-:W-:Y:S01]  /*24db0*/  UMOV UR28, UR12 ;  /* 0x0000000c001c7c82 */ /* 0x000fe20008000000 */
[----:B------:R-:W-:Y:S01]  /*24dc0*/  UMOV UR29, UR13 ;  /* 0x0000000d001d7c82 */ /* 0x000fe20008000000 */
[----:B------:R-:W-:Y:S01]  /*24dd0*/  UMOV UR30, UR14 ;  /* 0x0000000e001e7c82 */ /* 0x000fe20008000000 */
[----:B------:R1:W-:Y:S01]  /*24de0*/  UTMALDG.5D [UR8], [UR4], desc[UR6] ;  /* 0x00000608040075b4 */ /* 0x0003e20008021000 */
[----:B------:R-:W-:Y:S01]  /*24df0*/  UMOV UR25, UR9 ;  /* 0x0000000900197c82 */ /* 0x000fe20008000000 */
[----:B------:R-:W-:Y:S01]  /*24e00*/  UMOV UR18, 0xc0 ;  /* 0x000000c000127882 */ /* 0x000fe20000000000 */
[----:B------:R-:W-:Y:S01]  /*24e10*/  UMOV UR19, UR11 ;  /* 0x0000000b00137c82 */ /* 0x000fe20008000000 */
[----:B------:R-:W-:Y:S01]  /*24e20*/  UMOV UR20, UR12 ;  /* 0x0000000c00147c82 */ /* 0x000fe20008000000 */
[----:B------:R-:W-:Y:S01]  /*24e30*/  UMOV UR21, UR13 ;  /* 0x0000000d00157c82 */ /* 0x000fe20008000000 */
[----:B------:R-:W-:Y:S01]  /*24e40*/  UMOV UR22, UR14 ;  /* 0x0000000e00167c82 */ /* 0x000fe20008000000 */
[----:B------:R-:W-:Y:S01]  /*24e50*/  UMOV UR17, UR9 ;  /* 0x0000000900117c82 */ /* 0x000fe20008000000 */
[----:B------:R1:W-:Y:S01]  /*24e60*/  UTMALDG.5D [UR32], [UR4], desc[UR6] ;  /* 0x00000620040075b4 */ /* 0x0003e20008021000 */
[----:B------:R1:W-:Y:S01]  /*24e70*/  UTMALDG.5D [UR24], [UR4], desc[UR6] ;  /* 0x00000618040075b4 */ /* 0x0003e20008021000 */
[----:B------:R1:W-:Y:S02]  /*24e80*/  UTMALDG.5D [UR16], [UR4], desc[UR6] ;  /* 0x00000610040075b4 */ /* 0x0003e40008021000 */
[----:B-1----:R-:W-:Y:S05]  /*24e90*/  BRA.U !UP0, `(.L_x_351) ;  /* 0x0000000108047547 */ /* 0x002fea000b800000 */
[----:B------:R-:W-:Y:S05]  /*24ea0*/  BPT.TRAP 0x1 ;  /* 0x000000040000795c */ /* 0x000fea0000300000 */
.L_x_351:
[----:B------:R-:W-:Y:S01]  /*24eb0*/  ULEA UR41, UR15, UR8, 0x3 ;  /* 0x000000080f297291 */ /* 0x000fe2000f8e18ff */
[----:B------:R-:W-:Y:S01]  /*24ec0*/  IMAD.U32 R4, RZ, RZ, UR23 ;  /* 0x00000017ff047e24 */ /* 0x000fe2000f8e00ff */
[----:B--2---:R-:W-:-:S04]  /*24ed0*/  @!P0 MOV R3, 0x10000 ;  /* 0x0001000000038802 */ /* 0x004fc80000000f00 */
[----:B------:R-:W-:-:S04]  /*24ee0*/  SHF.L.U32 R4, R4, 0x1f, RZ ;  /* 0x0000001f04047819 */ /* 0x000fc800000006ff */
[----:B------:R-:W1:Y:S02]  /*24ef0*/  SYNCS.PHASECHK.TRANS64.TRYWAIT P1, [UR41+0x70038], R4 ;  /* 0x07003804ff0075a7 */ /* 0x000e640008021129 */
[----:B-1----:R-:W-:Y:S05]  /*24f00*/  @!P1 BRA `(.L_x_352) ;  /* 0x00000060009c9947 */ /* 0x002fea0003800000 */
.L_x_485:
[----:B------:R2:W-:Y:S01]  /*24f10*/  @!P0 SYNCS.ARRIVE.TRANS64 RZ, [UR41+0x70020], R3 ;  /* 0x07002003ffff89a7 */ /* 0x0005e20008000029 */
[----:B------:R-:W-:Y:S05]  /*24f20*/  BRA.U !UP1, `(.L_x_353) ;  /* 0x0000000109047547 */ /* 0x000fea000b800000 */
[----:B------:R-:W-:Y:S05]  /*24f30*/  BPT.TRAP 0x1 ;  /* 0x000000040000795c */ /* 0x000fea0000300000 */
.L_x_353:
[----:B------:R-:W-:Y:S04]  /*24f40*/  BSSY.RECONVERGENT B0, `(.L_x_354) ;  /* 0x0000003000007945 */ /* 0x000fe80003800200 */
[----:B------:R-:W-:Y:S05]  /*24f50*/  @P2 BRA `(.L_x_355) ;  /* 0x0000000000042947 */ /* 0x000fea0003800000 */
[----:B------:R-:W-:Y:S05]  /*24f60*/  BPT.TRAP 0x1 ;  /* 0x000000040000795c */ /* 0x000fea0000300000 */
.L_x_355:
[----:B------:R-:W-:Y:S05]  /*24f70*/  BSYNC.RECONVERGENT B0 ;  /* 0x0000000000007941 */ /* 0x000fea0003800200 */
.L_x_354:
[----:B------:R-:W-:Y:S01]  /*24f80*/  ULEA UR16, UR15, UR8, 0x10 ;  /* 0x000000080f107291 */ /* 0x000fe2000f8e80ff */
[----:B------:R-:W-:Y:S01]  /*24f90*/  BSSY.RECONVERGENT B0, `(.L_x_356) ;  /* 0x0000028000007945 */ /* 0x000fe20003800200 */
[----:B------:R-:W-:Y:S02]  /*24fa0*/  UIADD3 UR4, UP2, UPT, UR48, 0x180, URZ ;  /* 0x0000018030047890 */ /* 0x000fe4000ff5e0ff */
[----:B------:R-:W-:Y:S02]  /*24fb0*/  UIADD3 UR41, UPT, UPT, UR41, 0x70020, URZ ;  /* 0x0007002029297890 */ /* 0x000fe4000fffe0ff */
[----:B------:R-:W-:Y:S02]  /*24fc0*/  UIADD3 UR40, UPT, UPT, UR16, 0x20000, URZ ;  /* 0x0002000010287890 */ /* 0x000fe4000fffe0ff */
[----:B------:R-:W-:Y:S02]  /*24fd0*/  UIADD3.X UR5, UPT, UPT, URZ, UR49, URZ, UP2, !UPT ;  /* 0x00000031ff057290 */ /* 0x000fe400097fe4ff */
[----:B------:R-:W-:-:S02]  /*24fe0*/  UIADD3 UR32, UPT, UPT, UR16, 0x24000, URZ ;  /* 0x0002400010207890 */ /* 0x000fc4000fffe0ff */
[----:B------:R-:W-:Y:S02]  /*24ff0*/  UIADD3 UR24, UPT, UPT, UR16, 0x28000, URZ ;  /* 0x0002800010187890 */ /* 0x000fe4000fffe0ff */
[----:B------:R-:W-:Y:S02]  /*25000*/  UIADD3 UR16, UPT, UPT, UR16, 0x2c000, URZ ;  /* 0x0002c00010107890 */ /* 0x000fe4000fffe0ff */
[----:B------:R-:W-:Y:S01]  /*25010*/  UIADD3 UR15, UPT, UPT, UR15, 0x1, URZ ;  /* 0x000000010f0f7890 */ /* 0x000fe2000fffe0ff */
[----:B------:R-:W-:Y:S01]  /*25020*/  UMOV UR43, URZ ;  /* 0x000000ff002b7c82 */ /* 0x000fe20008000000 */
[----:B------:R-:W-:Y:S01]  /*25030*/  UMOV UR6, 0x0 ;  /* 0x0000000000067882 */ /* 0x000fe20000000000 */
[----:B------:R-:W-:Y:S01]  /*25040*/  UMOV UR7, 0x10000000 ;  /* 0x1000000000077882 */ /* 0x000fe20000000000 */
[----:B------:R-:W-:Y:S01]  /*25050*/  UMOV UR42, URZ ;  /* 0x000000ff002a7c82 */ /* 0x000fe20008000000 */
[----:B------:R-:W-:Y:S01]  /*25060*/  UMOV UR44, UR13 ;  /* 0x0000000d002c7c82 */ /* 0x000fe20008000000 */
[----:B------:R-:W-:Y:S01]  /*25070*/  UMOV UR45, UR14 ;  /* 0x0000000e002d7c82 */ /* 0x000fe20008000000 */
[----:B------:R-:W-:Y:S01]  /*25080*/  UMOV UR34, 0x40 ;  /* 0x0000004000227882 */ /* 0x000fe20000000000 */
[----:B------:R-:W-:Y:S01]  /*25090*/  UMOV UR36, UR13 ;  /* 0x0000000d00247c82 */ /* 0x000fe20008000000 */
[----:B------:R-:W-:Y:S01]  /*250a0*/  UMOV UR37, UR14 ;  /* 0x0000000e00257c82 */ /* 0x000fe20008000000 */
[----:B------:R-:W-:Y:S01]  /*250b0*/  UMOV UR33, UR41 ;  /* 0x0000002900217c82 */ /* 0x000fe20008000000 */
[----:B------:R-:W-:Y:S01]  /*250c0*/  UMOV UR35, UR43 ;  /* 0x0000002b00237c82 */ /* 0x000fe20008000000 */
[----:B------:R-:W-:Y:S01]  /*250d0*/  UMOV UR26, 0x80 ;  /* 0x00000080001a7882 */ /* 0x000fe20000000000 */
[----:B------:R-:W-:Y:S01]  /*250e0*/  UMOV UR28, UR13 ;  /* 0x0000000d001c7c82 */ /* 0x000fe20008000000 */
[----:B------:R-:W-:Y:S01]  /*250f0*/  UMOV UR29, UR14 ;  /* 0x0000000e001d7c82 */ /* 0x000fe20008000000 */
[----:B------:R-:W-:Y:S01]  /*25100*/  UTMALDG.4D [UR40], [UR4], desc[UR6] ;  /* 0x00000628040075b4 */ /* 0x000fe20008019000 */
[----:B------:R-:W-:Y:S01]  /*25110*/  UMOV UR25, UR41 ;  /* 0x0000002900197c82 */ /* 0x000fe20008000000 */
[----:B------:R-:W-:Y:S01]  /*25120*/  UMOV UR27, UR43 ;  /* 0x0000002b001b7c82 */ /* 0x000fe20008000000 */
[----:B------:R-:W-:Y:S01]  /*25130*/  UISETP.NE.AND UP2, UPT, UR15, 0x3, UPT ;  /* 0x000000030f00788c */ /* 0x000fe2000bf45270 */
[----:B------:R-:W-:Y:S01]  /*25140*/  UMOV UR18, 0xc0 ;  /* 0x000000c000127882 */ /* 0x000fe20000000000 */
[----:B------:R-:W-:Y:S01]  /*25150*/  UMOV UR20, UR13 ;  /* 0x0000000d00147c82 */ /* 0x000fe20008000000 */
[----:B------:R-:W-:Y:S01]  /*25160*/  UMOV UR21, UR14 ;  /* 0x0000000e00157c82 */ /* 0x000fe20008000000 */
[----:B------:R-:W-:Y:S01]  /*25170*/  UTMALDG.4D [UR32], [UR4], desc[UR6] ;  /* 0x00000620040075b4 */ /* 0x000fe20008019000 */
[----:B------:R-:W-:Y:S01]  /*25180*/  UMOV UR17, UR41 ;  /* 0x0000002900117c82 */ /* 0x000fe20008000000 */
[----:B------:R-:W-:Y:S01]  /*25190*/  UMOV UR19, UR43 ;  /* 0x0000002b00137c82 */ /* 0x000fe20008000000 */
[----:B------:R-:W-:Y:S01]  /*251a0*/  USEL UR15, UR15, URZ, UP2 ;  /* 0x000000ff0f0f7287 */ /* 0x000fe20009000000 */
[----:B------:R-:W-:Y:S01]  /*251b0*/  UTMALDG.4D [UR24], [UR4], desc[UR6] ;  /* 0x00000618040075b4 */ /* 0x000fe20008019000 */
[----:B------:R3:W-:Y:S02]  /*251c0*/  UTMALDG.4D [UR16], [UR4], desc[UR6] ;  /* 0x00000610040075b4 */ /* 0x0007e40008019000 */
[----:B---3--:R-:W-:-:S04]  /*251d0*/  USEL UR4, URZ, 0x1, UP2 ;  /* 0x00000001ff047887 */ /* 0x008fc80009000000 */
[----:B------:R-:W-:Y:S01]  /*251e0*/  ULOP3.LUT UR6, UR23, UR4, URZ, 0x3c, !UPT ;  /* 0x0000000417067292 */ /* 0x000fe2000f8e3cff */
[----:B------:R-:W-:Y:S11]  /*251f0*/  @!P3 BRA `(.L_x_357) ;  /* 0x000000000004b947 */ /* 0x000ff60003800000 */
[----:B------:R-:W-:Y:S05]  /*25200*/  BPT.TRAP 0x1 ;  /* 0x000000040000795c */ /* 0x000fea0000300000 */
.L_x_357:
[----:B------:R-:W-:Y:S05]  /*25210*/  BSYNC.RECONVERGENT B0 ;  /* 0x0000000000007941 */ /* 0x000fea0003800200 */
.L_x_356:
[----:B------:R-:W3:Y:S01]  /*25220*/  SYNCS.PHASECHK.TRANS64.TRYWAIT P1, [UR8+0x70018], R6 ;  /* 0x07001806ff0075a7 */ /* 0x000ee20008021108 */
[----:B--2---:R-:W-:Y:S01]  /*25230*/  @!P0 MOV R3, 0x10000 ;  /* 0x0001000000038802 */ /* 0x004fe20000000f00 */
[----:B---3--:R-:W-:Y:S06]  /*25240*/  @!P1 BRA `(.L_x_358) ;  /* 0x0000005c00e49947 */ /* 0x008fec0003800000 */
.L_x_487:
[----:B------:R2:W-:Y:S01]  /*25250*/  @!P0 SYNCS.ARRIVE.TRANS64 RZ, [UR8+0x70008], R3 ;  /* 0x07000803ffff89a7 */ /* 0x0005e20008000008 */
[----:B------:R-:W-:Y:S04]  /*25260*/  BSSY.RECONVERGENT B0, `(.L_x_359) ;  /* 0x0000003000007945 */ /* 0x000fe80003800200 */
[----:B------:R-:W-:Y:S05]  /*25270*/  @!P5 BRA `(.L_x_360) ;  /* 0x000000000004d947 */ /* 0x000fea0003800000 */
[----:B------:R-:W-:Y:S05]  /*25280*/  BPT.TRAP 0x1 ;  /* 0x000000040000795c */ /* 0x000fea0000300000 */
.L_x_360:
[----:B------:R-:W-:Y:S05]  /*25290*/  BSYNC.RECONVERGENT B0 ;  /* 0x0000000000007941 */ /* 0x000fea0003800200 */
.L_x_359:
[----:B------:R-:W-:Y:S04]  /*252a0*/  BSSY.RECONVERGENT B0, `(.L_x_361) ;  /* 0x0000003000007945 */ /* 0x000fe80003800200 */
[----:B------:R-:W-:Y:S05]  /*252b0*/  @P2 BRA `(.L_x_362) ;  /* 0x0000000000042947 */ /* 0x000fea0003800000 */
[----:B------:R-:W-:Y:S05]  /*252c0*/  BPT.TRAP 0x1 ;  /* 0x000000040000795c */ /* 0x000fea0000300000 */
.L_x_362:
[----:B------:R-:W-:Y:S05]  /*252d0*/  BSYNC.RECONVERGENT B0 ;  /* 0x0000000000007941 */ /* 0x000fea0003800200 */
.L_x_361:
[----:B------:R-:W-:Y:S02]  /*252e0*/  UIADD3 UR4, UP2, UPT, UR48, 0x80, URZ ;  /* 0x0000008030047890 */ /* 0x000fe4000ff5e0ff */
[----:B------:R-:W-:Y:S02]  /*252f0*/  UIADD3 UR43, UPT, UPT, UR11, 0x80, URZ ;  /* 0x000000800b2b7890 */ /* 0x000fe4000fffe0ff */
[----:B------:R-:W-:Y:S02]  /*25300*/  UIADD3 UR40, UPT, UPT, UR8, 0x10000, URZ ;  /* 0x0001000008287890 */ /* 0x000fe4000fffe0ff */
[----:B------:R-:W-:Y:S02]  /*25310*/  UIADD3 UR41, UPT, UPT, UR8, 0x70008, URZ ;  /* 0x0007000808297890 */ /* 0x000fe4000fffe0ff */
[----:B------:R-:W-:Y:S02]  /*25320*/  UIADD3.X UR5, UPT, UPT, URZ, UR49, URZ, UP2, !UPT ;  /* 0x00000031ff057290 */ /* 0x000fe400097fe4ff */
[----:B------:R-:W-:-:S02]  /*25330*/  UIADD3 UR32, UPT, UPT, UR8, 0x14000, URZ ;  /* 0x0001400008207890 */ /* 0x000fc4000fffe0ff */
[----:B------:R-:W-:Y:S02]  /*25340*/  UIADD3 UR24, UPT, UPT, UR8, 0x18000, URZ ;  /* 0x0001800008187890 */ /* 0x000fe4000fffe0ff */
[----:B------:R-:W-:Y:S01]  /*25350*/  UIADD3 UR16, UPT, UPT, UR8, 0x1c000, URZ ;  /* 0x0001c00008107890 */ /* 0x000fe2000fffe0ff */
[----:B------:R-:W-:Y:S01]  /*25360*/  UMOV UR50, 0x0 ;  /* 0x0000000000327882 */ /* 0x000fe20000000000 */
[----:B------:R-:W-:Y:S01]  /*25370*/  UMOV UR51, 0x10000000 ;  /* 0x1000000000337882 */ /* 0x000fe20000000000 */
[----:B------:R-:W-:Y:S01]  /*25380*/  UMOV UR42, URZ ;  /* 0x000000ff002a7c82 */ /* 0x000fe20008000000 */
        /* <DEDUP_REMOVED lines=13> */
[----:B------:R3:W-:Y:S01]  /*25460*/  UTMALDG.5D [UR40], [UR4], desc[UR50] ;  /* 0x00003228040075b4 */ /* 0x0007e20008021000 */
        /* <DEDUP_REMOVED lines=9> */
[----:B------:R3:W-:Y:S01]  /*25500*/  UTMALDG.5D [UR24], [UR4], desc[UR50] ;  /* 0x00003218040075b4 */ /* 0x0007e20008021000 */
[----:B------:R3:W-:Y:S02]  /*25510*/  UTMALDG.5D [UR16], [UR4], desc[UR50] ;  /* 0x00003210040075b4 */ /* 0x0007e40008021000 */
[----:B---3--:R-:W-:Y:S05]  /*25520*/  BRA.U !UP0, `(.L_x_363) ;  /* 0x0000000108047547 */ /* 0x008fea000b800000 */
[----:B------:R-:W-:Y:S05]  /*25530*/  BPT.TRAP 0x1 ;  /* 0x000000040000795c */ /* 0x000fea0000300000 */
.L_x_363:
[----:B------:R-:W-:Y:S01]  /*25540*/  ULEA UR41, UR15, UR8, 0x3 ;  /* 0x000000080f297291 */ /* 0x000fe2000f8e18ff */
[----:B-1----:R-:W-:Y:S01]  /*25550*/  IMAD.U32 R4, RZ, RZ, UR6 ;  /* 0x00000006ff047e24 */ /* 0x002fe2000f8e00ff */
[----:B--2---:R-:W-:-:S04]  /*25560*/  @!P0 MOV R3, 0x10000 ;  /* 0x0001000000038802 */ /* 0x004fc80000000f00 */
[----:B------:R-:W-:-:S04]  /*25570*/  SHF.L.U32 R4, R4, 0x1f, RZ ;  /* 0x0000001f04047819 */ /* 0x000fc800000006ff */
[----:B------:R-:W1:Y:S02]  /*25580*/  SYNCS.PHASECHK.TRANS64.TRYWAIT P1, [UR41+0x70038], R4 ;  /* 0x07003804ff0075a7 */ /* 0x000e640008021129 */
[----:B-1----:R-:W-:Y:S05]  /*25590*/  @!P1 BRA `(.L_x_364) ;  /* 0x0000005c00289947 */ /* 0x002fea0003800000 */
.L_x_489:
[----:B------:R2:W-:Y:S01]  /*255a0*/  @!P0 SYNCS.ARRIVE.TRANS64 RZ, [UR41+0x70020], R3 ;  /* 0x07002003ffff89a7 */ /* 0x0005e20008000029 */
[----:B------:R-:W-:Y:S05]  /*255b0*/  BRA.U !UP1, `(.L_x_365) ;  /* 0x0000000109047547 */ /* 0x000fea000b800000 */
[----:B------:R-:W-:Y:S05]  /*255c0*/  BPT.TRAP 0x1 ;  /* 0x000000040000795c */ /* 0x000fea0000300000 */
.L_x_365:
[----:B------:R-:W-:Y:S04]  /*255d0*/  BSSY.RECONVERGENT B0, `(.L_x_366) ;  /* 0x0000003000007945 */ /* 0x000fe80003800200 */
[----:B------:R-:W-:Y:S05]  /*255e0*/  @P2 BRA `(.L_x_367) ;  /* 0x0000000000042947 */ /* 0x000fea0003800000 */
[----:B------:R-:W-:Y:S05]  /*255f0*/  BPT.TRAP 0x1 ;  /* 0x000000040000795c */ /* 0x000fea0000300000 */
.L_x_367:
[----:B------:R-:W-:Y:S05]  /*25600*/  BSYNC.RECONVERGENT B0 ;  /* 0x0000000000007941 */ /* 0x000fea0003800200 */
.L_x_366:
[----:B------:R-:W-:Y:S01]  /*25610*/  ULEA UR16, UR15, UR8, 0x10 ;  /* 0x000000080f107291 */ /* 0x000fe2000f8e80ff */
[----:B------:R-:W-:Y:S01]  /*25620*/  LOP3.LUT R5, R5, 0x1, RZ, 0x3c, !PT ;  /* 0x0000000105057812 */ /* 0x000fe200078e3cff */
[----:B------:R-:W-:Y:S02]  /*25630*/  UIADD3 UR4, UP2, UPT, UR48, 0x280, URZ ;  /* 0x0000028030047890 */ /* 0x000fe4000ff5e0ff */
[----:B------:R-:W-:Y:S02]  /*25640*/  UIADD3 UR41, UPT, UPT, UR41, 0x70020, URZ ;  /* 0x0007002029297890 */ /* 0x000fe4000fffe0ff */
[----:B------:R-:W-:Y:S02]  /*25650*/  UIADD3 UR40, UPT, UPT, UR16, 0x20000, URZ ;  /* 0x0002000010287890 */ /* 0x000fe4000fffe0ff */
[----:B------:R-:W-:Y:S02]  /*25660*/  UIADD3.X UR5, UPT, UPT, URZ, UR49, URZ, UP2, !UPT ;  /* 0x00000031ff057290 */ /* 0x000fe400097fe4ff */
[----:B------:R-:W-:-:S02]  /*25670*/  UIADD3 UR32, UPT, UPT, UR16, 0x24000, URZ ;  /* 0x0002400010207890 */ /* 0x000fc4000fffe0ff */
        /* <DEDUP_REMOVED lines=16> */
[----:B------:R3:W-:Y:S01]  /*25780*/  UTMALDG.4D [UR40], [UR4], desc[UR10] ;  /* 0x00000a28040075b4 */ /* 0x0007e20008019000 */
[----:B------:R-:W-:Y:S01]  /*25790*/  UMOV UR25, UR41 ;  /* 0x0000002900197c82 */ /* 0x000fe20008000000 */
[----:B------:R-:W-:Y:S01]  /*257a0*/  UMOV UR27, UR43 ;  /* 0x0000002b001b7c82 */ /* 0x000fe20008000000 */
[----:B------:R-:W-:Y:S01]  /*257b0*/  UMOV UR18, 0xc0 ;  /* 0x000000c000127882 */ /* 0x000fe20000000000 */
[----:B------:R-:W-:Y:S01]  /*257c0*/  UMOV UR20, UR13 ;  /* 0x0000000d00147c82 */ /* 0x000fe20008000000 */
[----:B------:R-:W-:Y:S01]  /*257d0*/  UMOV UR21, UR14 ;  /* 0x0000000e00157c82 */ /* 0x000fe20008000000 */
[----:B------:R-:W-:Y:S01]  /*257e0*/  UMOV UR17, UR41 ;  /* 0x0000002900117c82 */ /* 0x000fe20008000000 */
[----:B------:R-:W-:Y:S01]  /*257f0*/  UMOV UR19, UR43 ;  /* 0x0000002b00137c82 */ /* 0x000fe20008000000 */
[----:B------:R3:W-:Y:S01]  /*25800*/  UTMALDG.4D [UR32], [UR4], desc[UR10] ;  /* 0x00000a20040075b4 */ /* 0x0007e20008019000 */
[----:B------:R-:W-:-:S04]  /*25810*/  UIADD3 UR15, UPT, UPT, UR15, 0x1, URZ ;  /* 0x000000010f0f7890 */ /* 0x000fc8000fffe0ff */
[----:B------:R-:W-:Y:S01]  /*25820*/  UISETP.NE.AND UP2, UPT, UR15, 0x3, UPT ;  /* 0x000000030f00788c */ /* 0x000fe2000bf45270 */
[----:B------:R3:W-:Y:S03]  /*25830*/  UTMALDG.4D [UR24], [UR4], desc[UR10] ;  /* 0x00000a18040075b4 */ /* 0x0007e60008019000 */
[----:B------:R-:W-:Y:S02]  /*25840*/  USEL UR23, URZ, 0x1, UP2 ;  /* 0x00000001ff177887 */ /* 0x000fe40009000000 */
[----:B------:R-:W-:Y:S02]  /*25850*/  USEL UR15, UR15, URZ, UP2 ;  /* 0x000000ff0f0f7287 */ /* 0x000fe40009000000 */
[----:B------:R-:W-:Y:S02]  /*25860*/  UISETP.GE.AND UP2, UPT, UR31, 0x81, UPT ;  /* 0x000000811f00788c */ /* 0x000fe4000bf46270 */
[----:B------:R-:W-:Y:S01]  /*25870*/  ULOP3.LUT UR23, UR6, UR23, URZ, 0x3c, !UPT ;  /* 0x0000001706177292 */ /* 0x000fe2000f8e3cff */
[----:B------:R3:W-:Y:S06]  /*25880*/  UTMALDG.4D [UR16], [UR4], desc[UR10] ;  /* 0x00000a10040075b4 */ /* 0x0007ec0008019000 */
[----:B---3--:R-:W-:Y:S05]  /*25890*/  BRA.U !UP2, `(.L_x_343) ;  /* 0x000000150a5c7547 */ /* 0x008fea000b800000 */
[----:B------:R-:W-:Y:S01]  /*258a0*/  UIADD3 UR5, UPT, UPT, UR31, 0x7f, URZ ;  /* 0x0000007f1f057890 */ /* 0x000fe2000fffe0ff */
[----:B------:R-:W-:-:S03]  /*258b0*/  UMOV UR43, 0x80 ;  /* 0x00000080002b7882 */ /* 0x000fc60000000000 */
[----:B------:R-:W-:-:S04]  /*258c0*/  USHF.R.S32.HI UR4, URZ, 0x1f, UR5 ;  /* 0x0000001fff047899 */ /* 0x000fc80008011405 */
[----:B------:R-:W-:-:S04]  /*258d0*/  ULEA.HI UR4, UR4, UR5, URZ, 0x7 ;  /* 0x0000000504047291 */ /* 0x000fc8000f8f38ff */
[----:B------:R-:W-:-:S04]  /*258e0*/  USHF.R.S32.HI UR4, URZ, 0x7, UR4 ;  /* 0x00000007ff047899 */ /* 0x000fc80008011404 */
[----:B------:R-:W-:-:S04]  /*258f0*/  UISETP.LT.AND UP2, UPT, UR4, 0x2, UPT ;  /* 0x000000020400788c */ /* 0x000fc8000bf41270 */
[----:B------:R-:W-:Y:S02]  /*25900*/  USEL UR5, UR4, 0x2, UP2 ;  /* 0x0000000204057887 */ /* 0x000fe40009000000 */
[----:B------:R-:W-:Y:S02]  /*25910*/  UISETP.GE.U32.AND UP2, UPT, UR31, 0x101, UPT ;  /* 0x000001011f00788c */ /* 0x000fe4000bf46070 */
[----:B------:R-:W-:-:S07]  /*25920*/  UIADD3 UR12, UPT, UPT, UR4, 0x1, -UR5 ;  /* 0x00000001040c7890 */ /* 0x000fce000fffe805 */
[----:B------:R-:W-:Y:S05]  /*25930*/  BRA.U !UP2, `(.L_x_368) ;  /* 0x0000000d0a847547 */ /* 0x000fea000b800000 */
[----:B------:R-:W-:Y:S01]  /*25940*/  UMOV UR11, 0x1 ;  /* 0x00000001000b7882 */ /* 0x000fe20000000000 */
.L_x_389:
[----:B------:R-:W-:Y:S05]  /*25950*/  BRA.U !UP0, `(.L_x_369) ;  /* 0x0000000108047547 */ /* 0x000fea000b800000 */
[----:B------:R-:W-:Y:S05]  /*25960*/  BPT.TRAP 0x1 ;  /* 0x000000040000795c */ /* 0x000fea0000300000 */
.L_x_369:
[----:B------:R-:W3:Y:S01]  /*25970*/  S2UR UR8, SR_CgaCtaId ;  /* 0x00000000000879c3 */ /* 0x000ee20000008800 */
[----:B------:R-:W-:Y:S01]  /*25980*/  UMOV UR4, 0x400 ;  /* 0x0000040000047882 */ /* 0x000fe20000000000 */
[----:B-1----:R-:W-:Y:S01]  /*25990*/  IMAD.U32 R4, RZ, RZ, UR23 ;  /* 0x00000017ff047e24 */ /* 0x002fe2000f8e00ff */
[----:B--2---:R-:W-:-:S04]  /*259a0*/  @!P0 MOV R3, 0x10000 ;  /* 0x0001000000038802 */ /* 0x004fc80000000f00 */
[----:B------:R-:W-:Y:S01]  /*259b0*/  SHF.L.U32 R4, R4, 0x1f, RZ ;  /* 0x0000001f04047819 */ /* 0x000fe200000006ff */
[----:B---3--:R-:W-:-:S04]  /*259c0*/  ULEA UR8, UR8, UR4, 0x18 ;  /* 0x0000000408087291 */ /* 0x008fc8000f8ec0ff */
[----:B------:R-:W-:-:S09]  /*259d0*/  ULEA UR41, UR15, UR8, 0x3 ;  /* 0x000000080f297291 */ /* 0x000fd2000f8e18ff */
[----:B------:R-:W1:Y:S02]  /*259e0*/  SYNCS.PHASECHK.TRANS64.TRYWAIT P1, [UR41+0x70038], R4 ;  /* 0x07003804ff0075a7 */ /* 0x000e640008021129 */
[----:B-1----:R-:W-:Y:S05]  /*259f0*/  @!P1 BRA `(.L_x_370) ;  /* 0x0000005800289947 */ /* 0x002fea0003800000 */
.L_x_491:
[----:B------:R2:W-:Y:S01]  /*25a00*/  @!P0 SYNCS.ARRIVE.TRANS64 RZ, [UR41+0x70020], R3 ;  /* 0x07002003ffff89a7 */ /* 0x0005e20008000029 */
[----:B------:R-:W-:Y:S05]  /*25a10*/  BRA.U !UP1, `(.L_x_371) ;  /* 0x0000000109047547 */ /* 0x000fea000b800000 */
[----:B------:R-:W-:Y:S05]  /*25a20*/  BPT.TRAP 0x1 ;  /* 0x000000040000795c */ /* 0x000fea0000300000 */
.L_x_371:
[----:B-1----:R-:W1:Y:S01]  /*25a30*/  S2R R0, SR_TID.X ;  /* 0x0000000000007919 */ /* 0x002e620000002100 */
[----:B------:R-:W-:Y:S01]  /*25a40*/  BSSY.RECONVERGENT B0, `(.L_x_372) ;  /* 0x0000005000007945 */ /* 0x000fe20003800200 */
[----:B-1----:R-:W-:-:S04]  /*25a50*/  LOP3.LUT P2, RZ, R0, 0x1f, RZ, 0xc0, !PT ;  /* 0x0000001f00ff7812 */ /* 0x002fc8000784c0ff */
[----:B------:R-:W-:-:S13]  /*25a60*/  PLOP3.LUT P2, PT, P2, P0, PT, 0x8f, 0xf8 ;  /* 0x0000000000f8781c */ /* 0x000fda0001741177 */
[----:B------:R-:W-:Y:S05]  /*25a70*/  @P2 BRA `(.L_x_373) ;  /* 0x0000000000042947 */ /* 0x000fea0003800000 */
[----:B------:R-:W-:Y:S05]  /*25a80*/  BPT.TRAP 0x1 ;  /* 0x000000040000795c */ /* 0x000fea0000300000 */
.L_x_373:
[----:B------:R-:W-:Y:S05]  /*25a90*/  BSYNC.RECONVERGENT B0 ;  /* 0x0000000000007941 */ /* 0x000fea0003800200 */
.L_x_372:
[----:B------:R-:W-:Y:S02]  /*25aa0*/  ULEA UR16, UR15, UR8, 0x10 ;  /* 0x000000080f107291 */ /* 0x000fe4000f8e80ff */
[----:B------:R-:W-:Y:S02]  /*25ab0*/  UIADD3 UR6, UP2, UPT, UR48, 0x180, URZ ;  /* 0x0000018030067890 */ /* 0x000fe4000ff5e0ff */
[----:B------:R-:W-:Y:S02]  /*25ac0*/  USHF.L.U32 UR43, UR11, 0x7, URZ ;  /* 0x000000070b2b7899 */ /* 0x000fe400080006ff */
[----:B------:R-:W-:Y:S02]  /*25ad0*/  UIADD3 UR41, UPT, UPT, UR41, 0x70020, URZ ;  /* 0x0007002029297890 */ /* 0x000fe4000fffe0ff */
[----:B------:R-:W-:Y:S02]  /*25ae0*/  UIADD3 UR40, UPT, UPT, UR16, 0x20000, URZ ;  /* 0x0002000010287890 */ /* 0x000fe4000fffe0ff */
[----:B------:R-:W-:-:S02]  /*25af0*/  UIADD3.X UR7, UPT, UPT, URZ, UR49, URZ, UP2, !UPT ;  /* 0x00000031ff077290 */ /* 0x000fc400097fe4ff */
[----:B------:R-:W-:Y:S02]  /*25b00*/  UIADD3 UR32, UPT, UPT, UR16, 0x24000, URZ ;  /* 0x0002400010207890 */ /* 0x000fe4000fffe0ff */
[----:B------:R-:W-:Y:S02]  /*25b10*/  UIADD3 UR24, UPT, UPT, UR16, 0x28000, URZ ;  /* 0x0002800010187890 */ /* 0x000fe4000fffe0ff */
[----:B------:R-:W-:Y:S01]  /*25b20*/  UIADD3 UR16, UPT, UPT, UR16, 0x2c000, URZ ;  /* 0x0002c00010107890 */ /* 0x000fe2000fffe0ff */
        /* <DEDUP_REMOVED lines=27> */
[----:B------:R-:W-:Y:S01]  /*25ce0*/  ULOP3.LUT UR9, UR23, UR4, URZ, 0x3c, !UPT ;  /* 0x0000000417097292 */ /* 0x000fe2000f8e3cff */
[----:B------:R1:W-:Y:S02]  /*25cf0*/  UTMALDG.4D [UR16], [UR6], desc[UR30] ;  /* 0x00001e10060075b4 */ /* 0x0003e40008019000 */
[----:B-1----:R-:W-:Y:S09]  /*25d00*/  BRA.U !UP0, `(.L_x_374) ;  /* 0x0000000108047547 */ /* 0x002ff2000b800000 */
[----:B------:R-:W-:Y:S05]  /*25d10*/  BPT.TRAP 0x1 ;  /* 0x000000040000795c */ /* 0x000fea0000300000 */
.L_x_374:
[----:B------:R-:W-:Y:S01]  /*25d20*/  ULEA UR41, UR5, UR8, 0x3 ;  /* 0x0000000805297291 */ /* 0x000fe2000f8e18ff */
[----:B------:R-:W-:Y:S01]  /*25d30*/  IMAD.U32 R4, RZ, RZ, UR9 ;  /* 0x00000009ff047e24 */ /* 0x000fe2000f8e00ff */
[----:B--2---:R-:W-:-:S04]  /*25d40*/  @!P0 MOV R3, 0x10000 ;  /* 0x0001000000038802 */ /* 0x004fc80000000f00 */
[----:B------:R-:W-:-:S04]  /*25d50*/  SHF.L.U32 R4, R4, 0x1f, RZ ;  /* 0x0000001f04047819 */ /* 0x000fc800000006ff */
[----:B------:R-:W1:Y:S02]  /*25d60*/  SYNCS.PHASECHK.TRANS64.TRYWAIT P1, [UR41+0x70038], R4 ;  /* 0x07003804ff0075a7 */ /* 0x000e640008021129 */
[----:B-1----:R-:W-:Y:S05]  /*25d70*/  @!P1 BRA `(.L_x_375) ;  /* 0x0000005400609947 */ /* 0x002fea0003800000 */
.L_x_493:
[----:B------:R2:W-:Y:S01]  /*25d80*/  @!P0 SYNCS.ARRIVE.TRANS64 RZ, [UR41+0x70020], R3 ;  /* 0x07002003ffff89a7 */ /* 0x0005e20008000029 */
[----:B------:R-:W-:Y:S05]  /*25d90*/  BRA.U !UP1, `(.L_x_376) ;  /* 0x0000000109047547 */ /* 0x000fea000b800000 */
[----:B------:R-:W-:Y:S05]  /*25da0*/  BPT.TRAP 0x1 ;  /* 0x000000040000795c */ /* 0x000fea0000300000 */
.L_x_376:
[----:B------:R-:W-:Y:S04]  /*25db0*/  BSSY.RECONVERGENT B0, `(.L_x_377) ;  /* 0x0000003000007945 */ /* 0x000fe80003800200 */
[----:B------:R-:W-:Y:S05]  /*25dc0*/  @P2 BRA `(.L_x_378) ;  /* 0x0000000000042947 */ /* 0x000fea0003800000 */
[----:B------:R-:W-:Y:S05]  /*25dd0*/  BPT.TRAP 0x1 ;  /* 0x000000040000795c */ /* 0x000fea0000300000 */
.L_x_378:
[----:B------:R-:W-:Y:S05]  /*25de0*/  BSYNC.RECONVERGENT B0 ;  /* 0x0000000000007941 */ /* 0x000fea0003800200 */
.L_x_377:
        /* <DEDUP_REMOVED lines=31> */
[----:B------:R-:W-:-:S02]  /*25fe0*/  UIADD3 UR5, UPT, UPT, UR5, 0x1, URZ ;  /* 0x0000000105057890 */ /* 0x000fc4000fffe0ff */
[----:B------:R-:W-:Y:S02]  /*25ff0*/  UIADD3 UR10, UPT, UPT, UR11, 0x1, URZ ;  /* 0x000000010b0a7890 */ /* 0x000fe4000fffe0ff */
[----:B------:R-:W-:Y:S01]  /*26000*/  UISETP.NE.AND UP2, UPT, UR5, 0x3, UPT ;  /* 0x000000030500788c */ /* 0x000fe2000bf45270 */
[----:B------:R3:W-:Y:S03]  /*26010*/  UTMALDG.4D [UR24], [UR6], desc[UR22] ;  /* 0x00001618060075b4 */ /* 0x0007e60008019000 */
[----:B------:R-:W-:Y:S02]  /*26020*/  USEL UR4, URZ, 0x1, UP2 ;  /* 0x00000001ff047887 */ /* 0x000fe40009000000 */
[----:B------:R-:W-:Y:S02]  /*26030*/  USEL UR5, UR5, URZ, UP2 ;  /* 0x000000ff05057287 */ /* 0x000fe40009000000 */
[----:B------:R-:W-:Y:S01]  /*26040*/  ULOP3.LUT UR9, UR9, UR4, URZ, 0x3c, !UPT ;  /* 0x0000000409097292 */ /* 0x000fe2000f8e3cff */
[----:B------:R3:W-:Y:S02]  /*26050*/  UTMALDG.4D [UR16], [UR6], desc[UR22] ;  /* 0x00001610060075b4 */ /* 0x0007e40008019000 */
[----:B---3--:R-:W-:Y:S09]  /*26060*/  BRA.U !UP0, `(.L_x_379) ;  /* 0x0000000108047547 */ /* 0x008ff2000b800000 */
[----:B------:R-:W-:Y:S05]  /*26070*/  BPT.TRAP 0x1 ;  /* 0x000000040000795c */ /* 0x000fea0000300000 */
.L_x_379:
[----:B------:R-:W-:Y:S01]  /*26080*/  ULEA UR41, UR5, UR8, 0x3 ;  /* 0x0000000805297291 */ /* 0x000fe2000f8e18ff */
[----:B-1----:R-:W-:Y:S01]  /*26090*/  IMAD.U32 R4, RZ, RZ, UR9 ;  /* 0x00000009ff047e24 */ /* 0x002fe2000f8e00ff */
[----:B--2---:R-:W-:-:S04]  /*260a0*/  @!P0 MOV R3, 0x10000 ;  /* 0x0001000000038802 */ /* 0x004fc80000000f00 */
[----:B------:R-:W-:-:S04]  /*260b0*/  SHF.L.U32 R4, R4, 0x1f, RZ ;  /* 0x0000001f04047819 */ /* 0x000fc800000006ff */
[----:B------:R-:W1:Y:S02]  /*260c0*/  SYNCS.PHASECHK.TRANS64.TRYWAIT P1, [UR41+0x70038], R4 ;  /* 0x07003804ff0075a7 */ /* 0x000e640008021129 */
[----:B-1----:R-:W-:Y:S05]  /*260d0*/  @!P1 BRA `(.L_x_380) ;  /* 0x0000005000a09947 */ /* 0x002fea0003800000 */
.L_x_495:
[----:B------:R2:W-:Y:S01]  /*260e0*/  @!P0 SYNCS.ARRIVE.TRANS64 RZ, [UR41+0x70020], R3 ;  /* 0x07002003ffff89a7 */ /* 0x0005e20008000029 */
[----:B------:R-:W-:Y:S05]  /*260f0*/  BRA.U !UP1, `(.L_x_381) ;  /* 0x0000000109047547 */ /* 0x000fea000b800000 */
[----:B------:R-:W-:Y:S05]  /*26100*/  BPT.TRAP 0x1 ;  /* 0x000000040000795c */ /* 0x000fea0000300000 */
.L_x_381:
[----:B------:R-:W-:Y:S04]  /*26110*/  BSSY.RECONVERGENT B0, `(.L_x_382) ;  /* 0x0000003000007945 */ /* 0x000fe80003800200 */
[----:B------:R-:W-:Y:S05]  /*26120*/  @P2 BRA `(.L_x_383) ;  /* 0x0000000000042947 */ /* 0x000fea0003800000 */
[----:B------:R-:W-:Y:S05]  /*26130*/  BPT.TRAP 0x1 ;  /* 0x000000040000795c */ /* 0x000fea0000300000 */
.L_x_383:
[----:B------:R-:W-:Y:S05]  /*26140*/  BSYNC.RECONVERGENT B0 ;  /* 0x0000000000007941 */ /* 0x000fea0003800200 */
.L_x_382:
        /* <DEDUP_REMOVED lines=8> */
[----:B------:R-:W-:Y:S02]  /*261d0*/  UIADD3 UR24, UPT, UPT, UR16, 0x28000, URZ ;  /* 0x0002800010187890 */ /* 0x000fe4000fffe0ff */
[----:B------:R-:W-:Y:S02]  /*261e0*/  UIADD3 UR16, UPT, UPT, UR16, 0x2c000, URZ ;  /* 0x0002c00010107890 */ /* 0x000fe4000fffe0ff */
[----:B------:R-:W-:Y:S01]  /*261f0*/  UISETP.NE.AND UP2, UPT, UR5, 0x3, UPT ;  /* 0x000000030500788c */ /* 0x000fe2000bf45270 */
        /* <DEDUP_REMOVED lines=16> */
[----:B------:R-:W-:Y:S01]  /*26300*/  USEL UR4, URZ, 0x1, UP2 ;  /* 0x00000001ff047887 */ /* 0x000fe20009000000 */
[----:B------:R-:W-:Y:S01]  /*26310*/  UMOV UR18, 0xc0 ;  /* 0x000000c000127882 */ /* 0x000fe20000000000 */
[----:B------:R-:W-:Y:S01]  /*26320*/  UMOV UR20, UR13 ;  /* 0x0000000d00147c82 */ /* 0x000fe20008000000 */
[----:B------:R-:W-:Y:S01]  /*26330*/  UMOV UR21, UR14 ;  /* 0x0000000e00157c82 */ /* 0x000fe20008000000 */
[----:B------:R-:W-:Y:S01]  /*26340*/  UTMALDG.4D [UR32], [UR6], desc[UR22] ;  /* 0x00001620060075b4 */ /* 0x000fe20008019000 */
[----:B------:R-:W-:Y:S01]  /*26350*/  UMOV UR17, UR41 ;  /* 0x0000002900117c82 */ /* 0x000fe20008000000 */
[----:B------:R-:W-:Y:S01]  /*26360*/  UMOV UR19, UR43 ;  /* 0x0000002b00137c82 */ /* 0x000fe20008000000 */
[----:B------:R-:W-:Y:S01]  /*26370*/  UTMALDG.4D [UR24], [UR6], desc[UR22] ;  /* 0x00001618060075b4 */ /* 0x000fe20008019000 */
[----:B------:R3:W-:Y:S02]  /*26380*/  UTMALDG.4D [UR16], [UR6], desc[UR22] ;  /* 0x00001610060075b4 */ /* 0x0007e40008019000 */
[----:B---3--:R-:W-:-:S02]  /*26390*/  USEL UR6, UR5, URZ, UP2 ;  /* 0x000000ff05067287 */ /* 0x008fc40009000000 */
[----:B------:R-:W-:Y:S01]  /*263a0*/  ULOP3.LUT UR7, UR9, UR4, URZ, 0x3c, !UPT ;  /* 0x0000000409077292 */ /* 0x000fe2000f8e3cff */
[----:B------:R-:W-:Y:S11]  /*263b0*/  BRA.U !UP0, `(.L_x_384) ;  /* 0x0000000108047547 */ /* 0x000ff6000b800000 */
[----:B------:R-:W-:Y:S05]  /*263c0*/  BPT.TRAP 0x1 ;  /* 0x000000040000795c */ /* 0x000fea0000300000 */
.L_x_384:
[----:B------:R-:W-:Y:S01]  /*263d0*/  ULEA UR41, UR6, UR8, 0x3 ;  /* 0x0000000806297291 */ /* 0x000fe2000f8e18ff */
[----:B-1----:R-:W-:Y:S01]  /*263e0*/  IMAD.U32 R4, RZ, RZ, UR7 ;  /* 0x00000007ff047e24 */ /* 0x002fe2000f8e00ff */
[----:B--2---:R-:W-:-:S04]  /*263f0*/  @!P0 MOV R3, 0x10000 ;  /* 0x0001000000038802 */ /* 0x004fc80000000f00 */
[----:B------:R-:W-:-:S04]  /*26400*/  SHF.L.U32 R4, R4, 0x1f, RZ ;  /* 0x0000001f04047819 */ /* 0x000fc800000006ff */
[----:B------:R-:W1:Y:S02]  /*26410*/  SYNCS.PHASECHK.TRANS64.TRYWAIT P1, [UR41+0x70038], R4 ;  /* 0x07003804ff0075a7 */ /* 0x000e640008021129 */
[----:B-1----:R-:W-:Y:S05]  /*26420*/  @!P1 BRA `(.L_x_385) ;  /* 0x0000004c00e49947 */ /* 0x002fea0003800000 */
.L_x_497:
[----:B------:R2:W-:Y:S01]  /*26430*/  @!P0 SYNCS.ARRIVE.TRANS64 RZ, [UR41+0x70020], R3 ;  /* 0x07002003ffff89a7 */ /* 0x0005e20008000029 */
[----:B------:R-:W-:Y:S05]  /*26440*/  BRA.U !UP1, `(.L_x_386) ;  /* 0x0000000109047547 */ /* 0x000fea000b800000 */
[----:B------:R-:W-:Y:S05]  /*26450*/  BPT.TRAP 0x1 ;  /* 0x000000040000795c */ /* 0x000fea0000300000 */
.L_x_386:
[----:B------:R-:W-:Y:S04]  /*26460*/  BSSY.RECONVERGENT B0, `(.L_x_387) ;  /* 0x0000003000007945 */ /* 0x000fe80003800200 */
[----:B------:R-:W-:Y:S05]  /*26470*/  @P2 BRA `(.L_x_388) ;  /* 0x0000000000042947 */ /* 0x000fea0003800000 */
[----:B------:R-:W-:Y:S05]  /*26480*/  BPT.TRAP 0x1 ;  /* 0x000000040000795c */ /* 0x000fea0000300000 */
.L_x_388:
[----:B------:R-:W-:Y:S05]  /*26490*/  BSYNC.RECONVERGENT B0 ;  /* 0x0000000000007941 */ /* 0x000fea0003800200 */
.L_x_387:
        /* <DEDUP_REMOVED lines=19> */
[----:B------:R-:W-:Y:S01]  /*265d0*/  UIADD3 UR6, UPT, UPT, UR6, 0x1, URZ ;  /* 0x0000000106067890 */ /* 0x000fe2000fffe0ff */
[----:B------:R-:W-:Y:S01]  /*265e0*/  UTMALDG.4D [UR40], [UR4], desc[UR22] ;  /* 0x00001628040075b4 */ /* 0x000fe20008019000 */
[----:B------:R-:W-:Y:S01]  /*265f0*/  UMOV UR26, 0x80 ;  /* 0x00000080001a7882 */ /* 0x000fe20000000000 */
[----:B------:R-:W-:Y:S01]  /*26600*/  UMOV UR28, UR13 ;  /* 0x0000000d001c7c82 */ /* 0x000fe20008000000 */
[----:B------:R-:W-:Y:S01]  /*26610*/  UMOV UR29, UR14 ;  /* 0x0000000e001d7c82 */ /* 0x000fe20008000000 */
[----:B------:R-:W-:Y:S01]  /*26620*/  UMOV UR25, UR41 ;  /* 0x0000002900197c82 */ /* 0x000fe20008000000 */
[----:B------:R-:W-:Y:S01]  /*26630*/  UMOV UR27, UR43 ;  /* 0x0000002b001b7c82 */ /* 0x000fe20008000000 */
[----:B------:R-:W-:Y:S01]  /*26640*/  UMOV UR18, 0xc0 ;  /* 0x000000c000127882 */ /* 0x000fe20000000000 */
[----:B------:R-:W-:Y:S01]  /*26650*/  UMOV UR20, UR13 ;  /* 0x0000000d00147c82 */ /* 0x000fe20008000000 */
[----:B------:R-:W-:Y:S01]  /*26660*/  UTMALDG.4D [UR32], [UR4], desc[UR22] ;  /* 0x00001620040075b4 */ /* 0x000fe20008019000 */
[----:B------:R-:W-:Y:S01]  /*26670*/  UMOV UR21, UR14 ;  /* 0x0000000e00157c82 */ /* 0x000fe20008000000 */
[----:B------:R-:W-:Y:S01]  /*26680*/  UMOV UR17, UR41 ;  /* 0x0000002900117c82 */ /* 0x000fe20008000000 */
[----:B------:R-:W-:Y:S01]  /*26690*/  UMOV UR19, UR43 ;  /* 0x0000002b00137c82 */ /* 0x000fe20008000000 */
[----:B------:R-:W-:-:S02]  /*266a0*/  UISETP.NE.AND UP2, UPT, UR6, 0x3, UPT ;  /* 0x000000030600788c */ /* 0x000fc4000bf45270 */
[----:B------:R-:W-:Y:S01]  /*266b0*/  UIADD3 UR11, UPT, UPT, UR11, 0x2, URZ ;  /* 0x000000020b0b7890 */ /* 0x000fe2000fffe0ff */
[----:B------:R-:W-:Y:S01]  /*266c0*/  UTMALDG.4D [UR24], [UR4], desc[UR22] ;  /* 0x00001618040075b4 */ /* 0x000fe20008019000 */
[----:B------:R-:W-:Y:S01]  /*266d0*/  USEL UR15, UR6, URZ, UP2 ;  /* 0x000000ff060f7287 */ /* 0x000fe20009000000 */
[----:B------:R3:W-:Y:S02]  /*266e0*/  UTMALDG.4D [UR16], [UR4], desc[UR22] ;  /* 0x00001610040075b4 */ /* 0x0007e40008019000 */
[----:B---3--:R-:W-:Y:S02]  /*266f0*/  ULOP3.LUT UR4, UR12, 0xfffffffe, URZ, 0xc0, !UPT ;  /* 0xfffffffe0c047892 */ /* 0x008fe4000f8ec0ff */
[----:B------:R-:W-:Y:S02]  /*26700*/  USEL UR5, URZ, 0x1, UP2 ;  /* 0x00000001ff057887 */ /* 0x000fe40009000000 */
[----:B------:R-:W-:Y:S02]  /*26710*/  UISETP.NE.AND UP2, UPT, UR10, UR4, UPT ;  /* 0x000000040a00728c */ /* 0x000fe4000bf45270 */
[----:B------:R-:W-:-:S07]  /*26720*/  ULOP3.LUT UR23, UR7, UR5, URZ, 0x3c, !UPT ;  /* 0x0000000507177292 */ /* 0x000fce000f8e3cff */
[----:B------:R-:W-:Y:S05]  /*26730*/  BRA.U UP2, `(.L_x_389) ;  /* 0xfffffff102847547 */ /* 0x000fea000b83ffff */
[----:B------:R-:W-:Y:S02]  /*26740*/  USHF.L.U32 UR43, UR11, 0x7, URZ ;  /* 0x000000070b2b7899 */ /* 0x000fe400080006ff */
.L_x_368:
[----:B------:R-:W-:-:S04]  /*26750*/  ULOP3.LUT UR4, UR12, 0x1, URZ, 0xc0, !UPT ;  /* 0x000000010c047892 */ /* 0x000fc8000f8ec0ff */
[----:B------:R-:W-:-:S09]  /*26760*/  UISETP.NE.U32.AND UP2, UPT, UR4, 0x1, UPT ;  /* 0x000000010400788c */ /* 0x000fd2000bf45070 */
[----:B------:R-:W-:Y:S05]  /*26770*/  BRA.U UP2, `(.L_x_343) ;  /* 0x0000000502a47547 */ /* 0x000fea000b800000 */
[----:B------:R-:W-:Y:S05]  /*26780*/  BRA.U !UP0, `(.L_x_390) ;  /* 0x0000000108047547 */ /* 0x000fea000b800000 */
[----:B------:R-:W-:Y:S05]  /*26790*/  BPT.TRAP 0x1 ;  /* 0x000000040000795c */ /* 0x000fea0000300000 */
.L_x_390:
[----:B------:R-:W-:Y:S01]  /*267a0*/  ULEA UR41, UR15, UR8, 0x3 ;  /* 0x000000080f297291 */ /* 0x000fe2000f8e18ff */
[----:B-1----:R-:W-:Y:S01]  /*267b0*/  IMAD.U32 R4, RZ, RZ, UR23 ;  /* 0x00000017ff047e24 */ /* 0x002fe2000f8e00ff */
[----:B--2---:R-:W-:-:S04]  /*267c0*/  @!P0 MOV R3, 0x10000 ;  /* 0x0001000000038802 */ /* 0x004fc80000000f00 */
[----:B------:R-:W-:-:S04]  /*267d0*/  SHF.L.U32 R4, R4, 0x1f, RZ ;  /* 0x0000001f04047819 */ /* 0x000fc800000006ff */
[----:B------:R-:W1:Y:S02]  /*267e0*/  SYNCS.PHASECHK.TRANS64.TRYWAIT P1, [UR41+0x70038], R4 ;  /* 0x07003804ff0075a7 */ /* 0x000e640008021129 */
[----:B-1----:R-:W-:Y:S05]  /*267f0*/  @!P1 BRA `(.L_x_391) ;  /* 0x0000004c00089947 */ /* 0x002fea0003800000 */
.L_x_499:
[----:B------:R2:W-:Y:S01]  /*26800*/  @!P0 SYNCS.ARRIVE.TRANS64 RZ, [UR41+0x70020], R3 ;  /* 0x07002003ffff89a7 */ /* 0x0005e20008000029 */
[----:B------:R-:W-:Y:S05]  /*26810*/  BRA.U !UP1, `(.L_x_392) ;  /* 0x0000000109047547 */ /* 0x000fea000b800000 */
[----:B------:R-:W-:Y:S05]  /*26820*/  BPT.TRAP 0x1 ;  /* 0x000000040000795c */ /* 0x000fea0000300000 */
.L_x_392:
[----:B------:R-:W-:Y:S04]  /*26830*/  BSSY.RECONVERGENT B0, `(.L_x_393) ;  /* 0x0000003000007945 */ /* 0x000fe80003800200 */
[----:B------:R-:W-:Y:S05]  /*26840*/  @P2 BRA `(.L_x_394) ;  /* 0x0000000000042947 */ /* 0x000fea0003800000 */
[----:B------:R-:W-:Y:S05]  /*26850*/  BPT.TRAP 0x1 ;  /* 0x000000040000795c */ /* 0x000fea0000300000 */
.L_x_394:
[----:B------:R-:W-:Y:S05]  /*26860*/  BSYNC.RECONVERGENT B0 ;  /* 0x0000000000007941 */ /* 0x000fea0003800200 */
.L_x_393:
[----:B------:R-:W-:Y:S02]  /*26870*/  ULEA UR16, UR15, UR8, 0x10 ;  /* 0x000000080f107291 */ /* 0x000fe4000f8e80ff */
        /* <DEDUP_REMOVED lines=22> */
[----:B------:R-:W-:Y:S01]  /*269e0*/  UTMALDG.4D [UR40], [UR4], desc[UR6] ;  /* 0x00000628040075b4 */ /* 0x000fe20008019000 */
[----:B------:R-:W-:Y:S01]  /*269f0*/  UMOV UR25, UR41 ;  /* 0x0000002900197c82 */ /* 0x000fe20008000000 */
[----:B------:R-:W-:Y:S01]  /*26a00*/  UISETP.NE.AND UP2, UPT, UR15, 0x3, UPT ;  /* 0x000000030f00788c */ /* 0x000fe2000bf45270 */
[----:B------:R-:W-:Y:S01]  /*26a10*/  UMOV UR18, 0xc0 ;  /* 0x000000c000127882 */ /* 0x000fe20000000000 */
[----:B------:R-:W-:Y:S01]  /*26a20*/  UMOV UR19, UR43 ;  /* 0x0000002b00137c82 */ /* 0x000fe20008000000 */
[----:B------:R-:W-:Y:S01]  /*26a30*/  UMOV UR20, UR13 ;  /* 0x0000000d00147c82 */ /* 0x000fe20008000000 */
[----:B------:R-:W-:Y:S01]  /*26a40*/  UMOV UR21, UR14 ;  /* 0x0000000e00157c82 */ /* 0x000fe20008000000 */
[----:B------:R-:W-:Y:S01]  /*26a50*/  UTMALDG.4D [UR32], [UR4], desc[UR6] ;  /* 0x00000620040075b4 */ /* 0x000fe20008019000 */
[----:B------:R-:W-:Y:S01]  /*26a60*/  UMOV UR17, UR41 ;  /* 0x0000002900117c82 */ /* 0x000fe20008000000 */
[----:B------:R-:W-:Y:S01]  /*26a70*/  USEL UR15, UR15, URZ, UP2 ;  /* 0x000000ff0f0f7287 */ /* 0x000fe20009000000 */
[----:B------:R-:W-:Y:S01]  /*26a80*/  UTMALDG.4D [UR24], [UR4], desc[UR6] ;  /* 0x00000618040075b4 */ /* 0x000fe20008019000 */
[----:B------:R3:W-:Y:S02]  /*26a90*/  UTMALDG.4D [UR16], [UR4], desc[UR6] ;  /* 0x00000610040075b4 */ /* 0x0007e40008019000 */
[----:B---3--:R-:W-:-:S04]  /*26aa0*/  USEL UR4, URZ, 0x1, UP2 ;  /* 0x00000001ff047887 */ /* 0x008fc80009000000 */
[----:B------:R-:W-:Y:S01]  /*26ab0*/  ULOP3.LUT UR23, UR23, UR4, URZ, 0x3c, !UPT ;  /* 0x0000000417177292 */ /* 0x000fe2000f8e3cff */
[----:B------:R-:W-:Y:S11]  /*26ac0*/  BRA.U !UP0, `(.L_x_395) ;  /* 0x0000000108047547 */ /* 0x000ff6000b800000 */
[----:B------:R-:W-:Y:S05]  /*26ad0*/  BPT.TRAP 0x1 ;  /* 0x000000040000795c */ /* 0x000fea0000300000 */
.L_x_395:
[----:B------:R-:W-:Y:S01]  /*26ae0*/  ULEA UR33, UR15, UR8, 0x3 ;  /* 0x000000080f217291 */ /* 0x000fe2000f8e18ff */
[----:B-1----:R-:W-:Y:S01]  /*26af0*/  IMAD.U32 R4, RZ, RZ, UR23 ;  /* 0x00000017ff047e24 */ /* 0x002fe2000f8e00ff */
[----:B--2---:R-:W-:-:S04]  /*26b00*/  @!P0 MOV R3, 0x10000 ;  /* 0x0001000000038802 */ /* 0x004fc80000000f00 */
[----:B------:R-:W-:-:S04]  /*26b10*/  SHF.L.U32 R4, R4, 0x1f, RZ ;  /* 0x0000001f04047819 */ /* 0x000fc800000006ff */
[----:B------:R-:W1:Y:S02]  /*26b20*/  SYNCS.PHASECHK.TRANS64.TRYWAIT P1, [UR33+0x70038], R4 ;  /* 0x07003804ff0075a7 */ /* 0x000e640008021121 */
[----:B-1----:R-:W-:Y:S05]  /*26b30*/  @!P1 BRA `(.L_x_396) ;  /* 0x0000004800509947 */ /* 0x002fea0003800000 */
.L_x_501:
[----:B------:R2:W-:Y:S01]  /*26b40*/  @!P0 SYNCS.ARRIVE.TRANS64 RZ, [UR33+0x70020], R3 ;  /* 0x07002003ffff89a7 */ /* 0x0005e20008000021 */
[----:B------:R-:W-:Y:S05]  /*26b50*/  BRA.U !UP1, `(.L_x_397) ;  /* 0x0000000109047547 */ /* 0x000fea000b800000 */
[----:B------:R-:W-:Y:S05]  /*26b60*/  BPT.TRAP 0x1 ;  /* 0x000000040000795c */ /* 0x000fea0000300000 */
.L_x_397:
[----:B------:R-:W-:Y:S04]  /*26b70*/  BSSY.RECONVERGENT B0, `(.L_x_398) ;  /* 0x0000003000007945 */ /* 0x000fe80003800200 */
[----:B------:R-:W-:Y:S05]  /*26b80*/  @P2 BRA `(.L_x_399) ;  /* 0x0000000000042947 */ /* 0x000fea0003800000 */
[----:B------:R-:W-:Y:S05]  /*26b90*/  BPT.TRAP 0x1 ;  /* 0x000000040000795c */ /* 0x000fea0000300000 */
.L_x_399:
[----:B------:R-:W-:Y:S05]  /*26ba0*/  BSYNC.RECONVERGENT B0 ;  /* 0x0000000000007941 */ /* 0x000fea0003800200 */
.L_x_398:
        /* <DEDUP_REMOVED lines=37> */
[----:B------:R-:W-:-:S12]  /*26e00*/  ULOP3.LUT UR23, UR23, UR4, URZ, 0x3c, !UPT ;  /* 0x0000000417177292 */ /* 0x000fd8000f8e3cff */
.L_x_343:
[----:B------:R-:W3:Y:S01]  /*26e10*/  LDCU UR4, c[0x0][0x900] ;  /* 0x00012000ff0477ac */ /* 0x000ee20008000800 */
[----:B------:R-:W-:-:S13]  /*26e20*/  R2UR UR5, R2 ;  /* 0x00000000020572ca */ /* 0x000fda00000e0000 */
[----:B------:R-:W-:-:S04]  /*26e30*/  UIADD3 UR5, UPT, UPT, UR39, UR5, URZ ;  /* 0x0000000527057290 */ /* 0x000fc8000fffe0ff */
[----:B---3--:R-:W-:Y:S02]  /*26e40*/  UISETP.GE.AND UP2, UPT, UR5, UR4, UPT ;  /* 0x000000040500728c */ /* 0x008fe4000bf46270 */
[----:B------:R-:W-:-:S07]  /*26e50*/  MOV R2, UR5 ;  /* 0x0000000500027c02 */ /* 0x000fce0008000f00 */
[----:B------:R-:W-:Y:S05]  /*26e60*/  BRA.U !UP2, `(.L_x_400) ;  /* 0xffffffd90a387547 */ /* 0x000fea000b83ffff */
[----:B------:R-:W-:Y:S05]  /*26e70*/  EXIT ;  /* 0x000000000000794d */ /* 0x000fea0003800000 */
.L_x_520:
[----:B------:R-:W-:-:S08]  /*26e80*/  NOP ;  /* 0x0000000000007918 */ /* 0x000fd00000000000 */
[----:B------:R-:W1:-:S00]  /*26e90*/  USETMAXREG.DEALLOC.CTAPOOL 0x20 ;  /* 0x00000020000079c8 */ /* 0x000e4000080e0500 */
[----:B-1----:R-:W1:Y:S01]  /*26ea0*/  LDC R0, c[0x0][0x900] ;  /* 0x00024000ff007b82 */ /* 0x002e620000000800 */
[----:B------:R-:W-:-:S13]  /*26eb0*/  R2UR UR4, R2 ;  /* 0x00000000020472ca */ /* 0x000fda00000e0000 */
[----:B-1----:R-:W-:-:S13]  /*26ec0*/  ISETP.LE.AND P0, PT, R0, UR4, PT ;  /* 0x0000000400007c0c */ /* 0x002fda000bf03270 */
[----:B------:R-:W-:Y:S05]  /*26ed0*/  @P0 EXIT ;  /* 0x000000000000094d */ /* 0x000fea0003800000 */
[----:B------:R-:W-:Y:S01]  /*26ee0*/  HFMA2 R3, -RZ, RZ, 0, 0 ;  /* 0x00000000ff037431 */ /* 0x000fe200000001ff */
[----:B------:R-:W-:Y:S01]  /*26ef0*/  PRMT R0, RZ, 0x7610, R0 ;  /* 0x00007610ff007816 */ /* 0x000fe20000000000 */
[----:B------:R-:W1:Y:S01]  /*26f00*/  LDCU.64 UR46, c[0x0][0x348] ;  /* 0x00006900ff2e77ac */ /* 0x000e620008000a00 */
[----:B------:R-:W2:Y:S01]  /*26f10*/  LDCU UR62, c[0x0][0x900] ;  /* 0x00012000ff3e77ac */ /* 0x000ea20008000800 */
[----:B------:R-:W3:Y:S01]  /*26f20*/  LDCU UR23, c[0x0][0x904] ;  /* 0x00012080ff1777ac */ /* 0x000ee20008000800 */
[----:B------:R-:W4:Y:S01]  /*26f30*/  LDCU UR70, c[0x0][0x380] ;  /* 0x00007000ff4677ac */ /* 0x000f220008000800 */
[----:B------:R-:W1:Y:S01]  /*26f40*/  LDCU UR22, c[0x0][0x38c] ;  /* 0x00007180ff1677ac */ /* 0x000e620008000800 */
[----:B------:R-:W1:Y:S01]  /*26f50*/  LDCU UR54, c[0x0][0x91c] ;  /* 0x00012380ff3677ac */ /* 0x000e620008000800 */
[----:B------:R-:W1:Y:S01]  /*26f60*/  LDCU UR63, c[0x0][0x918] ;  /* 0x00012300ff3f77ac */ /* 0x000e620008000800 */
[----:B------:R-:W1:Y:S01]  /*26f70*/  LDCU.64 UR30, c[0x0][0x908] ;  /* 0x00012100ff1e77ac */ /* 0x000e620008000a00 */
[----:B------:R-:W1:Y:S01]  /*26f80*/  LDCU.64 UR38, c[0x0][0x920] ;  /* 0x00012400ff2677ac */ /* 0x000e620008000a00 */
[----:B------:R-:W1:Y:S02]  /*26f90*/  LDCU.64 UR14, c[0x0][0x910] ;  /* 0x00012200ff0e77ac */ /* 0x000e640008000a00 */
.L_x_412:
[----:B------:R-:W-:Y:S01]  /*26fa0*/  R2UR UR8, R2 ;  /* 0x00000000020872ca */ /* 0x000fe200000e0000 */
[----:B---3--:R-:W-:-:S12]  /*26fb0*/  UISETP.NE.AND UP0, UPT, UR23, 0x1, UPT ;  /* 0x000000011700788c */ /* 0x008fd8000bf05270 */
[----:B-1----:R-:W-:-:S07]  /*26fc0*/  UIMAD.WIDE.U32 UR4, UR8, UR30, URZ ;  /* 0x0000001e080472a5 */ /* 0x002fce000f8e00ff */
[----:B------:R-:W-:Y:S02]  /*26fd0*/  UMOV UR4, UR5 ;  /* 0x0000000500047c82 */ /* 0x000fe40008000000 */
[----:B------:R-:W-:-:S04]  /*26fe0*/  USHF.R.U32.HI UR4, URZ, UR31, UR4 ;  /* 0x0000001fff047299 */ /* 0x000fc80008011604 */
[----:B------:R-:W-:Y:S02]  /*26ff0*/  USEL UR6, UR8, UR4, !UP0 ;  /* 0x0000000408067287 */ /* 0x000fe4000c000000 */
[----:B------:R-:W-:Y:S02]  /*27000*/  UISETP.NE.AND UP0, UPT, UR54, 0x1, UPT ;  /* 0x000000013600788c */ /* 0x000fe4000bf05270 */
[----:B------:R-:W-:-:S07]  /*27010*/  UIMAD.WIDE.U32 UR4, UR6, UR38, URZ ;  /* 0x00000026060472a5 */ /* 0x000fce000f8e00ff */
[----:B------:R-:W-:Y:S02]  /*27020*/  UMOV UR4, UR5 ;  /* 0x0000000500047c82 */ /* 0x000fe40008000000 */
[----:B------:R-:W-:Y:S02]  /*27030*/  USHF.R.U32.HI UR5, URZ, UR39, UR4 ;  /* 0x00000027ff057299 */ /* 0x000fe40008011604 */
[----:B------:R-:W-:Y:S02]  /*27040*/  UIADD3 UR4, UPT, UPT, -UR6, URZ, URZ ;  /* 0x000000ff06047290 */ /* 0x000fe4000fffe1ff */
[----:B------:R-:W-:Y:S02]  /*27050*/  USEL UR7, UR6, UR5, !UP0 ;  /* 0x0000000506077287 */ /* 0x000fe4000c000000 */
[----:B------:R-:W-:Y:S02]  /*27060*/  UIMAD UR4, UR23, UR4, UR8 ;  /* 0x00000004170472a4 */ /* 0x000fe4000f8e0208 */
[----:B------:R-:W-:-:S02]  /*27070*/  UIADD3 UR5, UPT, UPT, -UR7, URZ, URZ ;  /* 0x000000ff07057290 */ /* 0x000fc4000fffe1ff */
[----:B------:R-:W-:Y:S02]  /*27080*/  USHF.L.U32 UR8, UR4, 0x8, URZ ;  /* 0x0000000804087899 */ /* 0x000fe400080006ff */
[----:B------:R-:W-:Y:S02]  /*27090*/  UIMAD UR4, UR54, UR5, UR6 ;  /* 0x00000005360472a4 */ /* 0x000fe4000f8e0206 */
[----:B----4-:R-:W-:Y:S02]  /*270a0*/  UISETP.GE.AND UP0, UPT, UR8, UR70, UPT ;  /* 0x000000460800728c */ /* 0x010fe4000bf06270 */
[----:B------:R-:W-:Y:S02]  /*270b0*/  IMAD.U32 R21, RZ, RZ, UR8 ;  /* 0x00000008ff157e24 */ /* 0x000fe4000f8e00ff */
[----:B------:R-:W-:-:S05]  /*270c0*/  MOV R22, UR4 ;  /* 0x0000000400167c02 */ /* 0x000fca0008000f00 */
[----:B------:R-:W-:Y:S05]  /*270d0*/  BRA.U UP0, `(.L_x_401) ;  /* 0x0000002d00b07547 */ /* 0x000fea000b800000 */
[----:B------:R-:W-:Y:S01]  /*270e0*/  IMAD.U32 R5, RZ, RZ, UR22 ;  /* 0x00000016ff057e24 */ /* 0x000fe2000f8e00ff */
[----:B------:R-:W-:Y:S02]  /*270f0*/  UIMAD.WIDE.U32 UR4, UR7, UR15, URZ ;  /* 0x0000000f070472a5 */ /* 0x000fe4000f8e00ff */
[----:B------:R-:W-:Y:S02]  /*27100*/  UISETP.NE.AND UP0, UPT, UR14, 0x1, UPT ;  /* 0x000000010e00788c */ /* 0x000fe4000bf05270 */
[----:B------:R-:W-:-:S03]  /*27110*/  IABS R5, R5 ;  /* 0x0000000500057213 */ /* 0x000fc60000000000 */
[----:B------:R-:W-:Y:S01]  /*27120*/  UMOV UR4, UR5 ;  /* 0x0000000500047c82 */ /* 0x000fe20008000000 */
[----:B------:R-:W1:Y:S01]  /*27130*/  I2F.RP R6, R5 ;  /* 0x0000000500067306 */ /* 0x000e620000209400 */
[----:B------:R-:W-:-:S04]  /*27140*/  USHF.R.U32.HI UR4, URZ, UR63, UR4 ;  /* 0x0000003fff047299 */ /* 0x000fc80008011604 */
[----:B------:R-:W-:Y:S02]  /*27150*/  USEL UR4, UR7, UR4, !UP0 ;  /* 0x0000000407047287 */ /* 0x000fe4000c000000 */
[----:B------:R-:W-:Y:S02]  /*27160*/  UISETP.NE.AND UP0, UPT, UR22, URZ, UPT ;  /* 0x000000ff1600728c */ /* 0x000fe4000bf05270 */
[----:B------:R-:W-:-:S04]  /*27170*/  UIADD3 UR4, UPT, UPT, -UR4, URZ, URZ ;  /* 0x000000ff04047290 */ /* 0x000fc8000fffe1ff */
[----:B------:R-:W-:Y:S01]  /*27180*/  UIMAD UR4, UR14, UR4, UR7 ;  /* 0x000000040e0472a4 */ /* 0x000fe2000f8e0207 */
[----:B-1----:R-:W1:Y:S03]  /*27190*/  MUFU.RCP R6, R6 ;  /* 0x0000000600067308 */ /* 0x002e660000001000 */
[----:B------:R-:W-:Y:S02]  /*271a0*/  ULOP3.LUT UR5, UR4, UR22, URZ, 0x3c, !UPT ;  /* 0x0000001604057292 */ /* 0x000fe4000f8e3cff */
[----:B------:R-:W-:Y:S02]  /*271b0*/  MOV R0, UR4 ;  /* 0x0000000400007c02 */ /* 0x000fe40008000f00 */
[----:B------:R-:W-:Y:S02]  /*271c0*/  UISETP.GE.AND UP1, UPT, UR5, URZ, UPT ;  /* 0x000000ff0500728c */ /* 0x000fe4000bf26270 */
[----:B------:R-:W-:-:S02]  /*271d0*/  IABS R0, R0 ;  /* 0x0000000000007213 */ /* 0x000fc40000000000 */
        /* <DEDUP_REMOVED lines=13> */
[----:B------:R-:W-:Y:S01]  /*272b0*/  @P1 VIADD R6, R6, 0x1 ;  /* 0x0000000106061836 */ /* 0x000fe20000000000 */
[----:B------:R-:W-:-:S04]  /*272c0*/  ELECT P1, URZ, PT ;  /* 0x0000000000ff782f */ /* 0x000fc80003820000 */
[----:B------:R-:W-:-:S13]  /*272d0*/  R2UR UR6, R6 ;  /* 0x00000000060672ca */ /* 0x000fda00000e0000 */
[----:B------:R-:W-:Y:S02]  /*272e0*/  @!UP1 UIADD3 UR6, UPT, UPT, -UR6, URZ, URZ ;  /* 0x000000ff06069290 */ /* 0x000fe4000fffe1ff */
[----:B------:R-:W-:-:S04]  /*272f0*/  @!UP0 ULOP3.LUT UR6, URZ, UR22, URZ, 0x33, !UPT ;  /* 0x00000016ff068292 */ /* 0x000fc8000f8e33ff */
[----:B------:R-:W-:Y:S02]  /*27300*/  UIADD3 UR5, UPT, UPT, -UR6, URZ, URZ ;  /* 0x000000ff06057290 */ /* 0x000fe4000fffe1ff */
[----:B------:R-:W-:Y:S02]  /*27310*/  MOV R20, UR6 ;  /* 0x0000000600147c02 */ /* 0x000fe40008000f00 */
[----:B------:R-:W-:-:S06]  /*27320*/  UIMAD UR4, UR22, UR5, UR4 ;  /* 0x00000005160472a4 */ /* 0x000fcc000f8e0204 */
[----:B------:R-:W-:Y:S01]  /*27330*/  IMAD.U32 R19, RZ, RZ, UR4 ;  /* 0x00000004ff137e24 */ /* 0x000fe2000f8e00ff */
[----:B------:R-:W-:Y:S06]  /*27340*/  BRA.U UP6, `(.L_x_402) ;  /* 0x0000000106047547 */ /* 0x000fec000b800000 */
[----:B--2---:R-:W-:Y:S05]  /*27350*/  BPT.TRAP 0x1 ;  /* 0x000000040000795c */ /* 0x004fea0000300000 */
.L_x_402:
[----:B------:R-:W1:Y:S01]  /*27360*/  S2UR UR55, SR_CgaCtaId ;  /* 0x00000000003779c3 */ /* 0x000e620000008800 */
[----:B------:R-:W-:Y:S01]  /*27370*/  UMOV UR5, 0x400 ;  /* 0x0000040000057882 */ /* 0x000fe20000000000 */
[----:B------:R-:W-:Y:S01]  /*27380*/  SHF.L.U32 R0, R3, 0x1f, RZ ;  /* 0x0000001f03007819 */ /* 0x000fe200000006ff */
[----:B-1----:R-:W-:-:S09]  /*27390*/  ULEA UR5, UR55, UR5, 0x18 ;  /* 0x0000000537057291 */ /* 0x002fd2000f8ec0ff */
[----:B------:R-:W1:Y:S02]  /*273a0*/  SYNCS.PHASECHK.TRANS64.TRYWAIT P0, [UR5+0x700b0], R0 ;  /* 0x0700b000ff0075a7 */ /* 0x000e640008001105 */
[----:B-1----:R-:W-:Y:S05]  /*273b0*/  @!P0 BRA `(.L_x_403) ;  /* 0x0000004000488947 */ /* 0x002fea0003800000 */
.L_x_503:
[----:B------:R-:W-:Y:S04]  /*273c0*/  BSSY.RECONVERGENT B0, `(.L_x_404) ;  /* 0x0000183000007945 */ /* 0x000fe80003800200 */
[----:B------:R-:W-:Y:S05]  /*273d0*/  @!P1 BRA `(.L_x_405) ;  /* 0x0000001800049947 */ /* 0x000fea0003800000 */
[----:B------:R-:W-:Y:S01]  /*273e0*/  R2UR UR10, R21 ;  /* 0x00000000150a72ca */ /* 0x000fe200000e0000 */
[----:B------:R3:W-:Y:S01]  /*273f0*/  STL [R1+0x7c], R2 ;  /* 0x00007c0201007387 */ /* 0x0007e20000100800 */
[----:B------:R-:W-:Y:S01]  /*27400*/  R2UR UR13, R22 ;  /* 0x00000000160d72ca */ /* 0x000fe200000e0000 */
[----:B------:R-:W-:Y:S01]  /*27410*/  UIADD3 UR6, UP0, UPT, UR46, 0x400, URZ ;  /* 0x000004002e067890 */ /* 0x000fe2000ff1e0ff */
[----:B------:R-:W-:Y:S01]  /*27420*/  R2UR UR11, R19 ;  /* 0x00000000130b72ca */ /* 0x000fe200000e0000 */
[----:B------:R1:W-:Y:S01]  /*27430*/  STL [R1+0x78], R0 ;  /* 0x0000780001007387 */ /* 0x0003e20000100800 */
[----:B------:R-:W-:Y:S01]  /*27440*/  R2UR UR12, R20 ;  /* 0x00000000140c72ca */ /* 0x000fe200000e0000 */
[----:B------:R-:W-:Y:S01]  /*27450*/  UIADD3 UR8, UPT, UPT, UR5, 0x50000, URZ ;  /* 0x0005000005087890 */ /* 0x000fe2000fffe0ff */
[----:B------:R-:W-:Y:S01]  /*27460*/  MOV.SPILL R28, UR14 ;  /* 0x0000000e001c7c02 */ /* 0x000fe20009000f00 */
[----:B------:R-:W-:Y:S01]  /*27470*/  UIADD3 UR32, UPT, UPT, UR5, 0x55000, URZ ;  /* 0x0005500005207890 */ /* 0x000fe2000fffe0ff */
[----:B------:R4:W-:Y:S01]  /*27480*/  STL [R1+0x8c], R21 ;  /* 0x00008c1501007387 */ /* 0x0009e20000100800 */
[----:B------:R-:W-:Y:S01]  /*27490*/  UIADD3.X UR7, UPT, UPT, URZ, UR47, URZ, UP0, !UPT ;  /* 0x0000002fff077290 */ /* 0x000fe200087fe4ff */
[----:B------:R-:W-:Y:S01]  /*274a0*/  MOV.SPILL R29, UR15 ;  /* 0x0000000f001d7c02 */ /* 0x000fe20009000f00 */
[----:B------:R-:W-:Y:S01]  /*274b0*/  UIADD3 UR4, UPT, UPT, UR10, 0x18, URZ ;  /* 0x000000180a047890 */ /* 0x000fe2000fffe0ff */
[----:B------:R2:W-:Y:S01]  /*274c0*/  STL [R1+0x80], R3 ;  /* 0x0000800301007387 */ /* 0x0005e20000100800 */
[----:B------:R-:W-:Y:S01]  /*274d0*/  UMOV UR37, UR13 ;  /* 0x0000000d00257c82 */ /* 0x000fe20008000000 */
[----:B------:R-:W-:Y:S01]  /*274e0*/  UIADD3 UR34, UPT, UPT, UR10, 0x28, URZ ;  /* 0x000000280a227890 */ /* 0x000fe2000fffe0ff */
[----:B------:R-:W-:Y:S01]  /*274f0*/  IMAD.U32 R18, RZ, RZ, UR11 ;  /* 0x0000000bff127e24 */ /* 0x000fe2000f8e00ff */
[----:B------:R-:W-:Y:S01]  /*27500*/  UMOV UR35, UR11 ;  /* 0x0000000b00237c82 */ /* 0x000fe20008000000 */
[----:B------:R-:W-:Y:S01]  /*27510*/  IMAD.U32 R27, RZ, RZ, UR4 ;  /* 0x00000004ff1b7e24 */ /* 0x000fe2000f8e00ff */
[----:B------:R-:W-:Y:S01]  /*27520*/  UIADD3 UR4, UPT, UPT, UR10, 0x20, URZ ;  /* 0x000000200a047890 */ /* 0x000fe2000fffe0ff */
[----:B------:R-:W-:Y:S01]  /*27530*/  IMAD.U32 R17, RZ, RZ, UR12 ;  /* 0x0000000cff117e24 */ /* 0x000fe2000f8e00ff */
[----:B------:R-:W-:Y:S01]  /*27540*/  UMOV UR36, UR12 ;  /* 0x0000000c00247c82 */ /* 0x000fe20008000000 */
[----:B------:R-:W-:Y:S01]  /*27550*/  IMAD.U32 R16, RZ, RZ, UR13 ;  /* 0x0000000dff107e24 */ /* 0x000fe2000f8e00ff */
[----:B------:R-:W-:Y:S01]  /*27560*/  R2UR UR42, R27 ;  /* 0x000000001b2a72ca */ /* 0x000fe200000e0000 */
[----:B------:R-:W-:Y:S01]  /*27570*/  IMAD.U32 R15, RZ, RZ, UR11 ;  /* 0x0000000bff0f7e24 */ /* 0x000fe2000f8e00ff */
[----:B---3--:R-:W-:Y:S01]  /*27580*/  MOV.SPILL R2, UR38 ;  /* 0x0000002600027c02 */ /* 0x008fe20009000f00 */
[----:B------:R-:W-:Y:S01]  /*27590*/  IMAD.U32 R26, RZ, RZ, UR4 ;  /* 0x00000004ff1a7e24 */ /* 0x000fe2000f8e00ff */
[----:B------:R-:W-:Y:S01]  /*275a0*/  UIADD3 UR4, UPT, UPT, UR10, 0x30, URZ ;  /* 0x000000300a047890 */ /* 0x000fe2000fffe0ff */
[----:B------:R-:W-:Y:S01]  /*275b0*/  IMAD.U32 R14, RZ, RZ, UR12 ;  /* 0x0000000cff0e7e24 */ /* 0x000fe2000f8e00ff */
[----:B-1----:R-:W-:Y:S01]  /*275c0*/  MOV.SPILL R0, UR39 ;  /* 0x0000002700007c02 */ /* 0x002fe20009000f00 */
[----:B------:R1:W-:Y:S01]  /*275d0*/  STL [R1+0x84], R2 ;  /* 0x0000840201007387 */ /* 0x0003e20000100800 */
[----:B------:R-:W-:Y:S01]  /*275e0*/  IMAD.U32 R13, RZ, RZ, UR13 ;  /* 0x0000000dff0d7e24 */ /* 0x000fe2000f8e00ff */
[----:B------:R-:W-:Y:S01]  /*275f0*/  R2UR UR43, R18 ;  /* 0x00000000122b72ca */ /* 0x000fe200000e0000 */
[----:B------:R-:W-:Y:S01]  /*27600*/  IMAD.U32 R25, RZ, RZ, UR4 ;  /* 0x00000004ff197e24 */ /* 0x000fe2000f8e00ff */
[----:B------:R3:W-:Y:S01]  /*27610*/  STL [R1+0x18], R0 ;  /* 0x0000180001007387 */ /* 0x0007e20000100800 */
[----:B----4-:R-:W-:Y:S01]  /*27620*/  MOV.SPILL R21, UR36 ;  /* 0x0000002400157c02 */ /* 0x010fe20009000f00 */
[----:B------:R-:W-:Y:S01]  /*27630*/  UIADD3 UR4, UPT, UPT, UR10, 0x38, URZ ;  /* 0x000000380a047890 */ /* 0x000fe2000fffe0ff */
[----:B------:R-:W-:Y:S01]  /*27640*/  IMAD.U32 R12, RZ, RZ, UR11 ;  /* 0x0000000bff0c7e24 */ /* 0x000fe2000f8e00ff */
[----:B------:R-:W-:Y:S01]  /*27650*/  UIADD3 UR58, UPT, UPT, UR10, 0x8, URZ ;  /* 0x000000080a3a7890 */ /* 0x000fe2000fffe0ff */
[----:B--2---:R-:W-:Y:S01]  /*27660*/  MOV.SPILL R3, UR32 ;  /* 0x0000002000037c02 */ /* 0x004fe20009000f00 */
[----:B------:R-:W-:Y:S01]  /*27670*/  UIADD3 UR56, UPT, UPT, UR5, 0x51000, URZ ;  /* 0x0005100005387890 */ /* 0x000fe2000fffe0ff */
[----:B------:R-:W-:Y:S01]  /*27680*/  IMAD.U32 R11, RZ, RZ, UR12 ;  /* 0x0000000cff0b7e24 */ /* 0x000fe2000f8e00ff */
[----:B------:R-:W-:Y:S01]  /*27690*/  UIADD3 UR50, UPT, UPT, UR10, 0x10, URZ ;  /* 0x000000100a327890 */ /* 0x000fe2000fffe0ff */
[----:B------:R-:W-:Y:S01]  /*276a0*/  IMAD.U32 R6, RZ, RZ, UR11 ;  /* 0x0000000bff067e24 */ /* 0x000fe2000f8e00ff */
[----:B------:R-:W-:Y:S01]  /*276b0*/  UIADD3 UR48, UPT, UPT, UR5, 0x52000, URZ ;  /* 0x0005200005307890 */ /* 0x000fe2000fffe0ff */
[----:B------:R-:W-:Y:S01]  /*276c0*/  IMAD.U32 R5, RZ, RZ, UR12 ;  /* 0x0000000cff057e24 */ /* 0x000fe2000f8e00ff */
[----:B------:R-:W-:Y:S01]  /*276d0*/  UIADD3 UR40, UPT, UPT, UR5, 0x53000, URZ ;  /* 0x0005300005287890 */ /* 0x000fe2000fffe0ff */
[----:B------:R-:W-:Y:S01]  /*276e0*/  IMAD.U32 R4, RZ, RZ, UR13 ;  /* 0x0000000dff047e24 */ /* 0x000fe2000f8e00ff */
[----:B------:R-:W-:Y:S01]  /*276f0*/  UMOV UR9, URZ ;  /* 0x000000ff00097c82 */ /* 0x000fe20008000000 */
[----:B------:R-:W-:Y:S01]  /*27700*/  UIADD3 UR74, UPT, UPT, UR10, 0x48, URZ ;  /* 0x000000480a4a7890 */ /* 0x000fe2000fffe0ff */
[----:B------:R-:W-:Y:S01]  /*27710*/  IMAD.U32 R10, RZ, RZ, UR13 ;  /* 0x0000000dff0a7e24 */ /* 0x000fe2000f8e00ff */
[----:B------:R-:W-:Y:S01]  /*27720*/  UIADD3 UR66, UPT, UPT, UR10, 0x50, URZ ;  /* 0x000000500a427890 */ /* 0x000fe2000fffe0ff */
[----:B------:R-:W-:Y:S01]  /*27730*/  IMAD.U32 R9, RZ, RZ, UR11 ;  /* 0x0000000bff097e24 */ /* 0x000fe2000f8e00ff */
[----:B------:R-:W-:Y:S01]  /*27740*/  UMOV UR59, UR11 ;  /* 0x0000000b003b7c82 */ /* 0x000fe20008000000 */
[----:B------:R-:W-:Y:S01]  /*27750*/  UMOV UR60, UR12 ;  /* 0x0000000c003c7c82 */ /* 0x000fe20008000000 */
[----:B-1----:R-:W-:Y:S01]  /*27760*/  MOV.SPILL R2, UR37 ;  /* 0x0000002500027c02 */ /* 0x002fe20009000f00 */
[----:B------:R-:W-:Y:S01]  /*27770*/  UMOV UR61, UR13 ;  /* 0x0000000d003d7c82 */ /* 0x000fe20008000000 */
[----:B------:R-:W-:Y:S01]  /*27780*/  UMOV UR51, UR11 ;  /* 0x0000000b00337c82 */ /* 0x000fe20008000000 */
[----:B------:R-:W-:Y:S01]  /*27790*/  UMOV UR52, UR12 ;  /* 0x0000000c00347c82 */ /* 0x000fe20008000000 */
[----:B---3--:R-:W-:Y:S01]  /*277a0*/  MOV.SPILL R0, UR30 ;  /* 0x0000001e00007c02 */ /* 0x008fe20009000f00 */
[----:B------:R1:W-:Y:S01]  /*277b0*/  STL [R1+0x2c], R2 ;  /* 0x00002c0201007387 */ /* 0x0003e20000100800 */
[----:B------:R-:W-:Y:S01]  /*277c0*/  R2UR UR44, R17 ;  /* 0x00000000112c72ca */ /* 0x000fe200000e0000 */
[----:B------:R-:W-:Y:S01]  /*277d0*/  IMAD.U32 R24, RZ, RZ, UR4 ;  /* 0x00000004ff187e24 */ /* 0x000fe2000f8e00ff */
[----:B------:R-:W-:Y:S01]  /*277e0*/  R2UR UR45, R16 ;  /* 0x00000000102d72ca */ /* 0x000fe200000e0000 */
[----:B------:R-:W2:Y:S01]  /*277f0*/  LDL.LU R27, [R1+0x2c] ;  /* 0x00002c00011b7983 */ /* 0x000ea20000300800 */
[----:B------:R-:W-:Y:S01]  /*27800*/  R2UR UR36, R14 ;  /* 0x000000000e2472ca */ /* 0x000fe200000e0000 */
[----:B------:R-:W-:Y:S01]  /*27810*/  UIADD3 UR32, UPT, UPT, UR5, 0x54000, URZ ;  /* 0x0005400005207890 */ /* 0x000fe2000fffe0ff */
[----:B------:R-:W-:Y:S01]  /*27820*/  IMAD.U32 R8, RZ, RZ, UR12 ;  /* 0x0000000cff087e24 */ /* 0x000fe2000f8e00ff */
[----:B------:R3:W-:Y:S01]  /*27830*/  STL [R1+0x88], R0 ;  /* 0x0000880001007387 */ /* 0x0007e20000100800 */
[----:B------:R-:W-:Y:S01]  /*27840*/  R2UR UR37, R13 ;  /* 0x000000000d2572ca */ /* 0x000fe200000e0000 */
[----:B------:R-:W-:Y:S01]  /*27850*/  UIADD3 UR4, UPT, UPT, UR10, 0x40, URZ ;  /* 0x000000400a047890 */ /* 0x000fe2000fffe0ff */
[----:B------:R-:W-:Y:S01]  /*27860*/  IMAD.U32 R7, RZ, RZ, UR13 ;  /* 0x0000000dff077e24 */ /* 0x000fe2000f8e00ff */
[----:B------:R4:W-:Y:S01]  /*27870*/  UTMASTG.5D [UR8], [UR6] ;  /* 0x00000008060073b5 */ /* 0x0009e20008020000 */
[----:B------:R-:W-:Y:S01]  /*27880*/  UMOV UR30, UR10 ;  /* 0x0000000a001e7c82 */ /* 0x000fe20008000000 */
[----:B------:R-:W-:Y:S01]  /*27890*/  UMOV UR57, UR9 ;  /* 0x0000000900397c82 */ /* 0x000fe20008000000 */
[----:B------:R-:W-:Y:S01]  /*278a0*/  UMOV UR53, UR13 ;  /* 0x0000000d00357c82 */ /* 0x000fe20008000000 */
[----:B------:R-:W-:Y:S01]  /*278b0*/  UMOV UR14, UR50 ;  /* 0x00000032000e7c82 */ /* 0x000fe20008000000 */
[----:B------:R-:W-:Y:S01]  /*278c0*/  UMOV UR70, UR42 ;  /* 0x0000002a00467c82 */ /* 0x000fe20008000000 */
[----:B------:R-:W-:Y:S01]  /*278d0*/  UMOV UR22, UR11 ;  /* 0x0000000b00167c82 */ /* 0x000fe20008000000 */
[----:B------:R-:W-:Y:S01]  /*278e0*/  UMOV UR71, UR12 ;  /* 0x0000000c00477c82 */ /* 0x000fe20008000000 */
[----:B------:R4:W-:Y:S01]  /*278f0*/  UTMASTG.5D [UR56], [UR6] ;  /* 0x00000038060073b5 */ /* 0x0009e20008020000 */
[----:B------:R-:W-:Y:S01]  /*27900*/  IMAD.U32 R23, RZ, RZ, UR4 ;  /* 0x00000004ff177e24 */ /* 0x000fe2000f8e00ff */
[----:B------:R-:W-:-:S02]  /*27910*/  UIADD3 UR72, UPT, UPT, UR5, 0x59000, URZ ;  /* 0x0005900005487890 */ /* 0x000fc4000fffe0ff */
[----:B------:R-:W-:Y:S01]  /*27920*/  UIADD3 UR64, UPT, UPT, UR5, 0x5a000, URZ ;  /* 0x0005a00005407890 */ /* 0x000fe2000fffe0ff */
[----:B-1----:R-:W-:Y:S01]  /*27930*/  MOV.SPILL R2, UR34 ;  /* 0x0000002200027c02 */ /* 0x002fe20009000f00 */
[----:B------:R-:W-:Y:S01]  /*27940*/  UIADD3 UR24, UPT, UPT, UR5, 0x5f000, URZ ;  /* 0x0005f00005187890 */ /* 0x000fe2000fffe0ff */
[----:B------:R-:W-:Y:S01]  /*27950*/  R2UR UR34, R26 ;  /* 0x000000001a2272ca */ /* 0x000fe200000e0000 */
[----:B------:R-:W-:Y:S01]  /*27960*/  UMOV UR75, UR11 ;  /* 0x0000000b004b7c82 */ /* 0x000fe20008000000 */
[----:B------:R-:W-:Y:S01]  /*27970*/  UMOV UR76, UR12 ;  /* 0x0000000c004c7c82 */ /* 0x000fe20008000000 */
[----:B------:R-:W-:Y:S01]  /*27980*/  UMOV UR77, UR13 ;  /* 0x0000000d004d7c82 */ /* 0x000fe20008000000 */
[----:B------:R1:W-:Y:S01]  /*27990*/  STL [R1+0x90], R19 ;  /* 0x0000901301007387 */ /* 0x0003e20000100800 */
[----:B---3--:R-:W-:Y:S02]  /*279a0*/  MOV.SPILL R0, UR35 ;  /* 0x0000002300007c02 */ /* 0x008fe40009000f00 */
[----:B------:R-:W-:Y:S01]  /*279b0*/  R2UR UR35, R15 ;  /* 0x000000000f2372ca */ /* 0x000fe200000e0000 */
[----:B------:R3:W-:Y:S05]  /*279c0*/  STL [R1+0x94], R20 ;  /* 0x0000941401007387 */ /* 0x0007ea0000100800 */
[----:B------:R-:W-:Y:S01]  /*279d0*/  UMOV UR63, UR34 ;  /* 0x00000022003f7c82 */ /* 0x000fe20008000000 */
[----:B----4-:R-:W-:-:S02]  /*279e0*/  UMOV UR10, URZ ;  /* 0x000000ff000a7c82 */ /* 0x010fc40008000000 */
[----:B------:R-:W-:Y:S01]  /*279f0*/  UMOV UR49, UR10 ;  /* 0x0000000a00317c82 */ /* 0x000fe20008000000 */
[----:B------:R-:W-:Y:S01]  /*27a00*/  UMOV UR41, UR10 ;  /* 0x0000000a00297c82 */ /* 0x000fe20008000000 */
[----:B------:R-:W-:Y:S01]  /*27a10*/  UTMASTG.5D [UR48], [UR6] ;  /* 0x00000030060073b5 */ /* 0x000fe20008020000 */
[----:B------:R-:W-:Y:S01]  /*27a20*/  UMOV UR33, UR10 ;  /* 0x0000000a00217c82 */ /* 0x000fe20008000000 */
[----:B------:R-:W-:Y:S01]  /*27a30*/  UMOV UR4, UR13 ;  /* 0x0000000d00047c82 */ /* 0x000fe20008000000 */
[----:B------:R-:W-:Y:S01]  /*27a40*/  UMOV UR15, UR58 ;  /* 0x0000003a000f7c82 */ /* 0x000fe20008000000 */
[----:B------:R-:W-:Y:S01]  /*27a50*/  UIADD3 UR56, UPT, UPT, UR5, 0x5b000, URZ ;  /* 0x0005b00005387890 */ /* 0x000fe2000fffe0ff */
[----:B-1----:R-:W-:Y:S01]  /*27a60*/  MOV.SPILL R19, UR46 ;  /* 0x0000002e00137c02 */ /* 0x002fe20009000f00 */
[----:B------:R-:W-:Y:S01]  /*27a70*/  UTMASTG.5D [UR40], [UR6] ;  /* 0x00000028060073b5 */ /* 0x000fe20008020000 */
[----:B------:R-:W-:Y:S01]  /*27a80*/  UIADD3 UR26, UPT, UPT, UR30, 0x78, URZ ;  /* 0x000000781e1a7890 */ /* 0x000fe2000fffe0ff */
[----:B---3--:R-:W-:Y:S01]  /*27a90*/  MOV.SPILL R20, UR47 ;  /* 0x0000002f00147c02 */ /* 0x008fe20009000f00 */
[----:B------:R1:W-:Y:S02]  /*27aa0*/  UTMASTG.5D [UR32], [UR6] ;  /* 0x00000020060073b5 */ /* 0x0003e40008020000 */
[----:B-1----:R-:W-:-:S02]  /*27ab0*/  R2UR.FILL UR35, R0 ;  /* 0x00000000002372ca */ /* 0x002fc400004e0000 */
[----:B------:R-:W-:Y:S01]  /*27ac0*/  R2UR.FILL UR34, R2 ;  /* 0x00000000022272ca */ /* 0x000fe200004e0000 */
[----:B------:R-:W3:Y:S04]  /*27ad0*/  LDL.LU R0, [R1+0x88] ;  /* 0x0000880001007983 */ /* 0x000ee80000300800 */
[----:B------:R-:W4:Y:S01]  /*27ae0*/  LDL.LU R2, [R1+0x84] ;  /* 0x0000840001027983 */ /* 0x000f220000300800 */
[----:B------:R-:W-:Y:S02]  /*27af0*/  UIADD3 UR50, UPT, UPT, UR30, 0x60, URZ ;  /* 0x000000601e327890 */ /* 0x000fe4000fffe0ff */
[----:B------:R-:W-:Y:S01]  /*27b00*/  UIADD3 UR42, UPT, UPT, UR30, 0x68, URZ ;  /* 0x000000681e2a7890 */ /* 0x000fe2000fffe0ff */
[----:B------:R-:W-:Y:S01]  /*27b10*/  UMOV UR51, UR22 ;  /* 0x0000001600337c82 */ /* 0x000fe20008000000 */
[----:B------:R-:W-:Y:S01]  /*27b20*/  UMOV UR52, UR71 ;  /* 0x0000004700347c82 */ /* 0x000fe20008000000 */
[----:B------:R-:W-:Y:S01]  /*27b30*/  MOV.SPILL R15, UR51 ;  /* 0x00000033000f7c02 */ /* 0x000fe20009000f00 */
[----:B------:R-:W-:Y:S01]  /*27b40*/  UMOV UR43, UR22 ;  /* 0x00000016002b7c82 */ /* 0x000fe20008000000 */
[----:B------:R-:W-:Y:S01]  /*27b50*/  MOV.SPILL R16, UR52 ;  /* 0x0000003400107c02 */ /* 0x000fe20009000f00 */
[----:B------:R-:W-:Y:S01]  /*27b60*/  UMOV UR44, UR71 ;  /* 0x00000047002c7c82 */ /* 0x000fe20008000000 */
[----:B------:R-:W-:Y:S01]  /*27b70*/  MOV.SPILL R14, UR50 ;  /* 0x00000032000e7c02 */ /* 0x000fe20009000f00 */
[----:B------:R-:W-:Y:S01]  /*27b80*/  UMOV UR45, UR4 ;  /* 0x00000004002d7c82 */ /* 0x000fe20008000000 */
[----:B------:R-:W-:-:S02]  /*27b90*/  R2UR UR50, R25 ;  /* 0x00000000193272ca */ /* 0x000fc400000e0000 */
[----:B------:R-:W-:Y:S02]  /*27ba0*/  R2UR UR51, R12 ;  /* 0x000000000c3372ca */ /* 0x000fe400000e0000 */
[----:B------:R-:W-:Y:S02]  /*27bb0*/  R2UR UR52, R11 ;  /* 0x000000000b3472ca */ /* 0x000fe400000e0000 */
[----:B------:R-:W-:Y:S02]  /*27bc0*/  MOV.SPILL R25, UR45 ;  /* 0x0000002d00197c02 */ /* 0x000fe40009000f00 */
[----:B------:R-:W-:Y:S02]  /*27bd0*/  MOV.SPILL R18, UR44 ;  /* 0x0000002c00127c02 */ /* 0x000fe40009000f00 */
[----:B------:R-:W-:Y:S02]  /*27be0*/  MOV.SPILL R12, UR43 ;  /* 0x0000002b000c7c02 */ /* 0x000fe40009000f00 */
[----:B------:R-:W-:-:S02]  /*27bf0*/  MOV.SPILL R11, UR42 ;  /* 0x0000002a000b7c02 */ /* 0x000fc40009000f00 */
[----:B------:R-:W-:Y:S02]  /*27c00*/  R2UR UR42, R23 ;  /* 0x00000000172a72ca */ /* 0x000fe400000e0000 */
[----:B------:R-:W-:Y:S02]  /*27c10*/  R2UR UR43, R6 ;  /* 0x00000000062b72ca */ /* 0x000fe400000e0000 */
[----:B------:R-:W-:Y:S02]  /*27c20*/  R2UR UR44, R5 ;  /* 0x00000000052c72ca */ /* 0x000fe400000e0000 */
[----:B------:R-:W-:Y:S01]  /*27c30*/  R2UR UR45, R4 ;  /* 0x00000000042d72ca */ /* 0x000fe200000e0000 */
[----:B------:R-:W-:Y:S01]  /*27c40*/  UIADD3 UR48, UPT, UPT, UR5, 0x5c000, URZ ;  /* 0x0005c00005307890 */ /* 0x000fe2000fffe0ff */
[----:B------:R-:W-:Y:S01]  /*27c50*/  UMOV UR53, UR4 ;  /* 0x0000000400357c82 */ /* 0x000fe20008000000 */
[----:B------:R-:W-:Y:S01]  /*27c60*/  UIADD3 UR40, UPT, UPT, UR5, 0x5d000, URZ ;  /* 0x0005d00005287890 */ /* 0x000fe2000fffe0ff */
[----:B------:R-:W-:-:S02]  /*27c70*/  MOV.SPILL R17, UR53 ;  /* 0x0000003500117c02 */ /* 0x000fc40009000f00 */
[----:B------:R-:W-:Y:S02]  /*27c80*/  R2UR.FILL UR36, R21 ;  /* 0x00000000152472ca */ /* 0x000fe400004e0000 */
[----:B------:R-:W-:Y:S01]  /*27c90*/  R2UR.FILL UR32, R3 ;  /* 0x00000000032072ca */ /* 0x000fe200004e0000 */
[----:B------:R-:W-:Y:S01]  /*27ca0*/  UMOV UR55, UR50 ;  /* 0x0000003200377c82 */ /* 0x000fe20008000000 */
[----:B------:R-:W-:Y:S01]  /*27cb0*/  R2UR UR53, R10 ;  /* 0x000000000a3572ca */ /* 0x000fe200000e0000 */
[----:B------:R-:W-:Y:S02]  /*27cc0*/  UIADD3 UR58, UPT, UPT, UR30, 0x58, URZ ;  /* 0x000000581e3a7890 */ /* 0x000fe4000fffe0ff */
[----:B------:R-:W-:Y:S01]  /*27cd0*/  MOV.SPILL R23, UR45 ;  /* 0x0000002d00177c02 */ /* 0x000fe20009000f00 */
[----:B------:R-:W-:Y:S01]  /*27ce0*/  UMOV UR62, UR34 ;  /* 0x00000022003e7c82 */ /* 0x000fe20008000000 */
[----:B------:R-:W-:Y:S01]  /*27cf0*/  MOV.SPILL R6, UR44 ;  /* 0x0000002c00067c02 */ /* 0x000fe20009000f00 */
[----:B------:R-:W-:Y:S01]  /*27d00*/  UIADD3 UR16, UPT, UPT, UR5, 0x50400, URZ ;  /* 0x0005040005107890 */ /* 0x000fe2000fffe0ff */
[----:B------:R-:W-:Y:S01]  /*27d10*/  MOV.SPILL R5, UR43 ;  /* 0x0000002b00057c02 */ /* 0x000fe20009000f00 */
[----:B------:R-:W-:Y:S01]  /*27d20*/  UMOV UR73, UR10 ;  /* 0x0000000a00497c82 */ /* 0x000fe20008000000 */
[----:B------:R-:W-:Y:S01]  /*27d30*/  MOV.SPILL R4, UR42 ;  /* 0x0000002a00047c02 */ /* 0x000fe20009000f00 */
[----:B------:R-:W-:Y:S01]  /*27d40*/  UMOV UR67, UR11 ;  /* 0x0000000b00437c82 */ /* 0x000fe20008000000 */
[----:B------:R-:W-:Y:S01]  /*27d50*/  R2UR UR42, R24 ;  /* 0x00000000182a72ca */ /* 0x000fe200000e0000 */
[----:B------:R-:W-:Y:S01]  /*27d60*/  UMOV UR68, UR71 ;  /* 0x0000004700447c82 */ /* 0x000fe20008000000 */
[----:B------:R-:W-:Y:S01]  /*27d70*/  R2UR UR43, R9 ;  /* 0x00000000092b72ca */ /* 0x000fe200000e0000 */
[----:B------:R-:W-:Y:S01]  /*27d80*/  UMOV UR69, UR4 ;  /* 0x0000000400457c82 */ /* 0x000fe20008000000 */
[----:B------:R-:W-:Y:S01]  /*27d90*/  R2UR UR44, R8 ;  /* 0x00000000082c72ca */ /* 0x000fe200000e0000 */
[----:B------:R-:W-:Y:S01]  /*27da0*/  UMOV UR65, UR10 ;  /* 0x0000000a00417c82 */ /* 0x000fe20008000000 */
[----:B------:R-:W-:Y:S01]  /*27db0*/  R2UR UR45, R7 ;  /* 0x00000000072d72ca */ /* 0x000fe200000e0000 */
[----:B------:R-:W-:Y:S01]  /*27dc0*/  UMOV UR59, UR22 ;  /* 0x00000016003b7c82 */ /* 0x000fe20008000000 */
[----:B------:R-:W-:Y:S01]  /*27dd0*/  MOV.SPILL R13, UR48 ;  /* 0x00000030000d7c02 */ /* 0x000fe20009000f00 */
[----:B------:R-:W-:Y:S01]  /*27de0*/  UIADD3 UR48, UPT, UPT, UR5, 0x56000, URZ ;  /* 0x0005600005307890 */ /* 0x000fe2000fffe0ff */
[----:B------:R-:W-:Y:S01]  /*27df0*/  MOV.SPILL R10, UR40 ;  /* 0x00000028000a7c02 */ /* 0x000fe20009000f00 */
[----:B------:R-:W-:Y:S01]  /*27e00*/  UIADD3 UR40, UPT, UPT, UR5, 0x57000, URZ ;  /* 0x0005700005287890 */ /* 0x000fe2000fffe0ff */
[----:B------:R-:W3:Y:S01]  /*27e10*/  LDL.LU R24, [R1+0x18] ;  /* 0x0000180001187983 */ /* 0x000ee20000300800 */
[----:B------:R-:W-:Y:S01]  /*27e20*/  UMOV UR54, UR42 ;  /* 0x0000002a00367c82 */ /* 0x000fe20008000000 */
[----:B------:R-:W-:Y:S01]  /*27e30*/  UMOV UR60, UR71 ;  /* 0x00000047003c7c82 */ /* 0x000fe20008000000 */
[----:B------:R-:W-:Y:S01]  /*27e40*/  UMOV UR61, UR4 ;  /* 0x00000004003d7c82 */ /* 0x000fe20008000000 */
        /* <DEDUP_REMOVED lines=11> */
[----:B------:R-:W-:Y:S01]  /*27f00*/  UMOV UR9, 0x40 ;  /* 0x0000004000097882 */ /* 0x000fe20000000000 */
[----:B------:R-:W-:Y:S01]  /*27f10*/  UMOV UR11, UR22 ;  /* 0x00000016000b7c82 */ /* 0x000fe20008000000 */
[----:B------:R-:W-:Y:S01]  /*27f20*/  UMOV UR12, UR71 ;  /* 0x00000047000c7c82 */ /* 0x000fe20008000000 */
[----:B------:R-:W-:Y:S01]  /*27f30*/  UMOV UR13, UR4 ;  /* 0x00000004000d7c82 */ /* 0x000fe20008000000 */
[----:B------:R-:W-:Y:S01]  /*27f40*/  UMOV UR10, UR15 ;  /* 0x0000000f000a7c82 */ /* 0x000fe20008000000 */
[----:B------:R-:W-:Y:S01]  /*27f50*/  R2UR.FILL UR47, R20 ;  /* 0x00000000142f72ca */ /* 0x000fe200004e0000 */
[----:B------:R1:W5:Y:S01]  /*27f60*/  LDL.LU R21, [R1+0x8c] ;  /* 0x00008c0001157983 */ /* 0x0003620000300800 */
[----:B------:R-:W-:-:S03]  /*27f70*/  R2UR.FILL UR46, R19 ;  /* 0x00000000132e72ca */ /* 0x000fc600004e0000 */
[----:B------:R1:W5:Y:S04]  /*27f80*/  LDL.LU R20, [R1+0x94] ;  /* 0x0000940001147983 */ /* 0x0003680000300800 */
[----:B------:R1:W5:Y:S04]  /*27f90*/  LDL.LU R19, [R1+0x90] ;  /* 0x0000900001137983 */ /* 0x0003680000300800 */
[----:B------:R1:W5:Y:S01]  /*27fa0*/  LDL.LU R3, [R1+0x80] ;  /* 0x0000800001037983 */ /* 0x0003620000300800 */
[----:B--2---:R-:W-:-:S13]  /*27fb0*/  R2UR.FILL UR37, R27 ;  /* 0x000000001b2572ca */ /* 0x004fda00004e0000 */
[----:B------:R-:W-:Y:S01]  /*27fc0*/  UTMASTG.5D [UR32], [UR6] ;  /* 0x00000020060073b5 */ /* 0x000fe20008020000 */
[----:B------:R-:W-:Y:S01]  /*27fd0*/  UTMASTG.5D [UR48], [UR6] ;  /* 0x00000030060073b5 */ /* 0x000fe20008020000 */
[----:B------:R2:W-:Y:S02]  /*27fe0*/  UTMASTG.5D [UR40], [UR6] ;  /* 0x00000028060073b5 */ /* 0x0005e40008020000 */
[----:B--2---:R-:W-:Y:S02]  /*27ff0*/  R2UR.FILL UR45, R23 ;  /* 0x00000000172d72ca */ /* 0x004fe400004e0000 */
[----:B------:R-:W-:Y:S02]  /*28000*/  R2UR.FILL UR44, R6 ;  /* 0x00000000062c72ca */ /* 0x000fe400004e0000 */
[----:B------:R-:W-:Y:S02]  /*28010*/  R2UR.FILL UR43, R5 ;  /* 0x00000000052b72ca */ /* 0x000fe400004e0000 */
[----:B------:R-:W-:Y:S01]  /*28020*/  R2UR.FILL UR42, R4 ;  /* 0x00000000042a72ca */ /* 0x000fe200004e0000 */
[----:B------:R-:W-:Y:S01]  /*28030*/  UIADD3 UR40, UPT, UPT, UR5, 0x58000, URZ ;  /* 0x0005800005287890 */ /* 0x000fe2000fffe0ff */
[----:B------:R-:W-:-:S02]  /*28040*/  R2UR.FILL UR53, R17 ;  /* 0x00000000113572ca */ /* 0x000fc400004e0000 */
[----:B------:R-:W-:Y:S02]  /*28050*/  R2UR.FILL UR52, R16 ;  /* 0x00000000103472ca */ /* 0x000fe400004e0000 */
[----:B------:R-:W-:Y:S02]  /*28060*/  R2UR.FILL UR51, R15 ;  /* 0x000000000f3372ca */ /* 0x000fe400004e0000 */
[----:B------:R-:W-:Y:S02]  /*28070*/  R2UR.FILL UR50, R14 ;  /* 0x000000000e3272ca */ /* 0x000fe400004e0000 */
[----:B------:R-:W-:-:S03]  /*28080*/  R2UR.FILL UR48, R13 ;  /* 0x000000000d3072ca */ /* 0x000fc600004e0000 */
[----:B------:R2:W-:Y:S01]  /*28090*/  UTMASTG.5D [UR40], [UR6] ;  /* 0x00000028060073b5 */ /* 0x0005e20008020000 */
[----:B------:R-:W-:Y:S01]  /*280a0*/  UMOV UR23, UR42 ;  /* 0x0000002a00177c82 */ /* 0x000fe20008000000 */
[----:B------:R-:W-:Y:S02]  /*280b0*/  UIADD3 UR34, UPT, UPT, UR30, 0x70, URZ ;  /* 0x000000701e227890 */ /* 0x000fe4000fffe0ff */
[----:B------:R-:W-:Y:S01]  /*280c0*/  UIADD3 UR32, UPT, UPT, UR5, 0x5e000, URZ ;  /* 0x0005e00005207890 */ /* 0x000fe2000fffe0ff */
[----:B------:R-:W-:Y:S01]  /*280d0*/  UTMASTG.5D [UR72], [UR6] ;  /* 0x00000048060073b5 */ /* 0x000fe20008020000 */
[----:B------:R-:W-:Y:S01]  /*280e0*/  UMOV UR35, UR22 ;  /* 0x0000001600237c82 */ /* 0x000fe20008000000 */
[----:B------:R-:W-:Y:S01]  /*280f0*/  UMOV UR36, UR71 ;  /* 0x0000004700247c82 */ /* 0x000fe20008000000 */
[----:B------:R-:W-:Y:S01]  /*28100*/  UMOV UR37, UR4 ;  /* 0x0000000400257c82 */ /* 0x000fe20008000000 */
[----:B----4-:R-:W-:Y:S01]  /*28110*/  R2UR.FILL UR38, R2 ;  /* 0x00000000022672ca */ /* 0x010fe200004e0000 */
[----:B------:R-:W-:Y:S01]  /*28120*/  UTMASTG.5D [UR64], [UR6] ;  /* 0x00000040060073b5 */ /* 0x000fe20008020000 */
[----:B------:R-:W-:Y:S01]  /*28130*/  MOV.SPILL R27, UR47 ;  /* 0x0000002f001b7c02 */ /* 0x000fe20009000f00 */
[----:B------:R-:W4:Y:S01]  /*28140*/  LDCU UR22, c[0x0][0x38c] ;  /* 0x00007180ff1677ac */ /* 0x000f220008000800 */
[----:B------:R-:W-:Y:S01]  /*28150*/  UTMASTG.5D [UR56], [UR6] ;  /* 0x00000038060073b5 */ /* 0x000fe20008020000 */
[----:B--2---:R-:W-:-:S02]  /*28160*/  R2UR.FILL UR45, R25 ;  /* 0x00000000192d72ca */ /* 0x004fc400004e0000 */
[----:B------:R-:W-:Y:S02]  /*28170*/  R2UR.FILL UR44, R18 ;  /* 0x00000000122c72ca */ /* 0x000fe400004e0000 */
[----:B------:R-:W-:Y:S01]  /*28180*/  R2UR.FILL UR43, R12 ;  /* 0x000000000c2b72ca */ /* 0x000fe200004e0000 */
[----:B------:R-:W-:Y:S01]  /*28190*/  UTMASTG.5D [UR48], [UR6] ;  /* 0x00000030060073b5 */ /* 0x000fe20008020000 */
[----:B------:R-:W-:Y:S02]  /*281a0*/  R2UR.FILL UR42, R11 ;  /* 0x000000000b2a72ca */ /* 0x000fe400004e0000 */
[----:B------:R-:W-:Y:S01]  /*281b0*/  R2UR.FILL UR40, R10 ;  /* 0x000000000a2872ca */ /* 0x000fe200004e0000 */
[----:B------:R1:W5:-:S12]  /*281c0*/  LDL.LU R2, [R1+0x7c] ;  /* 0x00007c0001027983 */ /* 0x0003580000300800 */
[----:B------:R-:W-:Y:S01]  /*281d0*/  UTMASTG.5D [UR40], [UR6] ;  /* 0x00000028060073b5 */ /* 0x000fe20008020000 */
[----:B------:R-:W-:Y:S01]  /*281e0*/  UTMASTG.5D [UR32], [UR6] ;  /* 0x00000020060073b5 */ /* 0x000fe20008020000 */
[----:B------:R-:W-:Y:S01]  /*281f0*/  UTMASTG.5D [UR24], [UR6] ;  /* 0x00000018060073b5 */ /* 0x000fe20008020000 */
[----:B------:R2:W-:Y:S01]  /*28200*/  UTMASTG.5D [UR16], [UR6] ;  /* 0x00000010060073b5 */ /* 0x0005e20008020000 */
[----:B------:R4:W-:Y:S01]  /*28210*/  UTMASTG.5D [UR8], [UR6] ;  /* 0x00000008060073b5 */ /* 0x0009e20008020000 */
[----:B--2---:R-:W-:Y:S01]  /*28220*/  UIADD3 UR16, UPT, UPT, UR5, 0x52400, URZ ;  /* 0x0005240005107890 */ /* 0x004fe2000fffe0ff */
[----:B------:R-:W-:Y:S01]  /*28230*/  UMOV UR18, UR14 ;  /* 0x0000000e00127c82 */ /* 0x000fe20008000000 */
[----:B----4-:R-:W-:-:S07]  /*28240*/  UIADD3 UR8, UPT, UPT, UR5, 0x53400, URZ ;  /* 0x0005340005087890 */ /* 0x010fce000fffe0ff */
[----:B------:R2:W-:Y:S01]  /*28250*/  UTMASTG.5D [UR16], [UR6] ;  /* 0x00000010060073b5 */ /* 0x0005e20008020000 */
[----:B------:R-:W-:Y:S02]  /*28260*/  UMOV UR10, UR70 ;  /* 0x00000046000a7c82 */ /* 0x000fe40008000000 */
        /* <DEDUP_REMOVED lines=38> */
[----:B------:R-:W-:Y:S01]  /*284d0*/  UMOV UR17, 0x80 ;  /* 0x0000008000117882 */ /* 0x000fe20000000000 */
[----:B------:R-:W-:Y:S01]  /*284e0*/  UMOV UR18, UR30 ;  /* 0x0000001e00127c82 */ /* 0x000fe20008000000 */
[----:B----4-:R-:W-:-:S06]  /*284f0*/  UIADD3 UR8, UPT, UPT, UR5, 0x51800, URZ ;  /* 0x0005180005087890 */ /* 0x010fcc000fffe0ff */
[----:B------:R2:W-:Y:S01]  /*28500*/  UTMASTG.5D [UR16], [UR6] ;  /* 0x00000010060073b5 */ /* 0x0005e20008020000 */
[----:B------:R-:W-:Y:S01]  /*28510*/  UMOV UR9, 0x80 ;  /* 0x0000008000097882 */ /* 0x000fe20000000000 */
        /* <DEDUP_REMOVED lines=37> */
[----:B------:R-:W-:Y:S01]  /*28770*/  UTMASTG.5D [UR8], [UR6] ;  /* 0x00000008060073b5 */ /* 0x000fe20008020000 */
[----:B--2---:R-:W-:Y:S01]  /*28780*/  UIADD3 UR16, UPT, UPT, UR5, 0x5e800, URZ ;  /* 0x0005e80005107890 */ /* 0x004fe2000fffe0ff */
[----:B------:R-:W-:-:S08]  /*28790*/  UMOV UR18, UR34 ;  /* 0x0000002200127c82 */ /* 0x000fd00008000000 */
[----:B------:R2:W-:Y:S02]  /*287a0*/  UTMASTG.5D [UR16], [UR6] ;  /* 0x00000010060073b5 */ /* 0x0005e40008020000 */
[----:B--2---:R-:W-:Y:S01]  /*287b0*/  UMOV UR18, UR30 ;  /* 0x0000001e00127c82 */ /* 0x004fe20008000000 */
[----:B---3--:R-:W-:Y:S02]  /*287c0*/  R2UR.FILL UR30, R0 ;  /* 0x00000000001e72ca */ /* 0x008fe400004e0000 */
[----:B------:R1:W5:Y:S01]  /*287d0*/  LDL.LU R0, [R1+0x78] ;  /* 0x0000780001007983 */ /* 0x0003620000300800 */
[----:B------:R-:W-:Y:S01]  /*287e0*/  UIADD3 UR8, UPT, UPT, UR5, 0x5f800, URZ ;  /* 0x0005f80005087890 */ /* 0x000fe2000fffe0ff */
[----:B------:R-:W-:Y:S01]  /*287f0*/  UMOV UR10, UR26 ;  /* 0x0000001a000a7c82 */ /* 0x000fe20008000000 */
[----:B------:R-:W-:-:S07]  /*28800*/  UIADD3 UR16, UPT, UPT, UR5, 0x50c00, URZ ;  /* 0x00050c0005107890 */ /* 0x000fce000fffe0ff */
[----:B------:R2:W-:Y:S01]  /*28810*/  UTMASTG.5D [UR8], [UR6] ;  /* 0x00000008060073b5 */ /* 0x0005e20008020000 */
[----:B------:R-:W-:Y:S02]  /*28820*/  UMOV UR17, 0xc0 ;  /* 0x000000c000117882 */ /* 0x000fe40000000000 */
[----:B------:R3:W-:Y:S01]  /*28830*/  UTMASTG.5D [UR16], [UR6] ;  /* 0x00000010060073b5 */ /* 0x0007e20008020000 */
[----:B--2---:R-:W-:Y:S01]  /*28840*/  UIADD3 UR8, UPT, UPT, UR5, 0x51c00, URZ ;  /* 0x00051c0005087890 */ /* 0x004fe2000fffe0ff */
[----:B------:R-:W-:Y:S01]  /*28850*/  UMOV UR9, 0xc0 ;  /* 0x000000c000097882 */ /* 0x000fe20000000000 */
[----:B------:R-:W-:Y:S01]  /*28860*/  UMOV UR10, UR15 ;  /* 0x0000000f000a7c82 */ /* 0x000fe20008000000 */
[----:B---3--:R-:W-:-:S06]  /*28870*/  UIADD3 UR16, UPT, UPT, UR5, 0x52c00, URZ ;  /* 0x00052c0005107890 */ /* 0x008fcc000fffe0ff */
[----:B------:R2:W-:Y:S01]  /*28880*/  UTMASTG.5D [UR8], [UR6] ;  /* 0x00000008060073b5 */ /* 0x0005e20008020000 */
[----:B------:R-:W-:Y:S02]  /*28890*/  UMOV UR18, UR14 ;  /* 0x0000000e00127c82 */ /* 0x000fe40008000000 */
[----:B------:R3:W-:Y:S01]  /*288a0*/  UTMASTG.5D [UR16], [UR6] ;  /* 0x00000010060073b5 */ /* 0x0007e20008020000 */
[----:B--2---:R-:W-:Y:S01]  /*288b0*/  UIADD3 UR8, UPT, UPT, UR5, 0x53c00, URZ ;  /* 0x00053c0005087890 */ /* 0x004fe2000fffe0ff */
[----:B------:R-:W-:Y:S01]  /*288c0*/  UMOV UR10, UR70 ;  /* 0x00000046000a7c82 */ /* 0x000fe20008000000 */
[----:B------:R-:W-:Y:S01]  /*288d0*/  MOV.SPILL R26, UR46 ;  /* 0x0000002e001a7c02 */ /* 0x000fe20009000f00 */
[----:B------:R-:W4:Y:S01]  /*288e0*/  LDCU UR70, c[0x0][0x380] ;  /* 0x00007000ff4677ac */ /* 0x000f220008000800 */
[----:B---3--:R-:W-:-:S05]  /*288f0*/  UIADD3 UR16, UPT, UPT, UR5, 0x54c00, URZ ;  /* 0x00054c0005107890 */ /* 0x008fca000fffe0ff */
[----:B------:R2:W-:Y:S01]  /*28900*/  UTMASTG.5D [UR8], [UR6] ;  /* 0x00000008060073b5 */ /* 0x0005e20008020000 */
[----:B------:R-:W-:Y:S01]  /*28910*/  UMOV UR18, UR63 ;  /* 0x0000003f00127c82 */ /* 0x000fe20008000000 */
[----:B------:R-:W-:Y:S01]  /*28920*/  R2UR.FILL UR39, R24 ;  /* 0x00000000182772ca */ /* 0x000fe200004e0000 */
[----:B------:R-:W3:Y:S01]  /*28930*/  LDCU UR63, c[0x0][0x918] ;  /* 0x00012300ff3f77ac */ /* 0x000ee20008000800 */
[----:B------:R1:W-:Y:S01]  /*28940*/  UTMASTG.5D [UR16], [UR6] ;  /* 0x00000010060073b5 */ /* 0x0003e20008020000 */
[----:B--2---:R-:W-:Y:S01]  /*28950*/  UIADD3 UR8, UPT, UPT, UR5, 0x55c00, URZ ;  /* 0x00055c0005087890 */ /* 0x004fe2000fffe0ff */
[----:B------:R-:W-:Y:S01]  /*28960*/  UMOV UR10, UR62 ;  /* 0x0000003e000a7c82 */ /* 0x000fe20008000000 */
[----:B------:R-:W-:Y:S01]  /*28970*/  R2UR.FILL UR47, R27 ;  /* 0x000000001b2f72ca */ /* 0x000fe200004e0000 */
[----:B------:R-:W2:Y:S01]  /*28980*/  LDCU UR62, c[0x0][0x900] ;  /* 0x00012000ff3e77ac */ /* 0x000ea20008000800 */
[----:B-1----:R-:W-:-:S05]  /*28990*/  UIADD3 UR16, UPT, UPT, UR5, 0x56c00, URZ ;  /* 0x00056c0005107890 */ /* 0x002fca000fffe0ff */
[----:B------:R1:W-:Y:S01]  /*289a0*/  UTMASTG.5D [UR8], [UR6] ;  /* 0x00000008060073b5 */ /* 0x0003e20008020000 */
[----:B------:R-:W-:-:S03]  /*289b0*/  UMOV UR18, UR55 ;  /* 0x0000003700127c82 */ /* 0x000fc60008000000 */
[----:B------:R4:W-:Y:S01]  /*289c0*/  UTMASTG.5D [UR16], [UR6] ;  /* 0x00000010060073b5 */ /* 0x0009e20008020000 */
[----:B-1----:R-:W-:Y:S01]  /*289d0*/  UIADD3 UR8, UPT, UPT, UR5, 0x57c00, URZ ;  /* 0x00057c0005087890 */ /* 0x002fe2000fffe0ff */
[----:B------:R-:W-:Y:S01]  /*289e0*/  UMOV UR10, UR54 ;  /* 0x00000036000a7c82 */ /* 0x000fe20008000000 */
[----:B------:R-:W1:Y:S01]  /*289f0*/  S2UR UR55, SR_CgaCtaId ;  /* 0x00000000003779c3 */ /* 0x000e620000008800 */
[----:B------:R-:W-:Y:S01]  /*28a00*/  R2UR.FILL UR46, R26 ;  /* 0x000000001a2e72ca */ /* 0x000fe200004e0000 */
[----:B------:R-:W1:Y:S01]  /*28a10*/  LDCU UR54, c[0x0][0x91c] ;  /* 0x00012380ff3677ac */ /* 0x000e620008000800 */
[----:B----4-:R-:W-:-:S04]  /*28a20*/  UIADD3 UR16, UPT, UPT, UR5, 0x58c00, URZ ;  /* 0x00058c0005107890 */ /* 0x010fc8000fffe0ff */
[----:B------:R4:W-:Y:S01]  /*28a30*/  UTMASTG.5D [UR8], [UR6] ;  /* 0x00000008060073b5 */ /* 0x0009e20008020000 */
[----:B------:R-:W-:Y:S01]  /*28a40*/  UMOV UR18, UR23 ;  /* 0x0000001700127c82 */ /* 0x000fe20008000000 */
[----:B------:R-:W-:Y:S01]  /*28a50*/  R2UR.FILL UR15, R29 ;  /* 0x000000001d0f72ca */ /* 0x000fe200004e0000 */
[----:B------:R-:W1:Y:S02]  /*28a60*/  LDCU UR23, c[0x0][0x904] ;  /* 0x00012080ff1777ac */ /* 0x000e640008000800 */
[----:B------:R3:W-:Y:S01]  /*28a70*/  UTMASTG.5D [UR16], [UR6] ;  /* 0x00000010060073b5 */ /* 0x0007e20008020000 */
[----:B----4-:R-:W-:Y:S01]  /*28a80*/  UIADD3 UR8, UPT, UPT, UR5, 0x59c00, URZ ;  /* 0x00059c0005087890 */ /* 0x010fe2000fffe0ff */
[----:B------:R-:W-:Y:S01]  /*28a90*/  UMOV UR10, UR74 ;  /* 0x0000004a000a7c82 */ /* 0x000fe20008000000 */
[----:B---3--:R-:W-:-:S07]  /*28aa0*/  UIADD3 UR16, UPT, UPT, UR5, 0x5ac00, URZ ;  /* 0x0005ac0005107890 */ /* 0x008fce000fffe0ff */
[----:B------:R3:W-:Y:S01]  /*28ab0*/  UTMASTG.5D [UR8], [UR6] ;  /* 0x00000008060073b5 */ /* 0x0007e20008020000 */
[----:B------:R-:W-:Y:S02]  /*28ac0*/  UMOV UR18, UR66 ;  /* 0x0000004200127c82 */ /* 0x000fe40008000000 */
[----:B------:R4:W-:Y:S01]  /*28ad0*/  UTMASTG.5D [UR16], [UR6] ;  /* 0x00000010060073b5 */ /* 0x0009e20008020000 */
[----:B---3--:R-:W-:Y:S01]  /*28ae0*/  UIADD3 UR8, UPT, UPT, UR5, 0x5bc00, URZ ;  /* 0x0005bc0005087890 */ /* 0x008fe2000fffe0ff */
[----:B------:R-:W-:Y:S01]  /*28af0*/  UMOV UR10, UR58 ;  /* 0x0000003a000a7c82 */ /* 0x000fe20008000000 */
[----:B----4-:R-:W-:-:S07]  /*28b00*/  UIADD3 UR16, UPT, UPT, UR5, 0x5cc00, URZ ;  /* 0x0005cc0005107890 */ /* 0x010fce000fffe0ff */
        /* <DEDUP_REMOVED lines=9> */
[----:B------:R-:W-:Y:S01]  /*28ba0*/  R2UR.FILL UR14, R28 ;  /* 0x000000001c0e72ca */ /* 0x000fe200004e0000 */
[----:B---3--:R-:W-:Y:S01]  /*28bb0*/  UIADD3 UR8, UPT, UPT, UR5, 0x5fc00, URZ ;  /* 0x0005fc0005087890 */ /* 0x008fe2000fffe0ff */
[----:B------:R-:W-:-:S08]  /*28bc0*/  UMOV UR10, UR26 ;  /* 0x0000001a000a7c82 */ /* 0x000fd00008000000 */
[----:B------:R4:W-:Y:S02]  /*28bd0*/  UTMASTG.5D [UR8], [UR6] ;  /* 0x00000008060073b5 */ /* 0x0009e40008020000 */
[----:B-12-4-:R-:W-:-:S03]  /*28be0*/  NOP ;  /* 0x0000000000007918 */ /* 0x016fc60000000000 */
.L_x_405:
[----:B--2---:R-:W-:Y:S05]  /*28bf0*/  BSYNC.RECONVERGENT B0 ;  /* 0x0000000000007941 */ /* 0x004fea0003800200 */
.L_x_404:
[----:B------:R0:W-:Y:S01]  /*28c00*/  UTMACMDFLUSH ;  /* 0x00000000000079b7 */ /* 0x0001e20000000000 */
[----:B------:R-:W-:Y:S05]  /*28c10*/  BRA.U UP6, `(.L_x_406) ;  /* 0x0000000106047547 */ /* 0x000fea000b800000 */
[----:B------:R-:W-:Y:S05]  /*28c20*/  BPT.TRAP 0x1 ;  /* 0x000000040000795c */ /* 0x000fea0000300000 */
.L_x_406:
[----:B-----5:R-:W2:Y:S02]  /*28c30*/  SYNCS.PHASECHK.TRANS64.TRYWAIT P0, [UR5+0x700b8], R0 ;  /* 0x0700b800ff0075a7 */ /* 0x020ea40008001105 */
[----:B--2---:R-:W-:Y:S05]  /*28c40*/  @!P0 BRA `(.L_x_407) ;  /* 0x00000028003c8947 */ /* 0x004fea0003800000 */
.L_x_505:
[----:B------:R-:W-:Y:S04]  /*28c50*/  BSSY.RECONVERGENT B0, `(.L_x_408) ;  /* 0x0000125000007945 */ /* 0x000fe80003800200 */
[----:B------:R-:W-:Y:S05]  /*28c60*/  @!P1 BRA `(.L_x_409) ;  /* 0x00000010008c9947 */ /* 0x000fea0003800000 */
[----:B------:R-:W-:Y:S01]  /*28c70*/  R2UR UR8, R21 ;  /* 0x00000000150872ca */ /* 0x000fe200000e0000 */
[----:B------:R-:W-:Y:S01]  /*28c80*/  UIADD3 UR6, UP0, UPT, UR46, 0x400, URZ ;  /* 0x000004002e067890 */ /* 0x000fe2000ff1e0ff */
[----:B------:R-:W-:Y:S01]  /*28c90*/  R2UR UR22, R19 ;  /* 0x00000000131672ca */ /* 0x000fe200000e0000 */
[----:B------:R-:W-:Y:S01]  /*28ca0*/  UIADD3 UR32, UPT, UPT, UR5, 0x60000, URZ ;  /* 0x0006000005207890 */ /* 0x000fe2000fffe0ff */
[----:B------:R-:W-:Y:S01]  /*28cb0*/  R2UR UR71, R20 ;  /* 0x00000000144772ca */ /* 0x000fe200000e0000 */
[----:B------:R-:W-:Y:S01]  /*28cc0*/  UIADD3 UR56, UPT, UPT, UR5, 0x61000, URZ ;  /* 0x0006100005387890 */ /* 0x000fe2000fffe0ff */
[----:B------:R-:W-:Y:S01]  /*28cd0*/  R2UR UR4, R22 ;  /* 0x00000000160472ca */ /* 0x000fe200000e0000 */
[----:B------:R-:W-:Y:S01]  /*28ce0*/  UIADD3 UR48, UPT, UPT, UR5, 0x62000, URZ ;  /* 0x0006200005307890 */ /* 0x000fe2000fffe0ff */
[----:B------:R-:W-:Y:S01]  /*28cf0*/  MOV.SPILL R6, UR15 ;  /* 0x0000000f00067c02 */ /* 0x000fe20009000f00 */
[----:B------:R-:W-:Y:S01]  /*28d00*/  UIADD3 UR24, UPT, UPT, UR5, 0x63000, URZ ;  /* 0x0006300005187890 */ /* 0x000fe2000fffe0ff */
[----:B------:R-:W-:Y:S01]  /*28d10*/  MOV.SPILL R9, UR39 ;  /* 0x0000002700097c02 */ /* 0x000fe20009000f00 */
[----:B------:R-:W-:Y:S01]  /*28d20*/  UMOV UR10, URZ ;  /* 0x000000ff000a7c82 */ /* 0x000fe20008000000 */
[----:B------:R-:W-:Y:S01]  /*28d30*/  UMOV UR33, URZ ;  /* 0x000000ff00217c82 */ /* 0x000fe20008000000 */
[----:B------:R-:W-:Y:S01]  /*28d40*/  UIADD3 UR7, UPT, UPT, UR8, 0xb8, URZ ;  /* 0x000000b808077890 */ /* 0x000fe2000fffe0ff */
[----:B------:R-:W-:Y:S01]  /*28d50*/  R2UR.FILL UR39, R9 ;  /* 0x00000000092772ca */ /* 0x000fe200004e0000 */
[----:B------:R-:W-:Y:S01]  /*28d60*/  UIADD3 UR34, UPT, UPT, UR8, 0x80, URZ ;  /* 0x0000008008227890 */ /* 0x000fe2000fffe0ff */
[----:B------:R-:W-:Y:S01]  /*28d70*/  MOV.SPILL R8, UR38 ;  /* 0x0000002600087c02 */ /* 0x000fe20009000f00 */
[----:B------:R-:W-:Y:S01]  /*28d80*/  UIADD3 UR58, UPT, UPT, UR8, 0x88, URZ ;  /* 0x00000088083a7890 */ /* 0x000fe2000fffe0ff */
[----:B------:R-:W-:Y:S01]  /*28d90*/  MOV.SPILL R7, UR30 ;  /* 0x0000001e00077c02 */ /* 0x000fe20009000f00 */
[----:B-1----:R-:W-:Y:S01]  /*28da0*/  IMAD.U32 R4, RZ, RZ, UR7 ;  /* 0x00000007ff047e24 */ /* 0x002fe2000f8e00ff */
[----:B------:R-:W-:Y:S01]  /*28db0*/  UIADD3.X UR7, UPT, UPT, URZ, UR47, URZ, UP0, !UPT ;  /* 0x0000002fff077290 */ /* 0x000fe200087fe4ff */
[----:B------:R-:W-:Y:S01]  /*28dc0*/  R2UR.FILL UR38, R8 ;  /* 0x00000000082672ca */ /* 0x000fe200004e0000 */
[----:B------:R-:W-:Y:S01]  /*28dd0*/  UIADD3 UR50, UPT, UPT, UR8, 0x90, URZ ;  /* 0x0000009008327890 */ /* 0x000fe2000fffe0ff */
[----:B------:R-:W-:Y:S01]  /*28de0*/  MOV.SPILL R5, UR14 ;  /* 0x0000000e00057c02 */ /* 0x000fe20009000f00 */
[----:B------:R-:W-:Y:S01]  /*28df0*/  UIADD3 UR26, UPT, UPT, UR8, 0x98, URZ ;  /* 0x00000098081a7890 */ /* 0x000fe2000fffe0ff */
[----:B------:R-:W-:Y:S01]  /*28e00*/  MOV.SPILL R16, UR31 ;  /* 0x0000001f00107c02 */ /* 0x000fe20009000f00 */
[----:B------:R-:W-:Y:S01]  /*28e10*/  UMOV UR35, UR22 ;  /* 0x0000001600237c82 */ /* 0x000fe20008000000 */
[----:B------:R-:W-:Y:S01]  /*28e20*/  UMOV UR36, UR71 ;  /* 0x0000004700247c82 */ /* 0x000fe20008000000 */
[----:B------:R-:W-:Y:S01]  /*28e30*/  UMOV UR37, UR4 ;  /* 0x0000000400257c82 */ /* 0x000fe20008000000 */
[----:B------:R-:W-:Y:S01]  /*28e40*/  UIADD3 UR9, UPT, UPT, UR8, 0xc0, URZ ;  /* 0x000000c008097890 */ /* 0x000fe2000fffe0ff */
        /* <DEDUP_REMOVED lines=9> */
[----:B------:R-:W-:Y:S01]  /*28ee0*/  UMOV UR53, UR4 ;  /* 0x0000000400357c82 */ /* 0x000fe20008000000 */
[----:B------:R-:W-:Y:S01]  /*28ef0*/  UMOV UR49, UR10 ;  /* 0x0000000a00317c82 */ /* 0x000fe20008000000 */
[----:B------:R-:W-:Y:S01]  /*28f00*/  UMOV UR27, UR22 ;  /* 0x00000016001b7c82 */ /* 0x000fe20008000000 */
[----:B------:R-:W-:Y:S01]  /*28f10*/  UMOV UR28, UR71 ;  /* 0x00000047001c7c82 */ /* 0x000fe20008000000 */
[----:B------:R-:W-:Y:S01]  /*28f20*/  UMOV UR29, UR4 ;  /* 0x00000004001d7c82 */ /* 0x000fe20008000000 */
[----:B------:R-:W-:Y:S01]  /*28f30*/  UMOV UR25, UR10 ;  /* 0x0000000a00197c82 */ /* 0x000fe20008000000 */
[----:B------:R-:W-:Y:S01]  /*28f40*/  IMAD.U32 R0, RZ, RZ, UR9 ;  /* 0x00000009ff007e24 */ /* 0x000fe2000f8e00ff */
[----:B------:R3:W-:Y:S01]  /*28f50*/  UTMASTG.5D [UR48], [UR6] ;  /* 0x00000030060073b5 */ /* 0x0007e20008020000 */
[----:B------:R-:W-:Y:S01]  /*28f60*/  UMOV UR70, UR26 ;  /* 0x0000001a00467c82 */ /* 0x000fe20008000000 */
[----:B------:R-:W-:Y:S01]  /*28f70*/  MOV.SPILL R12, UR61 ;  /* 0x0000003d000c7c02 */ /* 0x000fe20009000f00 */
[----:B------:R-:W-:Y:S01]  /*28f80*/  UMOV UR30, UR34 ;  /* 0x00000022001e7c82 */ /* 0x000fe20008000000 */
[----:B------:R-:W-:Y:S01]  /*28f90*/  MOV.SPILL R11, UR60 ;  /* 0x0000003c000b7c02 */ /* 0x000fe20009000f00 */
[----:B------:R-:W-:Y:S01]  /*28fa0*/  UIADD3 UR74, UPT, UPT, UR8, 0xc8, URZ ;  /* 0x000000c8084a7890 */ /* 0x000fe2000fffe0ff */
[----:B------:R-:W-:Y:S01]  /*28fb0*/  MOV.SPILL R10, UR59 ;  /* 0x0000003b000a7c02 */ /* 0x000fe20009000f00 */
[----:B------:R-:W-:Y:S01]  /*28fc0*/  UIADD3 UR72, UPT, UPT, UR5, 0x69000, URZ ;  /* 0x0006900005487890 */ /* 0x000fe2000fffe0ff */
[----:B------:R4:W-:Y:S01]  /*28fd0*/  UTMASTG.5D [UR24], [UR6] ;  /* 0x00000018060073b5 */ /* 0x0009e20008020000 */
[----:B------:R-:W-:Y:S01]  /*28fe0*/  MOV.SPILL R15, UR30 ;  /* 0x0000001e000f7c02 */ /* 0x000fe20009000f00 */
[----:B------:R-:W-:Y:S01]  /*28ff0*/  UIADD3 UR66, UPT, UPT, UR8, 0xd0, URZ ;  /* 0x000000d008427890 */ /* 0x000fe2000fffe0ff */
[----:B------:R-:W-:Y:S01]  /*29000*/  R2UR.FILL UR31, R16 ;  /* 0x00000000101f72ca */ /* 0x000fe200004e0000 */
[----:B------:R-:W-:Y:S01]  /*29010*/  UIADD3 UR64, UPT, UPT, UR5, 0x6a000, URZ ;  /* 0x0006a00005407890 */ /* 0x000fe2000fffe0ff */
[----:B------:R-:W-:Y:S01]  /*29020*/  R2UR.FILL UR30, R15 ;  /* 0x000000000f1e72ca */ /* 0x000fe200004e0000 */
[----:B------:R-:W-:Y:S01]  /*29030*/  UMOV UR14, UR50 ;  /* 0x00000032000e7c82 */ /* 0x000fe20008000000 */
[----:B------:R-:W-:-:S02]  /*29040*/  UIADD3 UR42, UPT, UPT, UR8, 0xe8, URZ ;  /* 0x000000e8082a7890 */ /* 0x000fc4000fffe0ff */
[----:B------:R-:W-:Y:S01]  /*29050*/  UIADD3 UR40, UPT, UPT, UR5, 0x6d000, URZ ;  /* 0x0006d00005287890 */ /* 0x000fe2000fffe0ff */
[----:B------:R-:W-:Y:S01]  /*29060*/  UMOV UR75, UR22 ;  /* 0x00000016004b7c82 */ /* 0x000fe20008000000 */
[----:B------:R-:W-:Y:S01]  /*29070*/  UMOV UR76, UR71 ;  /* 0x00000047004c7c82 */ /* 0x000fe20008000000 */
[----:B-1----:R-:W-:Y:S02]  /*29080*/  UIADD3 UR34, UPT, UPT, UR8, 0xf0, URZ ;  /* 0x000000f008227890 */ /* 0x002fe4000fffe0ff */
[----:B------:R-:W-:Y:S01]  /*29090*/  UIADD3 UR32, UPT, UPT, UR5, 0x6e000, URZ ;  /* 0x0006e00005207890 */ /* 0x000fe2000fffe0ff */
[----:B------:R-:W-:Y:S01]  /*290a0*/  UMOV UR77, UR4 ;  /* 0x00000004004d7c82 */ /* 0x000fe20008000000 */
[----:B------:R-:W-:Y:S01]  /*290b0*/  UIADD3 UR16, UPT, UPT, UR5, 0x60400, URZ ;  /* 0x0006040005107890 */ /* 0x000fe2000fffe0ff */
[----:B------:R-:W-:Y:S01]  /*290c0*/  UMOV UR73, UR10 ;  /* 0x0000000a00497c82 */ /* 0x000fe20008000000 */
[----:B--2---:R-:W-:Y:S02]  /*290d0*/  UIADD3 UR58, UPT, UPT, UR8, 0xd8, URZ ;  /* 0x000000d8083a7890 */ /* 0x004fe4000fffe0ff */
[----:B------:R-:W-:Y:S01]  /*290e0*/  UIADD3 UR56, UPT, UPT, UR5, 0x6b000, URZ ;  /* 0x0006b00005387890 */ /* 0x000fe2000fffe0ff */
[----:B------:R-:W-:Y:S01]  /*290f0*/  UMOV UR67, UR22 ;  /* 0x0000001600437c82 */ /* 0x000fe20008000000 */
[----:B------:R-:W-:-:S02]  /*29100*/  UMOV UR68, UR71 ;  /* 0x0000004700447c82 */ /* 0x000fc40008000000 */
[----:B------:R-:W-:Y:S01]  /*29110*/  MOV.SPILL R9, UR58 ;  /* 0x0000003a00097c02 */ /* 0x000fe20009000f00 */
[----:B------:R-:W-:Y:S01]  /*29120*/  UMOV UR69, UR4 ;  /* 0x0000000400457c82 */ /* 0x000fe20008000000 */
[----:B------:R-:W-:Y:S01]  /*29130*/  R2UR UR58, R0 ;  /* 0x00000000003a72ca */ /* 0x000fe200000e0000 */
[----:B---3--:R-:W-:Y:S01]  /*29140*/  UIADD3 UR50, UPT, UPT, UR8, 0xe0, URZ ;  /* 0x000000e008327890 */ /* 0x008fe2000fffe0ff */
[----:B------:R-:W-:Y:S01]  /*29150*/  MOV.SPILL R8, UR56 ;  /* 0x0000003800087c02 */ /* 0x000fe20009000f00 */
[----:B------:R-:W-:Y:S02]  /*29160*/  UIADD3 UR56, UPT, UPT, UR5, 0x67000, URZ ;  /* 0x0006700005387890 */ /* 0x000fe4000fffe0ff */
[----:B------:R-:W-:Y:S01]  /*29170*/  UIADD3 UR48, UPT, UPT, UR5, 0x6c000, URZ ;  /* 0x0006c00005307890 */ /* 0x000fe2000fffe0ff */
[----:B------:R-:W-:Y:S01]  /*29180*/  UMOV UR65, UR10 ;  /* 0x0000000a00417c82 */ /* 0x000fe20008000000 */
[----:B----4-:R-:W-:Y:S02]  /*29190*/  UIADD3 UR24, UPT, UPT, UR5, 0x64000, URZ ;  /* 0x0006400005187890 */ /* 0x010fe4000fffe0ff */
[----:B------:R-:W-:Y:S01]  /*291a0*/  UIADD3 UR26, UPT, UPT, UR8, 0xa0, URZ ;  /* 0x000000a0081a7890 */ /* 0x000fe2000fffe0ff */
[----:B------:R-:W-:-:S03]  /*291b0*/  UMOV UR43, UR22 ;  /* 0x00000016002b7c82 */ /* 0x000fc60008000000 */
[----:B------:R-:W-:Y:S01]  /*291c0*/  MOV.SPILL R0, UR58 ;  /* 0x0000003a00007c02 */ /* 0x000fe20009000f00 */
[----:B------:R-:W-:Y:S01]  /*291d0*/  UMOV UR44, UR71 ;  /* 0x00000047002c7c82 */ /* 0x000fe20008000000 */
[----:B------:R-:W-:Y:S01]  /*291e0*/  R2UR UR58, R4 ;  /* 0x00000000043a72ca */ /* 0x000fe200000e0000 */
[----:B------:R-:W-:Y:S01]  /*291f0*/  UMOV UR45, UR4 ;  /* 0x00000004002d7c82 */ /* 0x000fe20008000000 */
[----:B------:R-:W-:Y:S01]  /*29200*/  UMOV UR63, UR26 ;  /* 0x0000001a003f7c82 */ /* 0x000fe20008000000 */
[----:B------:R-:W-:Y:S01]  /*29210*/  UMOV UR41, UR10 ;  /* 0x0000000a00297c82 */ /* 0x000fe20008000000 */
[----:B------:R1:W-:Y:S01]  /*29220*/  UTMASTG.5D [UR24], [UR6] ;  /* 0x00000018060073b5 */ /* 0x0003e20008020000 */
        /* <DEDUP_REMOVED lines=12> */
[----:B------:R-:W-:Y:S01]  /*292f0*/  MOV.SPILL R14, UR63 ;  /* 0x0000003f000e7c02 */ /* 0x000fe20009000f00 */
[----:B------:R-:W2:Y:S03]  /*29300*/  LDCU UR22, c[0x0][0x38c] ;  /* 0x00007180ff1677ac */ /* 0x000ea60008000800 */
[----:B------:R-:W-:Y:S01]  /*29310*/  R2UR.FILL UR63, R14 ;  /* 0x000000000e3f72ca */ /* 0x000fe200004e0000 */
[----:B-1----:R-:W-:-:S02]  /*29320*/  UIADD3 UR24, UPT, UPT, UR5, 0x65000, URZ ;  /* 0x0006500005187890 */ /* 0x002fc4000fffe0ff */
[----:B------:R-:W-:-:S07]  /*29330*/  UIADD3 UR26, UPT, UPT, UR8, 0xa8, URZ ;  /* 0x000000a8081a7890 */ /* 0x000fce000fffe0ff */
[----:B------:R-:W-:Y:S02]  /*29340*/  UMOV UR62, UR26 ;  /* 0x0000001a003e7c82 */ /* 0x000fe40008000000 */
[----:B------:R1:W-:Y:S01]  /*29350*/  UTMASTG.5D [UR24], [UR6] ;  /* 0x00000018060073b5 */ /* 0x0003e20008020000 */
[----:B------:R-:W-:-:S04]  /*29360*/  MOV.SPILL R13, UR62 ;  /* 0x0000003e000d7c02 */ /* 0x000fc80009000f00 */
[----:B------:R-:W-:Y:S01]  /*29370*/  R2UR.FILL UR62, R13 ;  /* 0x000000000d3e72ca */ /* 0x000fe200004e0000 */
[----:B-1----:R-:W-:Y:S02]  /*29380*/  UIADD3 UR24, UPT, UPT, UR5, 0x66000, URZ ;  /* 0x0006600005187890 */ /* 0x002fe4000fffe0ff */
[----:B------:R-:W-:-:S07]  /*29390*/  UIADD3 UR26, UPT, UPT, UR8, 0xb0, URZ ;  /* 0x000000b0081a7890 */ /* 0x000fce000fffe0ff */
[----:B------:R-:W-:Y:S02]  /*293a0*/  UMOV UR55, UR26 ;  /* 0x0000001a00377c82 */ /* 0x000fe40008000000 */
[----:B------:R1:W-:Y:S01]  /*293b0*/  UTMASTG.5D [UR24], [UR6] ;  /* 0x00000018060073b5 */ /* 0x0003e20008020000 */
[----:B------:R3:W-:Y:S01]  /*293c0*/  UTMASTG.5D [UR56], [UR6] ;  /* 0x00000038060073b5 */ /* 0x0007e20008020000 */
[----:B-1----:R-:W-:Y:S02]  /*293d0*/  UIADD3 UR26, UPT, UPT, UR8, 0xf8, URZ ;  /* 0x000000f8081a7890 */ /* 0x002fe4000fffe0ff */
[----:B------:R-:W-:Y:S02]  /*293e0*/  UIADD3 UR24, UPT, UPT, UR5, 0x6f000, URZ ;  /* 0x0006f00005187890 */ /* 0x000fe4000fffe0ff */
[----:B------:R-:W-:Y:S01]  /*293f0*/  UIADD3 UR8, UPT, UPT, UR5, 0x61400, URZ ;  /* 0x0006140005087890 */ /* 0x000fe2000fffe0ff */
[----:B---3--:R-:W-:Y:S01]  /*29400*/  R2UR.FILL UR58, R0 ;  /* 0x00000000003a72ca */ /* 0x008fe200004e0000 */
[----:B------:R-:W-:-:S12]  /*29410*/  UIADD3 UR56, UPT, UPT, UR5, 0x68000, URZ ;  /* 0x0006800005387890 */ /* 0x000fd8000fffe0ff */
[----:B------:R1:W-:Y:S01]  /*29420*/  UTMASTG.5D [UR56], [UR6] ;  /* 0x00000038060073b5 */ /* 0x0003e20008020000 */
[----:B------:R-:W-:Y:S01]  /*29430*/  UMOV UR23, UR58 ;  /* 0x0000003a00177c82 */ /* 0x000fe20008000000 */
[----:B------:R-:W-:Y:S01]  /*29440*/  UTMASTG.5D [UR72], [UR6] ;  /* 0x00000048060073b5 */ /* 0x000fe20008020000 */
[----:B------:R-:W-:Y:S01]  /*29450*/  UTMASTG.5D [UR64], [UR6] ;  /* 0x00000040060073b5 */ /* 0x000fe20008020000 */
[----:B-1----:R-:W-:Y:S02]  /*29460*/  R2UR.FILL UR61, R12 ;  /* 0x000000000c3d72ca */ /* 0x002fe400004e0000 */
[----:B------:R-:W-:Y:S02]  /*29470*/  R2UR.FILL UR60, R11 ;  /* 0x000000000b3c72ca */ /* 0x000fe400004e0000 */
[----:B------:R-:W-:Y:S02]  /*29480*/  R2UR.FILL UR59, R10 ;  /* 0x000000000a3b72ca */ /* 0x000fe400004e0000 */
[----:B------:R-:W-:-:S02]  /*29490*/  R2UR.FILL UR58, R9 ;  /* 0x00000000093a72ca */ /* 0x000fc400004e0000 */
[----:B------:R-:W-:-:S13]  /*294a0*/  R2UR.FILL UR56, R8 ;  /* 0x00000000083872ca */ /* 0x000fda00004e0000 */
[----:B------:R-:W-:Y:S01]  /*294b0*/  UTMASTG.5D [UR56], [UR6] ;  /* 0x00000038060073b5 */ /* 0x000fe20008020000 */
[----:B------:R-:W-:Y:S01]  /*294c0*/  UTMASTG.5D [UR48], [UR6] ;  /* 0x00000030060073b5 */ /* 0x000fe20008020000 */
[----:B------:R-:W-:Y:S01]  /*294d0*/  UTMASTG.5D [UR40], [UR6] ;  /* 0x00000028060073b5 */ /* 0x000fe20008020000 */
[----:B------:R-:W-:Y:S01]  /*294e0*/  UTMASTG.5D [UR32], [UR6] ;  /* 0x00000020060073b5 */ /* 0x000fe20008020000 */
[----:B------:R-:W-:Y:S01]  /*294f0*/  UTMASTG.5D [UR24], [UR6] ;  /* 0x00000018060073b5 */ /* 0x000fe20008020000 */
[----:B------:R1:W-:Y:S01]  /*29500*/  UTMASTG.5D [UR16], [UR6] ;  /* 0x00000010060073b5 */ /* 0x0003e20008020000 */
[----:B------:R3:W-:Y:S01]  /*29510*/  UTMASTG.5D [UR8], [UR6] ;  /* 0x00000008060073b5 */ /* 0x0007e20008020000 */
[----:B-1----:R-:W-:Y:S01]  /*29520*/  UIADD3 UR16, UPT, UPT, UR5, 0x62400, URZ ;  /* 0x0006240005107890 */ /* 0x002fe2000fffe0ff */
[----:B------:R-:W-:Y:S01]  /*29530*/  UMOV UR18, UR14 ;  /* 0x0000000e00127c82 */ /* 0x000fe20008000000 */
[----:B---3--:R-:W-:-:S07]  /*29540*/  UIADD3 UR8, UPT, UPT, UR5, 0x63400, URZ ;  /* 0x0006340005087890 */ /* 0x008fce000fffe0ff */
[----:B------:R1:W-:Y:S01]  /*29550*/  UTMASTG.5D [UR16], [UR6] ;  /* 0x00000010060073b5 */ /* 0x0003e20008020000 */
[----:B------:R-:W-:Y:S02]  /*29560*/  UMOV UR10, UR70 ;  /* 0x00000046000a7c82 */ /* 0x000fe40008000000 */
        /* <DEDUP_REMOVED lines=38> */
[----:B------:R-:W-:Y:S01]  /*297d0*/  UMOV UR17, 0x80 ;  /* 0x0000008000117882 */ /* 0x000fe20000000000 */
[----:B------:R-:W-:Y:S01]  /*297e0*/  UMOV UR18, UR30 ;  /* 0x0000001e00127c82 */ /* 0x000fe20008000000 */
[----:B---3--:R-:W-:-:S06]  /*297f0*/  UIADD3 UR8, UPT, UPT, UR5, 0x61800, URZ ;  /* 0x0006180005087890 */ /* 0x008fcc000fffe0ff */
[----:B------:R1:W-:Y:S01]  /*29800*/  UTMASTG.5D [UR16], [UR6] ;  /* 0x00000010060073b5 */ /* 0x0003e20008020000 */
[----:B------:R-:W-:Y:S01]  /*29810*/  UMOV UR9, 0x80 ;  /* 0x0000008000097882 */ /* 0x000fe20000000000 */
        /* <DEDUP_REMOVED lines=47> */
[----:B------:R-:W-:Y:S01]  /*29b10*/  R2UR.FILL UR30, R7 ;  /* 0x00000000071e72ca */ /* 0x000fe200004e0000 */
[----:B---3--:R-:W-:-:S05]  /*29b20*/  UIADD3 UR8, UPT, UPT, UR5, 0x61c00, URZ ;  /* 0x00061c0005087890 */ /* 0x008fca000fffe0ff */
[----:B------:R1:W-:Y:S01]  /*29b30*/  UTMASTG.5D [UR16], [UR6] ;  /* 0x00000010060073b5 */ /* 0x0003e20008020000 */
[----:B------:R-:W-:Y:S01]  /*29b40*/  UMOV UR9, 0xc0 ;  /* 0x000000c000097882 */ /* 0x000fe20000000000 */
[----:B------:R-:W-:Y:S01]  /*29b50*/  UMOV UR10, UR15 ;  /* 0x0000000f000a7c82 */ /* 0x000fe20008000000 */
[----:B------:R-:W-:Y:S01]  /*29b60*/  R2UR.FILL UR15, R6 ;  /* 0x00000000060f72ca */ /* 0x000fe200004e0000 */
[----:B------:R3:W-:Y:S01]  /*29b70*/  UTMASTG.5D [UR8], [UR6] ;  /* 0x00000008060073b5 */ /* 0x0007e20008020000 */
[----:B-1----:R-:W-:Y:S01]  /*29b80*/  UIADD3 UR16, UPT, UPT, UR5, 0x62c00, URZ ;  /* 0x00062c0005107890 */ /* 0x002fe2000fffe0ff */
[----:B------:R-:W-:Y:S01]  /*29b90*/  UMOV UR18, UR14 ;  /* 0x0000000e00127c82 */ /* 0x000fe20008000000 */
[----:B------:R-:W-:Y:S01]  /*29ba0*/  R2UR.FILL UR14, R5 ;  /* 0x00000000050e72ca */ /* 0x000fe200004e0000 */
[----:B---3--:R-:W-:-:S06]  /*29bb0*/  UIADD3 UR8, UPT, UPT, UR5, 0x63c00, URZ ;  /* 0x00063c0005087890 */ /* 0x008fcc000fffe0ff */
[----:B------:R1:W-:Y:S01]  /*29bc0*/  UTMASTG.5D [UR16], [UR6] ;  /* 0x00000010060073b5 */ /* 0x0003e20008020000 */
[----:B------:R-:W-:Y:S01]  /*29bd0*/  UMOV UR10, UR70 ;  /* 0x00000046000a7c82 */ /* 0x000fe20008000000 */
[----:B------:R-:W3:Y:S01]  /*29be0*/  LDCU UR70, c[0x0][0x380] ;  /* 0x00007000ff4677ac */ /* 0x000ee20008000800 */
[----:B------:R4:W-:Y:S01]  /*29bf0*/  UTMASTG.5D [UR8], [UR6] ;  /* 0x00000008060073b5 */ /* 0x0009e20008020000 */
[----:B-1----:R-:W-:Y:S01]  /*29c00*/  UIADD3 UR16, UPT, UPT, UR5, 0x64c00, URZ ;  /* 0x00064c0005107890 */ /* 0x002fe2000fffe0ff */
[----:B------:R-:W-:Y:S01]  /*29c10*/  UMOV UR18, UR63 ;  /* 0x0000003f00127c82 */ /* 0x000fe20008000000 */
[----:B------:R-:W1:Y:S01]  /*29c20*/  LDCU UR63, c[0x0][0x918] ;  /* 0x00012300ff3f77ac */ /* 0x000e620008000800 */
[----:B----4-:R-:W-:-:S06]  /*29c30*/  UIADD3 UR8, UPT, UPT, UR5, 0x65c00, URZ ;  /* 0x00065c0005087890 */ /* 0x010fcc000fffe0ff */
[----:B------:R4:W-:Y:S01]  /*29c40*/  UTMASTG.5D [UR16], [UR6] ;  /* 0x00000010060073b5 */ /* 0x0009e20008020000 */
[----:B------:R-:W-:Y:S01]  /*29c50*/  UMOV UR10, UR62 ;  /* 0x0000003e000a7c82 */ /* 0x000fe20008000000 */
[----:B------:R-:W1:Y:S01]  /*29c60*/  LDCU UR62, c[0x0][0x900] ;  /* 0x00012000ff3e77ac */ /* 0x000e620008000800 */
[----:B------:R5:W-:Y:S01]  /*29c70*/  UTMASTG.5D [UR8], [UR6] ;  /* 0x00000008060073b5 */ /* 0x000be20008020000 */
[----:B----4-:R-:W-:Y:S01]  /*29c80*/  UIADD3 UR16, UPT, UPT, UR5, 0x66c00, URZ ;  /* 0x00066c0005107890 */ /* 0x010fe2000fffe0ff */
[----:B------:R-:W-:Y:S01]  /*29c90*/  UMOV UR18, UR55 ;  /* 0x0000003700127c82 */ /* 0x000fe20008000000 */
[----:B------:R-:W4:Y:S01]  /*29ca0*/  S2UR UR55, SR_CgaCtaId ;  /* 0x00000000003779c3 */ /* 0x000f220000008800 */
[----:B-----5:R-:W-:-:S06]  /*29cb0*/  UIADD3 UR8, UPT, UPT, UR5, 0x67c00, URZ ;  /* 0x00067c0005087890 */ /* 0x020fcc000fffe0ff */
[----:B------:R5:W-:Y:S01]  /*29cc0*/  UTMASTG.5D [UR16], [UR6] ;  /* 0x00000010060073b5 */ /* 0x000be20008020000 */
[----:B------:R-:W-:Y:S01]  /*29cd0*/  UMOV UR10, UR54 ;  /* 0x00000036000a7c82 */ /* 0x000fe20008000000 */
[----:B------:R-:W1:Y:S01]  /*29ce0*/  LDCU UR54, c[0x0][0x91c] ;  /* 0x00012380ff3677ac */ /* 0x000e620008000800 */
[----:B------:R2:W-:Y:S01]  /*29cf0*/  UTMASTG.5D [UR8], [UR6] ;  /* 0x00000008060073b5 */ /* 0x0005e20008020000 */
[----:B-----5:R-:W-:Y:S01]  /*29d00*/  UIADD3 UR16, UPT, UPT, UR5, 0x68c00, URZ ;  /* 0x00068c0005107890 */ /* 0x020fe2000fffe0ff */
[----:B------:R-:W-:Y:S01]  /*29d10*/  UMOV UR18, UR23 ;  /* 0x0000001700127c82 */ /* 0x000fe20008000000 */
[----:B------:R-:W1:Y:S01]  /*29d20*/  LDCU UR23, c[0x0][0x904] ;  /* 0x00012080ff1777ac */ /* 0x000e620008000800 */
[----:B--2---:R-:W-:-:S06]  /*29d30*/  UIADD3 UR8, UPT, UPT, UR5, 0x69c00, URZ ;  /* 0x00069c0005087890 */ /* 0x004fcc000fffe0ff */
[----:B------:R2:W-:Y:S01]  /*29d40*/  UTMASTG.5D [UR16], [UR6] ;  /* 0x00000010060073b5 */ /* 0x0005e20008020000 */
[----:B------:R-:W-:Y:S02]  /*29d50*/  UMOV UR10, UR74 ;  /* 0x0000004a000a7c82 */ /* 0x000fe40008000000 */
[----:B------:R5:W-:Y:S01]  /*29d60*/  UTMASTG.5D [UR8], [UR6] ;  /* 0x00000008060073b5 */ /* 0x000be20008020000 */
[----:B--2---:R-:W-:Y:S01]  /*29d70*/  UIADD3 UR16, UPT, UPT, UR5, 0x6ac00, URZ ;  /* 0x0006ac0005107890 */ /* 0x004fe2000fffe0ff */
[----:B------:R-:W-:Y:S01]  /*29d80*/  UMOV UR18, UR66 ;  /* 0x0000004200127c82 */ /* 0x000fe20008000000 */
[----:B-----5:R-:W-:-:S07]  /*29d90*/  UIADD3 UR8, UPT, UPT, UR5, 0x6bc00, URZ ;  /* 0x0006bc0005087890 */ /* 0x020fce000fffe0ff */
        /* <DEDUP_REMOVED lines=14> */
[----:B------:R2:W-:Y:S02]  /*29e80*/  UTMASTG.5D [UR8], [UR6] ;  /* 0x00000008060073b5 */ /* 0x0005e40008020000 */
[----:B-1234-:R-:W-:Y:S01]  /*29e90*/  NOP ;  /* 0x0000000000007918 */ /* 0x01efe20000000000 */
.L_x_409:
[----:B------:R-:W-:Y:S05]  /*29ea0*/  BSYNC.RECONVERGENT B0 ;  /* 0x0000000000007941 */ /* 0x000fea0003800200 */
.L_x_408:
[----:B------:R0:W-:Y:S01]  /*29eb0*/  UTMACMDFLUSH ;  /* 0x00000000000079b7 */ /* 0x0001e20000000000 */
[----:B------:R-:W-:-:S04]  /*29ec0*/  DEPBAR.LE SB0, 0x1 ;  /* 0x000080400000791a */ /* 0x000fc80000000000 */
[----:B------:R-:W-:Y:S05]  /*29ed0*/  BRA.U UP6, `(.L_x_410) ;  /* 0x0000000106047547 */ /* 0x000fea000b800000 */
[----:B------:R-:W-:Y:S05]  /*29ee0*/  BPT.TRAP 0x1 ;  /* 0x000000040000795c */ /* 0x000fea0000300000 */
.L_x_410:
[----:B------:R-:W-:-:S04]  /*29ef0*/  UIADD3 UR4, UPT, UPT, UR5, 0x700c0, URZ ;  /* 0x000700c005047890 */ /* 0x000fc8000fffe0ff */
[----:B------:R-:W-:-:S09]  /*29f00*/  UPRMT UR4, UR55, 0x654, UR4 ;  /* 0x0000065437047896 */ /* 0x000fd20008000004 */
[----:B------:R-:W-:Y:S01]  /*29f10*/  SYNCS.ARRIVE.TRANS64.RED.A1T0 RZ, [UR4], RZ ;  /* 0x000000ffffff79a7 */ /* 0x000fe20008100404 */
[----:B------:R-:W-:-:S04]  /*29f20*/  DEPBAR.LE SB0, 0x0 ;  /* 0x000080000000791a */ /* 0x000fc80000000000 */
[----:B------:R-:W-:Y:S05]  /*29f30*/  BRA.U UP6, `(.L_x_411) ;  /* 0x0000000106047547 */ /* 0x000fea000b800000 */
[----:B------:R-:W-:Y:S05]  /*29f40*/  BPT.TRAP 0x1 ;  /* 0x000000040000795c */ /* 0x000fea0000300000 */
.L_x_411:
[----:B------:R-:W-:Y:S01]  /*29f50*/  UIADD3 UR4, UPT, UPT, UR5, 0x700c8, URZ ;  /* 0x000700c805047890 */ /* 0x000fe2000fffe0ff */
[----:B-1----:R-:W-:Y:S01]  /*29f60*/  HFMA2 R0, -RZ, RZ, 0, 5.9604644775390625e-08 ;  /* 0x00000001ff007431 */ /* 0x002fe200000001ff */
[----:B------:R-:W-:Y:S02]  /*29f70*/  LOP3.LUT R3, R3, 0x1, RZ, 0x3c, !PT ;  /* 0x0000000103037812 */ /* 0x000fe400078e3cff */
[----:B------:R-:W-:-:S09]  /*29f80*/  UPRMT UR4, UR55, 0x654, UR4 ;  /* 0x0000065437047896 */ /* 0x000fd20008000004 */
[----:B------:R-:W-:Y:S03]  /*29f90*/  SYNCS.ARRIVE.TRANS64.RED.A1T0 RZ, [UR4], RZ ;  /* 0x000000ffffff79a7 */ /* 0x000fe60008100404 */
.L_x_401:
[----:B------:R-:W1:Y:S01]  /*29fa0*/  LDCU UR4, c[0x0][0x370] ;  /* 0x00006e00ff0477ac */ /* 0x000e620008000800 */
[----:B------:R-:W-:-:S13]  /*29fb0*/  R2UR UR5, R2 ;  /* 0x00000000020572ca */ /* 0x000fda00000e0000 */
[----:B-1----:R-:W-:-:S04]  /*29fc0*/  UIADD3 UR5, UPT, UPT, UR4, UR5, URZ ;  /* 0x0000000504057290 */ /* 0x002fc8000fffe0ff */
[----:B--2---:R-:W-:Y:S02]  /*29fd0*/  UISETP.GE.AND UP0, UPT, UR5, UR62, UPT ;  /* 0x0000003e0500728c */ /* 0x004fe4000bf06270 */
[----:B------:R-:W-:-:S07]  /*29fe0*/  MOV R2, UR5 ;  /* 0x0000000500027c02 */ /* 0x000fce0008000f00 */
[----:B------:R-:W-:Y:S05]  /*29ff0*/  BRA.U !UP0, `(.L_x_412) ;  /* 0xffffffcd08e87547 */ /* 0x000fea000b83ffff */
[----:B------:R-:W-:-:S13]  /*2a000*/  LOP3.LUT P0, RZ, R0, 0xff, RZ, 0xc0, !PT ;  /* 0x000000ff00ff7812 */ /* 0x000fda000780c0ff */
[----:B------:R-:W-:Y:S05]  /*2a010*/  @!P0 EXIT ;  /* 0x000000000000894d */ /* 0x000fea0003800000 */
[----:B------:R-:W1:Y:S01]  /*2a020*/  S2UR UR5, SR_CgaCtaId ;  /* 0x00000000000579c3 */ /* 0x000e620000008800 */
[----:B------:R-:W-:Y:S01]  /*2a030*/  UMOV UR4, 0x400 ;  /* 0x0000040000047882 */ /* 0x000fe20000000000 */
[----:B------:R-:W-:Y:S01]  /*2a040*/  IMAD.MOV.U32 R2, RZ, RZ, 0xffff ;  /* 0x0000ffffff027424 */ /* 0x000fe200078e00ff */
[----:B-1----:R-:W-:-:S09]  /*2a050*/  ULEA UR4, UR5, UR4, 0x18 ;  /* 0x0000000405047291 */ /* 0x002fd2000f8ec0ff */
[----:B------:R-:W1:Y:S01]  /*2a060*/  LDS R3, [UR4+0x700e0] ;  /* 0x0700e004ff037984 */ /* 0x000e620008000800 */
[----:B------:R-:W-:Y:S02]  /*2a070*/  UMOV UR4, 0x40 ;  /* 0x0000004000047882 */ /* 0x000fe40000000000 */
[----:B------:R-:W-:Y:S01]  /*2a080*/  ULEA UR5, UR5, UR4, 0x18 ;  /* 0x0000000405057291 */ /* 0x000fe2000f8ec0ff */
[----:B------:R-:W-:-:S08]  /*2a090*/  NOP ;  /* 0x0000000000007918 */ /* 0x000fd00000000000 */
[----:B------:R-:W2:Y:S01]  /*2a0a0*/  LDS R0, [UR5+0x14] ;  /* 0x00001405ff007984 */ /* 0x000ea20008000800 */
[----:B-1----:R-:W-:-:S04]  /*2a0b0*/  LOP3.LUT R3, R3, 0xffff, RZ, 0xc0, !PT ;  /* 0x0000ffff03037812 */ /* 0x002fc800078ec0ff */
[----:B------:R-:W-:-:S04]  /*2a0c0*/  SHF.R.U32.HI R3, RZ, 0x5, R3 ;  /* 0x00000005ff037819 */ /* 0x000fc80000011603 */
[----:B------:R-:W-:-:S04]  /*2a0d0*/  SHF.L.U32 R2, R2, R3, RZ ;  /* 0x0000000302027219 */ /* 0x000fc800000006ff */
[----:B--2---:R-:W-:-:S04]  /*2a0e0*/  LOP3.LUT R0, R0, R2, RZ, 0xc0, !PT ;  /* 0x0000000200007212 */ /* 0x004fc800078ec0ff */
[----:B------:R-:W-:Y:S01]  /*2a0f0*/  ISETP.NE.AND P0, PT, R0, R2, PT ;  /* 0x000000020000720c */ /* 0x000fe20003f05270 */
[----:B------:R-:W-:-:S05]  /*2a100*/  IMAD.MOV.U32 R0, RZ, RZ, 0x1 ;  /* 0x00000001ff007424 */ /* 0x000fca00078e00ff */
[----:B------:R-:W-:-:S07]  /*2a110*/  SHF.L.U32 R0, R0, R3, RZ ;  /* 0x0000000300007219 */ /* 0x000fce00000006ff */
[----:B------:R-:W-:Y:S05]  /*2a120*/  @P0 BRA `(.L_x_413) ;  /* 0x00000000005c0947 */ /* 0x000fea0003800000 */
[----:B------:R-:W1:Y:S02]  /*2a130*/  LDS R3, [UR5+0x18] ;  /* 0x00001805ff037984 */ /* 0x000e640008000800 */
[----:B-1----:R-:W-:-:S04]  /*2a140*/  LOP3.LUT R3, R3, R0, RZ, 0xc0, !PT ;  /* 0x0000000003037212 */ /* 0x002fc800078ec0ff */
[----:B------:R-:W-:-:S13]  /*2a150*/  ISETP.NE.AND P0, PT, R3, R0, PT ;  /* 0x000000000300720c */ /* 0x000fda0003f05270 */
[----:B------:R-:W-:Y:S05]  /*2a160*/  @P0 BRA `(.L_x_414) ;  /* 0x0000000000400947 */ /* 0x000fea0003800000 */
[----:B------:R-:W-:Y:S01]  /*2a170*/  R2UR UR4, R2 ;  /* 0x00000000020472ca */ /* 0x000fe200000e0000 */
[----:B------:R-:W1:Y:S01]  /*2a180*/  S2R R3, SR_LANEID ;  /* 0x0000000000037919 */ /* 0x000e620000000000 */
[----:B------:R-:W-:-:S04]  /*2a190*/  LOP3.LUT R0, RZ, R0, RZ, 0x33, !PT ;  /* 0x00000000ff007212 */ /* 0x000fc800078e33ff */
[----:B------:R-:W2:Y:S07]  /*2a1a0*/  REDUX UR7, R0 ;  /* 0x00000000000773c4 */ /* 0x000eae0000000000 */
[----:B------:R-:W-:-:S03]  /*2a1b0*/  ULOP3.LUT UR6, URZ, UR4, URZ, 0x33, !UPT ;  /* 0x00000004ff067292 */ /* 0x000fc6000f8e33ff */
[----:B------:R-:W-:Y:S02]  /*2a1c0*/  VOTEU.ANY UR4, UPT, PT ;  /* 0x0000000000047886 */ /* 0x000fe400038e0100 */
[----:B------:R-:W-:Y:S01]  /*2a1d0*/  UFLO.U32 UR4, UR4 ;  /* 0x00000004000472bd */ /* 0x000fe200080e0000 */
[----:B------:R-:W-:-:S04]  /*2a1e0*/  IMAD.U32 R2, RZ, RZ, UR6 ;  /* 0x00000006ff027e24 */ /* 0x000fc8000f8e00ff */
[----:B------:R-:W3:Y:S02]  /*2a1f0*/  REDUX UR8, R2 ;  /* 0x00000000020873c4 */ /* 0x000ee40000000000 */
[----:B------:R4:W-:Y:S01]  /*2a200*/  UTCATOMSWS.AND URZ, UR6 ;  /* 0x0000000600ff79e3 */ /* 0x0009e20008000000 */
[----:B--2---:R-:W-:Y:S01]  /*2a210*/  IMAD.U32 R0, RZ, RZ, UR7 ;  /* 0x00000007ff007e24 */ /* 0x004fe2000f8e00ff */
[----:B-1----:R-:W-:Y:S01]  /*2a220*/  ISETP.EQ.U32.AND P0, PT, R3, UR4, PT ;  /* 0x0000000403007c0c */ /* 0x002fe2000bf02070 */
[----:B---3--:R-:W-:-:S12]  /*2a230*/  IMAD.U32 R2, RZ, RZ, UR8 ;  /* 0x00000008ff027e24 */ /* 0x008fd8000f8e00ff */
[----:B------:R4:W-:Y:S04]  /*2a240*/  @P0 ATOMS.AND RZ, [UR5+0x14], R2 ;  /* 0x00001402ffff098c */ /* 0x0009e8000a800005 */
[----:B------:R4:W-:Y:S01]  /*2a250*/  @P0 ATOMS.AND RZ, [UR5+0x18], R0 ;  /* 0x00001800ffff098c */ /* 0x0009e2000a800005 */
[----:B------:R-:W-:Y:S05]  /*2a260*/  BRA `(.L_x_415) ;  /* 0x0000000000147947 */ /* 0x000fea0003800000 */
.L_x_414:
[----:B------:R-:W-:Y:S02]  /*2a270*/  MOV R2, 0x2a290 ;  /* 0x0002a29000027802 */ /* 0x000fe40000000f00 */
[----:B------:R-:W-:Y:S05]  /*2a280*/  CALL.REL.NOINC `($__internal_0_$__cuda_sm10x_tcgen05_guardrail_trap_col_being_dealloced_not_returned_by_alloc) ;  /* 0x0000001000c47944 */ /* 0x000fea0003c00000 */
[----:B------:R-:W-:Y:S05]  /*2a290*/  BRA `(.L_x_415) ;  /* 0x0000000000087947 */ /* 0x000fea0003800000 */
.L_x_413:
[----:B------:R-:W-:Y:S02]  /*2a2a0*/  MOV R2, 0x2a2c0 ;  /* 0x0002a2c000027802 */ /* 0x000fe40000000f00 */
[----:B------:R-:W-:Y:S05]  /*2a2b0*/  CALL.REL.NOINC `($__internal_2_$__cuda_sm10x_tcgen05_guardrail_trap_unallocated_columns_being_dealloced) ;  /* 0x0000001000d07944 */ /* 0x000fea0003c00000 */
.L_x_415:
[----:B------:R-:W-:Y:S01]  /*2a2c0*/  NOP ;  /* 0x0000000000007918 */ /* 0x000fe20000000000 */
[----:B----4-:R-:W-:Y:S05]  /*2a2d0*/  EXIT ;  /* 0x000000000000794d */ /* 0x010fea0003800000 */
.L_x_37:
[----:B------:R-:W-:-:S07]  /*2a2e0*/  MOV R2, UR12 ;  /* 0x0000000c00027c02 */ /* 0x000fce0008000f00 */
.L_x_416:
[----:B-1----:R1:W2:Y:S02]  /*2a2f0*/  SYNCS.PHASECHK.TRANS64.TRYWAIT P0, [R2+URZ+0x70000], R0 ;  /* 0x07000000020075a7 */ /* 0x0022a400080011ff */
[----:B--2---:R-:W-:Y:S05]  /*2a300*/  @!P0 NANOSLEEP.SYNCS 0x989680 ;  /* 0x009896800000895d */ /* 0x004fea0003900000 */
[----:B------:R-:W2:Y:S02]  /*2a310*/  @!P0 SYNCS.PHASECHK.TRANS64 P0, [R2+URZ+0x70000], R0 ;  /* 0x07000000020085a7 */ /* 0x000ea400080010ff */
[----:B--2---:R-:W-:Y:S05]  /*2a320*/  @!P0 BRA `(.L_x_416) ;  /* 0xfffffffc00f08947 */ /* 0x004fea000383ffff */
[----:B------:R-:W-:Y:S05]  /*2a330*/  BRA `(.L_x_417) ;  /* 0xfffffd7800707947 */ /* 0x000fea000383ffff */
.L_x_39:
[----:B-1----:R-:W-:-:S07]  /*2a340*/  MOV R2, UR13 ;  /* 0x0000000d00027c02 */ /* 0x002fce0008000f00 */
.L_x_418:
[----:B-1----:R1:W2:Y:S02]  /*2a350*/  SYNCS.PHASECHK.TRANS64.TRYWAIT P0, [R2+URZ+0x70020], R3 ;  /* 0x07002003020075a7 */ /* 0x0022a400080011ff */
[----:B--2---:R-:W-:Y:S05]  /*2a360*/  @!P0 NANOSLEEP.SYNCS 0x989680 ;  /* 0x009896800000895d */ /* 0x004fea0003900000 */
[----:B------:R-:W2:Y:S02]  /*2a370*/  @!P0 SYNCS.PHASECHK.TRANS64 P0, [R2+URZ+0x70020], R3 ;  /* 0x07002003020085a7 */ /* 0x000ea400080010ff */
[----:B--2---:R-:W-:Y:S05]  /*2a380*/  @!P0 BRA `(.L_x_418) ;  /* 0xfffffffc00f08947 */ /* 0x004fea000383ffff */
[----:B------:R-:W-:Y:S05]  /*2a390*/  BRA `(.L_x_419) ;  /* 0xfffffd7800787947 */ /* 0x000fea000383ffff */
.L_x_41:
[----:B------:R-:W-:-:S07]  /*2a3a0*/  MOV R5, UR12 ;  /* 0x0000000c00057c02 */ /* 0x000fce0008000f00 */
.L_x_420:
[----:B-1----:R1:W2:Y:S02]  /*2a3b0*/  SYNCS.PHASECHK.TRANS64.TRYWAIT P0, [R5+URZ+0x70058], R6 ;  /* 0x07005806050075a7 */ /* 0x0022a400080011ff */
[----:B--2---:R-:W-:Y:S05]  /*2a3c0*/  @!P0 NANOSLEEP.SYNCS 0x989680 ;  /* 0x009896800000895d */ /* 0x004fea0003900000 */
[----:B------:R-:W2:Y:S02]  /*2a3d0*/  @!P0 SYNCS.PHASECHK.TRANS64 P0, [R5+URZ+0x70058], R6 ;  /* 0x07005806050085a7 */ /* 0x000ea400080010ff */
[----:B--2---:R-:W-:Y:S05]  /*2a3e0*/  @!P0 BRA `(.L_x_420) ;  /* 0xfffffffc00f08947 */ /* 0x004fea000383ffff */
[----:B------:R-:W-:Y:S05]  /*2a3f0*/  BRA `(.L_x_421) ;  /* 0xfffffd78009c7947 */ /* 0x000fea000383ffff */
.L_x_45:
[----:B------:R-:W-:-:S07]  /*2a400*/  MOV R2, UR12 ;  /* 0x0000000c00027c02 */ /* 0x000fce0008000f00 */
.L_x_422:
[----:B-1----:R1:W2:Y:S02]  /*2a410*/  SYNCS.PHASECHK.TRANS64.TRYWAIT P0, [R2+URZ+0x70008], R0 ;  /* 0x07000800020075a7 */ /* 0x0022a400080011ff */
[----:B--2---:R-:W-:Y:S05]  /*2a420*/  @!P0 NANOSLEEP.SYNCS 0x989680 ;  /* 0x009896800000895d */ /* 0x004fea0003900000 */
[----:B------:R-:W2:Y:S02]  /*2a430*/  @!P0 SYNCS.PHASECHK.TRANS64 P0, [R2+URZ+0x70008], R0 ;  /* 0x07000800020085a7 */ /* 0x000ea400080010ff */
[----:B--2---:R-:W-:Y:S05]  /*2a440*/  @!P0 BRA `(.L_x_422) ;  /* 0xfffffffc00f08947 */ /* 0x004fea000383ffff */
[----:B------:R-:W-:Y:S05]  /*2a450*/  BRA `(.L_x_423) ;  /* 0xfffffd8000907947 */ /* 0x000fea000383ffff */
.L_x_47:
[----:B------:R-:W-:-:S07]  /*2a460*/  MOV R0, UR12 ;  /* 0x0000000c00007c02 */ /* 0x000fce0008000f00 */
.L_x_424:
[----:B-1----:R1:W2:Y:S02]  /*2a470*/  SYNCS.PHASECHK.TRANS64.TRYWAIT P0, [R0+URZ+0x70068], R2 ;  /* 0x07006802000075a7 */ /* 0x0022a400080011ff */
[----:B--2---:R-:W-:Y:S05]  /*2a480*/  @!P0 NANOSLEEP.SYNCS 0x989680 ;  /* 0x009896800000895d */ /* 0x004fea0003900000 */
[----:B------:R-:W2:Y:S02]  /*2a490*/  @!P0 SYNCS.PHASECHK.TRANS64 P0, [R0+URZ+0x70068], R2 ;  /* 0x07006802000085a7 */ /* 0x000ea400080010ff */
[----:B--2---:R-:W-:Y:S05]  /*2a4a0*/  @!P0 BRA `(.L_x_424) ;  /* 0xfffffffc00f08947 */ /* 0x004fea000383ffff */
[----:B------:R-:W-:Y:S05]  /*2a4b0*/  BRA `(.L_x_425) ;  /* 0xfffffd8000947947 */ /* 0x000fea000383ffff */
.L_x_51:
[----:B------:R-:W-:-:S07]  /*2a4c0*/  MOV R0, UR4 ;  /* 0x0000000400007c02 */ /* 0x000fce0008000f00 */
.L_x_426:
[----:B-1----:R1:W2:Y:S02]  /*2a4d0*/  SYNCS.PHASECHK.TRANS64.TRYWAIT P0, [R0+URZ+0x70020], R2 ;  /* 0x07002002000075a7 */ /* 0x0022a400080011ff */
[----:B--2---:R-:W-:Y:S05]  /*2a4e0*/  @!P0 NANOSLEEP.SYNCS 0x989680 ;  /* 0x009896800000895d */ /* 0x004fea0003900000 */
[----:B------:R-:W2:Y:S02]  /*2a4f0*/  @!P0 SYNCS.PHASECHK.TRANS64 P0, [R0+URZ+0x70020], R2 ;  /* 0x07002002000085a7 */ /* 0x000ea400080010ff */
[----:B--2---:R-:W-:Y:S05]  /*2a500*/  @!P0 BRA `(.L_x_426) ;  /* 0xfffffffc00f08947 */ /* 0x004fea000383ffff */
[----:B------:R-:W-:Y:S05]  /*2a510*/  BRA `(.L_x_427) ;  /* 0xfffffd8800947947 */ /* 0x000fea000383ffff */
.L_x_53:
[----:B------:R-:W-:-:S07]  /*2a520*/  MOV R0, UR12 ;  /* 0x0000000c00007c02 */ /* 0x000fce0008000f00 */
.L_x_428:
[----:B-1----:R1:W2:Y:S02]  /*2a530*/  SYNCS.PHASECHK.TRANS64.TRYWAIT P0, [R0+URZ+0x700a0], R2 ;  /* 0x0700a002000075a7 */ /* 0x0022a400080011ff */
[----:B--2---:R-:W-:Y:S05]  /*2a540*/  @!P0 NANOSLEEP.SYNCS 0x989680 ;  /* 0x009896800000895d */ /* 0x004fea0003900000 */
[----:B------:R-:W2:Y:S02]  /*2a550*/  @!P0 SYNCS.PHASECHK.TRANS64 P0, [R0+URZ+0x700a0], R2 ;  /* 0x0700a002000085a7 */ /* 0x000ea400080010ff */
[----:B--2---:R-:W-:Y:S05]  /*2a560*/  @!P0 BRA `(.L_x_428) ;  /* 0xfffffffc00f08947 */ /* 0x004fea000383ffff */
[----:B------:R-:W-:Y:S05]  /*2a570*/  BRA `(.L_x_429) ;  /* 0xfffffd8800a47947 */ /* 0x000fea000383ffff */
.L_x_55:
[----:B------:R-:W-:Y:S02]  /*2a580*/  SHF.L.U32 R5, R6, 0x1f, RZ ;  /* 0x0000001f06057819 */ /* 0x000fe400000006ff */
[----:B------:R-:W-:-:S07]  /*2a590*/  MOV R4, UR12 ;  /* 0x0000000c00047c02 */ /* 0x000fce0008000f00 */
.L_x_430:
[----:B-1----:R1:W2:Y:S02]  /*2a5a0*/  SYNCS.PHASECHK.TRANS64.TRYWAIT P0, [R4+URZ+0x70058], R5 ;  /* 0x07005805040075a7 */ /* 0x0022a400080011ff */
[----:B--2---:R-:W-:Y:S05]  /*2a5b0*/  @!P0 NANOSLEEP.SYNCS 0x989680 ;  /* 0x009896800000895d */ /* 0x004fea0003900000 */
[----:B------:R-:W2:Y:S02]  /*2a5c0*/  @!P0 SYNCS.PHASECHK.TRANS64 P0, [R4+URZ+0x70058], R5 ;  /* 0x07005805040085a7 */ /* 0x000ea400080010ff */
[----:B--2---:R-:W-:Y:S05]  /*2a5d0*/  @!P0 BRA `(.L_x_430) ;  /* 0xfffffffc00f08947 */ /* 0x004fea000383ffff */
[----:B------:R-:W-:Y:S05]  /*2a5e0*/  BRA `(.L_x_431) ;  /* 0xfffffd8800ac7947 */ /* 0x000fea000383ffff */
.L_x_59:
[----:B------:R-:W-:Y:S07]  /*2a5f0*/  MOV R0, UR4 ;  /* 0x0000000400007c02 */ /* 0x000fee0008000f00 */
.L_x_432:
[----:B--2---:R2:W3:Y:S02]  /*2a600*/  SYNCS.PHASECHK.TRANS64.TRYWAIT P0, [R0+URZ+0x70020], R2 ;  /* 0x07002002000075a7 */ /* 0x0044e400080011ff */
[----:B---3--:R-:W-:Y:S05]  /*2a610*/  @!P0 NANOSLEEP.SYNCS 0x989680 ;  /* 0x009896800000895d */ /* 0x008fea0003900000 */
[----:B------:R-:W3:Y:S02]  /*2a620*/  @!P0 SYNCS.PHASECHK.TRANS64 P0, [R0+URZ+0x70020], R2 ;  /* 0x07002002000085a7 */ /* 0x000ee400080010ff */
[----:B---3--:R-:W-:Y:S05]  /*2a630*/  @!P0 BRA `(.L_x_432) ;  /* 0xfffffffc00f08947 */ /* 0x008fea000383ffff */
[----:B------:R-:W-:Y:S05]  /*2a640*/  BRA `(.L_x_433) ;  /* 0xfffffd9000307947 */ /* 0x000fea000383ffff */
.L_x_62:
[----:B------:R-:W-:Y:S07]  /*2a650*/  MOV R0, UR12 ;  /* 0x0000000c00007c02 */ /* 0x000fee0008000f00 */
.L_x_434:
[----:B--2---:R2:W3:Y:S02]  /*2a660*/  SYNCS.PHASECHK.TRANS64.TRYWAIT P0, [R0+URZ+0x700a8], R2 ;  /* 0x0700a802000075a7 */ /* 0x0044e400080011ff */
[----:B---3--:R-:W-:Y:S05]  /*2a670*/  @!P0 NANOSLEEP.SYNCS 0x989680 ;  /* 0x009896800000895d */ /* 0x008fea0003900000 */
[----:B------:R-:W3:Y:S02]  /*2a680*/  @!P0 SYNCS.PHASECHK.TRANS64 P0, [R0+URZ+0x700a8], R2 ;  /* 0x0700a802000085a7 */ /* 0x000ee400080010ff */
[----:B---3--:R-:W-:Y:S05]  /*2a690*/  @!P0 BRA `(.L_x_434) ;  /* 0xfffffffc00f08947 */ /* 0x008fea000383ffff */
[----:B------:R-:W-:Y:S05]  /*2a6a0*/  BRA `(.L_x_435) ;  /* 0xfffffd9800ec7947 */ /* 0x000fea000383ffff */
.L_x_64:
[----:B------:R-:W-:Y:S07]  /*2a6b0*/  MOV R2, UR12 ;  /* 0x0000000c00027c02 */ /* 0x000fee0008000f00 */
.L_x_436:
[----:B-1----:R1:W2:Y:S02]  /*2a6c0*/  SYNCS.PHASECHK.TRANS64.TRYWAIT P0, [R2+URZ+0x70068], R4 ;  /* 0x07006804020075a7 */ /* 0x0022a400080011ff */
[----:B--2---:R-:W-:Y:S05]  /*2a6d0*/  @!P0 NANOSLEEP.SYNCS 0x989680 ;  /* 0x009896800000895d */ /* 0x004fea0003900000 */
[----:B------:R-:W2:Y:S02]  /*2a6e0*/  @!P0 SYNCS.PHASECHK.TRANS64 P0, [R2+URZ+0x70068], R4 ;  /* 0x07006804020085a7 */ /* 0x000ea400080010ff */
[----:B--2---:R-:W-:Y:S05]  /*2a6f0*/  @!P0 BRA `(.L_x_436) ;  /* 0xfffffffc00f08947 */ /* 0x004fea000383ffff */
[----:B------:R-:W-:Y:S05]  /*2a700*/  BRA `(.L_x_437) ;  /* 0xfffffd9800f07947 */ /* 0x000fea000383ffff */
.L_x_70:
[----:B------:R-:W-:Y:S07]  /*2a710*/  MOV R0, UR4 ;  /* 0x0000000400007c02 */ /* 0x000fee0008000f00 */
.L_x_438:
[----:B--2---:R2:W3:Y:S02]  /*2a720*/  SYNCS.PHASECHK.TRANS64.TRYWAIT P0, [R0+URZ+0x70020], R2 ;  /* 0x07002002000075a7 */ /* 0x0044e400080011ff */
[----:B---3--:R-:W-:Y:S05]  /*2a730*/  @!P0 NANOSLEEP.SYNCS 0x989680 ;  /* 0x009896800000895d */ /* 0x008fea0003900000 */
[----:B------:R-:W3:Y:S02]  /*2a740*/  @!P0 SYNCS.PHASECHK.TRANS64 P0, [R0+URZ+0x70020], R2 ;  /* 0x07002002000085a7 */ /* 0x000ee400080010ff */
[----:B---3--:R-:W-:Y:S05]  /*2a750*/  @!P0 BRA `(.L_x_438) ;  /* 0xfffffffc00f08947 */ /* 0x008fea000383ffff */
[----:B------:R-:W-:Y:S05]  /*2a760*/  BRA `(.L_x_439) ;  /* 0xfffffda800887947 */ /* 0x000fea000383ffff */
.L_x_72:
[----:B------:R-:W-:Y:S07]  /*2a770*/  MOV R0, UR12 ;  /* 0x0000000c00007c02 */ /* 0x000fee0008000f00 */
.L_x_440:
[----:B-1----:R1:W2:Y:S02]  /*2a780*/  SYNCS.PHASECHK.TRANS64.TRYWAIT P0, [R0+URZ+0x700a0], R2 ;  /* 0x0700a002000075a7 */ /* 0x0022a400080011ff */
[----:B--2---:R-:W-:Y:S05]  /*2a790*/  @!P0 NANOSLEEP.SYNCS 0x989680 ;  /* 0x009896800000895d */ /* 0x004fea0003900000 */
[----:B------:R-:W2:Y:S02]  /*2a7a0*/  @!P0 SYNCS.PHASECHK.TRANS64 P0, [R0+URZ+0x700a0], R2 ;  /* 0x0700a002000085a7 */ /* 0x000ea400080010ff */
[----:B--2---:R-:W-:Y:S05]  /*2a7b0*/  @!P0 BRA `(.L_x_440) ;  /* 0xfffffffc00f08947 */ /* 0x004fea000383ffff */
[----:B------:R-:W-:Y:S05]  /*2a7c0*/  BRA `(.L_x_441) ;  /* 0xfffffda800987947 */ /* 0x000fea000383ffff */
.L_x_74:
[----:B------:R-:W-:Y:S02]  /*2a7d0*/  SHF.L.U32 R5, R6, 0x1f, RZ ;  /* 0x0000001f06057819 */ /* 0x000fe400000006ff */
[----:B------:R-:W-:Y:S07]  /*2a7e0*/  MOV R4, UR12 ;  /* 0x0000000c00047c02 */ /* 0x000fee0008000f00 */
.L_x_442:
[----:B-1----:R1:W2:Y:S02]  /*2a7f0*/  SYNCS.PHASECHK.TRANS64.TRYWAIT P0, [R4+URZ+0x70058], R5 ;  /* 0x07005805040075a7 */ /* 0x0022a400080011ff */
[----:B--2---:R-:W-:Y:S05]  /*2a800*/  @!P0 NANOSLEEP.SYNCS 0x989680 ;  /* 0x009896800000895d */ /* 0x004fea0003900000 */
[----:B------:R-:W2:Y:S02]  /*2a810*/  @!P0 SYNCS.PHASECHK.TRANS64 P0, [R4+URZ+0x70058], R5 ;  /* 0x07005805040085a7 */ /* 0x000ea400080010ff */
[----:B--2---:R-:W-:Y:S05]  /*2a820*/  @!P0 BRA `(.L_x_442) ;  /* 0xfffffffc00f08947 */ /* 0x004fea000383ffff */
[----:B------:R-:W-:Y:S05]  /*2a830*/  BRA `(.L_x_443) ;  /* 0xfffffda800a07947 */ /* 0x000fea000383ffff */
.L_x_82:
[----:B------:R-:W-:-:S07]  /*2a840*/  MOV R2, UR12 ;  /* 0x0000000c00027c02 */ /* 0x000fce0008000f00 */
.L_x_444:
[----:B---3--:R3:W4:Y:S02]  /*2a850*/  SYNCS.PHASECHK.TRANS64.TRYWAIT P0, [R2+URZ+0x700a8], R3 ;  /* 0x0700a803020075a7 */ /* 0x00872400080011ff */
[----:B----4-:R-:W-:Y:S05]  /*2a860*/  @!P0 NANOSLEEP.SYNCS 0x989680 ;  /* 0x009896800000895d */ /* 0x010fea0003900000 */
[----:B------:R-:W4:Y:S02]  /*2a870*/  @!P0 SYNCS.PHASECHK.TRANS64 P0, [R2+URZ+0x700a8], R3 ;  /* 0x0700a803020085a7 */ /* 0x000f2400080010ff */
[----:B----4-:R-:W-:Y:S05]  /*2a880*/  @!P0 BRA `(.L_x_444) ;  /* 0xfffffffc00f08947 */ /* 0x010fea000383ffff */
[----:B------:R-:W-:Y:S05]  /*2a890*/  BRA `(.L_x_445) ;  /* 0xfffffdac00f87947 */ /* 0x000fea000383ffff */
.L_x_84:
[----:B------:R-:W-:-:S07]  /*2a8a0*/  MOV R0, UR12 ;  /* 0x0000000c00007c02 */ /* 0x000fce0008000f00 */
.L_x_446:
[----:B-1----:R1:W3:Y:S02]  /*2a8b0*/  SYNCS.PHASECHK.TRANS64.TRYWAIT P0, [R0+URZ+0x70068], R2 ;  /* 0x07006802000075a7 */ /* 0x0022e400080011ff */
[----:B---3--:R-:W-:Y:S05]  /*2a8c0*/  @!P0 NANOSLEEP.SYNCS 0x989680 ;  /* 0x009896800000895d */ /* 0x008fea0003900000 */
[----:B------:R-:W3:Y:S02]  /*2a8d0*/  @!P0 SYNCS.PHASECHK.TRANS64 P0, [R0+URZ+0x70068], R2 ;  /* 0x07006802000085a7 */ /* 0x000ee400080010ff */
[----:B---3--:R-:W-:Y:S05]  /*2a8e0*/  @!P0 BRA `(.L_x_446) ;  /* 0xfffffffc00f08947 */ /* 0x008fea000383ffff */
[----:B------:R-:W-:Y:S05]  /*2a8f0*/  BRA `(.L_x_447) ;  /* 0xfffffdac00fc7947 */ /* 0x000fea000383ffff */
.L_x_96:
[----:B-1----:R1:W2:Y:S02]  /*2a900*/  SYNCS.PHASECHK.TRANS64.TRYWAIT P0, [R17+URZ+0x700c0], R0 ;  /* 0x0700c000110075a7 */ /* 0x0022a400080011ff */
[----:B--2---:R-:W-:Y:S05]  /*2a910*/  @!P0 NANOSLEEP.SYNCS 0x989680 ;  /* 0x009896800000895d */ /* 0x004fea0003900000 */
[----:B------:R-:W2:Y:S02]  /*2a920*/  @!P0 SYNCS.PHASECHK.TRANS64 P0, [R17+URZ+0x700c0], R0 ;  /* 0x0700c000110085a7 */ /* 0x000ea400080010ff */
[----:B--2---:R-:W-:Y:S05]  /*2a930*/  @!P0 BRA `(.L_x_96) ;  /* 0xfffffffc00f08947 */ /* 0x004fea000383ffff */
[----:B------:R-:W-:Y:S05]  /*2a940*/  BRA `(.L_x_448) ;  /* 0xfffffdb8006c7947 */ /* 0x000fea000383ffff */
.L_x_163:
[----:B--2---:R2:W3:Y:S02]  /*2a950*/  SYNCS.PHASECHK.TRANS64.TRYWAIT P0, [R0+URZ+0x700c8], R3 ;  /* 0x0700c803000075a7 */ /* 0x0044e400080011ff */
[----:B---3--:R-:W-:Y:S05]  /*2a960*/  @!P0 NANOSLEEP.SYNCS 0x989680 ;  /* 0x009896800000895d */ /* 0x008fea0003900000 */
[----:B------:R-:W3:Y:S02]  /*2a970*/  @!P0 SYNCS.PHASECHK.TRANS64 P0, [R0+URZ+0x700c8], R3 ;  /* 0x0700c803000085a7 */ /* 0x000ee400080010ff */
[----:B---3--:R-:W-:Y:S05]  /*2a980*/  @!P0 BRA `(.L_x_163) ;  /* 0xfffffffc00f08947 */ /* 0x008fea000383ffff */
[----:B------:R-:W-:Y:S05]  /*2a990*/  BRA `(.L_x_449) ;  /* 0xfffffe34006c7947 */ /* 0x000fea000383ffff */
.L_x_169:
[----:B-1----:R1:W2:Y:S02]  /*2a9a0*/  SYNCS.PHASECHK.TRANS64.TRYWAIT P0, [R59+URZ+0x70070], R0 ;  /* 0x070070003b0075a7 */ /* 0x0022a400080011ff */
[----:B--2---:R-:W-:Y:S05]  /*2a9b0*/  @!P0 NANOSLEEP.SYNCS 0x989680 ;  /* 0x009896800000895d */ /* 0x004fea0003900000 */
[----:B------:R-:W2:Y:S02]  /*2a9c0*/  @!P0 SYNCS.PHASECHK.TRANS64 P0, [R59+URZ+0x70070], R0 ;  /* 0x070070003b0085a7 */ /* 0x000ea400080010ff */
[----:B--2---:R-:W-:Y:S05]  /*2a9d0*/  @!P0 BRA `(.L_x_169) ;  /* 0xfffffffc00f08947 */ /* 0x004fea000383ffff */
[----:B------:R-:W-:Y:S05]  /*2a9e0*/  BRA `(.L_x_450) ;  /* 0xfffffe3800887947 */ /* 0x000fea000383ffff */
.L_x_172:
[----:B--2---:R2:W3:Y:S02]  /*2a9f0*/  SYNCS.PHASECHK.TRANS64.TRYWAIT P1, [R59+URZ+0x70080], R3 ;  /* 0x070080033b0075a7 */ /* 0x0044e400080211ff */
[----:B---3--:R-:W-:Y:S05]  /*2aa00*/  @!P1 NANOSLEEP.SYNCS 0x989680 ;  /* 0x009896800000995d */ /* 0x008fea0003900000 */
[----:B------:R-:W3:Y:S02]  /*2aa10*/  @!P1 SYNCS.PHASECHK.TRANS64 P1, [R59+URZ+0x70080], R3 ;  /* 0x070080033b0095a7 */ /* 0x000ee400080210ff */
[----:B---3--:R-:W-:Y:S05]  /*2aa20*/  @!P1 BRA `(.L_x_172) ;  /* 0xfffffffc00f09947 */ /* 0x008fea000383ffff */
[----:B------:R-:W-:Y:S05]  /*2aa30*/  BRA `(.L_x_451) ;  /* 0xfffffe3800b07947 */ /* 0x000fea000383ffff */
.L_x_175:
[----:B-1----:R1:W2:Y:S02]  /*2aa40*/  SYNCS.PHASECHK.TRANS64.TRYWAIT P0, [R59+URZ+0x70070], R0 ;  /* 0x070070003b0075a7 */ /* 0x0022a400080011ff */
[----:B--2---:R-:W-:Y:S05]  /*2aa50*/  @!P0 NANOSLEEP.SYNCS 0x989680 ;  /* 0x009896800000895d */ /* 0x004fea0003900000 */
[----:B------:R-:W2:Y:S02]  /*2aa60*/  @!P0 SYNCS.PHASECHK.TRANS64 P0, [R59+URZ+0x70070], R0 ;  /* 0x070070003b0085a7 */ /* 0x000ea400080010ff */
[----:B--2---:R-:W-:Y:S05]  /*2aa70*/  @!P0 BRA `(.L_x_175) ;  /* 0xfffffffc00f08947 */ /* 0x004fea000383ffff */
[----:B------:R-:W-:Y:S05]  /*2aa80*/  BRA `(.L_x_452) ;  /* 0xfffffe3800fc7947 */ /* 0x000fea000383ffff */
.L_x_177:
[----:B-1----:R1:W2:Y:S02]  /*2aa90*/  SYNCS.PHASECHK.TRANS64.TRYWAIT P0, [R59+URZ+0x70090], R0 ;  /* 0x070090003b0075a7 */ /* 0x0022a400080011ff */
[----:B--2---:R-:W-:Y:S05]  /*2aaa0*/  @!P0 NANOSLEEP.SYNCS 0x989680 ;  /* 0x009896800000895d */ /* 0x004fea0003900000 */
[----:B------:R-:W2:Y:S02]  /*2aab0*/  @!P0 SYNCS.PHASECHK.TRANS64 P0, [R59+URZ+0x70090], R0 ;  /* 0x070090003b0085a7 */ /* 0x000ea400080010ff */
[----:B--2---:R-:W-:Y:S05]  /*2aac0*/  @!P0 BRA `(.L_x_177) ;  /* 0xfffffffc00f08947 */ /* 0x004fea000383ffff */
[----:B------:R-:W-:Y:S05]  /*2aad0*/  BRA `(.L_x_453) ;  /* 0xfffffe3c00447947 */ /* 0x000fea000383ffff */
.L_x_205:
[----:B-1----:R1:W2:Y:S02]  /*2aae0*/  SYNCS.PHASECHK.TRANS64.TRYWAIT P0, [R59+URZ+0x70080], R0 ;  /* 0x070080003b0075a7 */ /* 0x0022a400080011ff */
[----:B--2---:R-:W-:Y:S05]  /*2aaf0*/  @!P0 NANOSLEEP.SYNCS 0x989680 ;  /* 0x009896800000895d */ /* 0x004fea0003900000 */
[----:B------:R-:W2:Y:S02]  /*2ab00*/  @!P0 SYNCS.PHASECHK.TRANS64 P0, [R59+URZ+0x70080], R0 ;  /* 0x070080003b0085a7 */ /* 0x000ea400080010ff */
[----:B--2---:R-:W-:Y:S05]  /*2ab10*/  @!P0 BRA `(.L_x_205) ;  /* 0xfffffffc00f08947 */ /* 0x004fea000383ffff */
[----:B------:R-:W-:Y:S05]  /*2ab20*/  BRA `(.L_x_454) ;  /* 0xfffffe5800747947 */ /* 0x000fea000383ffff */
.L_x_207:
[----:B-1----:R1:W2:Y:S02]  /*2ab30*/  SYNCS.PHASECHK.TRANS64.TRYWAIT P0, [R59+URZ+0x70098], R0 ;  /* 0x070098003b0075a7 */ /* 0x0022a400080011ff */
[----:B--2---:R-:W-:Y:S05]  /*2ab40*/  @!P0 NANOSLEEP.SYNCS 0x989680 ;  /* 0x009896800000895d */ /* 0x004fea0003900000 */
[----:B------:R-:W2:Y:S02]  /*2ab50*/  @!P0 SYNCS.PHASECHK.TRANS64 P0, [R59+URZ+0x70098], R0 ;  /* 0x070098003b0085a7 */ /* 0x000ea400080010ff */
[----:B--2---:R-:W-:Y:S05]  /*2ab60*/  @!P0 BRA `(.L_x_207) ;  /* 0xfffffffc00f08947 */ /* 0x004fea000383ffff */
[----:B------:R-:W-:Y:S05]  /*2ab70*/  BRA `(.L_x_455) ;  /* 0xfffffe5800b87947 */ /* 0x000fea000383ffff */
.L_x_237:
[----:B----4-:R4:W1:Y:S02]  /*2ab80*/  SYNCS.PHASECHK.TRANS64.TRYWAIT P0, [R59+URZ+0x70070], R3 ;  /* 0x070070033b0075a7 */ /* 0x01086400080011ff */
[----:B-1----:R-:W-:Y:S05]  /*2ab90*/  @!P0 NANOSLEEP.SYNCS 0x989680 ;  /* 0x009896800000895d */ /* 0x002fea0003900000 */
[----:B------:R-:W1:Y:S02]  /*2aba0*/  @!P0 SYNCS.PHASECHK.TRANS64 P0, [R59+URZ+0x70070], R3 ;  /* 0x070070033b0085a7 */ /* 0x000e6400080010ff */
[----:B-1----:R-:W-:Y:S05]  /*2abb0*/  @!P0 BRA `(.L_x_237) ;  /* 0xfffffffc00f08947 */ /* 0x002fea000383ffff */
[----:B------:R-:W-:Y:S05]  /*2abc0*/  BRA `(.L_x_456) ;  /* 0xfffffe78000c7947 */ /* 0x000fea000383ffff */
.L_x_240:
[----:B------:R1:W1:Y:S02]  /*2abd0*/  SYNCS.PHASECHK.TRANS64.TRYWAIT P0, [R59+URZ+0x70090], R0 ;  /* 0x070090003b0075a7 */ /* 0x00026400080011ff */
[----:B-1----:R-:W-:Y:S05]  /*2abe0*/  @!P0 NANOSLEEP.SYNCS 0x989680 ;  /* 0x009896800000895d */ /* 0x002fea0003900000 */
[----:B------:R-:W1:Y:S02]  /*2abf0*/  @!P0 SYNCS.PHASECHK.TRANS64 P0, [R59+URZ+0x70090], R0 ;  /* 0x070090003b0085a7 */ /* 0x000e6400080010ff */
[----:B-1----:R-:W-:Y:S05]  /*2ac00*/  @!P0 BRA `(.L_x_240) ;  /* 0xfffffffc00f08947 */ /* 0x002fea000383ffff */
[----:B------:R-:W-:Y:S05]  /*2ac10*/  BRA `(.L_x_457) ;  /* 0xfffffe7800307947 */ /* 0x000fea000383ffff */
.L_x_243:
[----:B-1----:R1:W4:Y:S02]  /*2ac20*/  SYNCS.PHASECHK.TRANS64.TRYWAIT P0, [R59+URZ+0x700c0], R3 ;  /* 0x0700c0033b0075a7 */ /* 0x00232400080011ff */
[----:B----4-:R-:W-:Y:S05]  /*2ac30*/  @!P0 NANOSLEEP.SYNCS 0x989680 ;  /* 0x009896800000895d */ /* 0x010fea0003900000 */
[----:B------:R-:W4:Y:S02]  /*2ac40*/  @!P0 SYNCS.PHASECHK.TRANS64 P0, [R59+URZ+0x700c0], R3 ;  /* 0x0700c0033b0085a7 */ /* 0x000f2400080010ff */
[----:B----4-:R-:W-:Y:S05]  /*2ac50*/  @!P0 BRA `(.L_x_243) ;  /* 0xfffffffc00f08947 */ /* 0x010fea000383ffff */
[----:B------:R-:W-:Y:S05]  /*2ac60*/  BRA `(.L_x_458) ;  /* 0xfffffe78003c7947 */ /* 0x000fea000383ffff */
.L_x_265:
[----:B--2---:R2:W4:Y:S02]  /*2ac70*/  SYNCS.PHASECHK.TRANS64.TRYWAIT P0, [R59+URZ+0x70080], R3 ;  /* 0x070080033b0075a7 */ /* 0x00452400080011ff */
[----:B----4-:R-:W-:Y:S05]  /*2ac80*/  @!P0 NANOSLEEP.SYNCS 0x989680 ;  /* 0x009896800000895d */ /* 0x010fea0003900000 */
[----:B------:R-:W4:Y:S02]  /*2ac90*/  @!P0 SYNCS.PHASECHK.TRANS64 P0, [R59+URZ+0x70080], R3 ;  /* 0x070080033b0085a7 */ /* 0x000f2400080010ff */
[----:B----4-:R-:W-:Y:S05]  /*2aca0*/  @!P0 BRA `(.L_x_265) ;  /* 0xfffffffc00f08947 */ /* 0x010fea000383ffff */
[----:B------:R-:W-:Y:S05]  /*2acb0*/  BRA `(.L_x_459) ;  /* 0xfffffeb000ec7947 */ /* 0x000fea000383ffff */
.L_x_268:
[----:B----4-:R4:W1:Y:S02]  /*2acc0*/  SYNCS.PHASECHK.TRANS64.TRYWAIT P0, [R59+URZ+0x70098], R0 ;  /* 0x070098003b0075a7 */ /* 0x01086400080011ff */
[----:B-1----:R-:W-:Y:S05]  /*2acd0*/  @!P0 NANOSLEEP.SYNCS 0x989680 ;  /* 0x009896800000895d */ /* 0x002fea0003900000 */
[----:B------:R-:W1:Y:S02]  /*2ace0*/  @!P0 SYNCS.PHASECHK.TRANS64 P0, [R59+URZ+0x70098], R0 ;  /* 0x070098003b0085a7 */ /* 0x000e6400080010ff */
[----:B-1----:R-:W-:Y:S05]  /*2acf0*/  @!P0 BRA `(.L_x_268) ;  /* 0xfffffffc00f08947 */ /* 0x002fea000383ffff */
[----:B------:R-:W-:Y:S05]  /*2ad00*/  BRA `(.L_x_460) ;  /* 0xfffffeb400107947 */ /* 0x000fea000383ffff */
.L_x_271:
[----:B--2---:R2:W4:Y:S02]  /*2ad10*/  SYNCS.PHASECHK.TRANS64.TRYWAIT P0, [R59+URZ+0x700c8], R0 ;  /* 0x0700c8003b0075a7 */ /* 0x00452400080011ff */
[----:B----4-:R-:W-:Y:S05]  /*2ad20*/  @!P0 NANOSLEEP.SYNCS 0x989680 ;  /* 0x009896800000895d */ /* 0x010fea0003900000 */
[----:B------:R-:W4:Y:S02]  /*2ad30*/  @!P0 SYNCS.PHASECHK.TRANS64 P0, [R59+URZ+0x700c8], R0 ;  /* 0x0700c8003b0085a7 */ /* 0x000f2400080010ff */
[----:B----4-:R-:W-:Y:S05]  /*2ad40*/  @!P0 BRA `(.L_x_271) ;  /* 0xfffffffc00f08947 */ /* 0x010fea000383ffff */
[----:B------:R-:W-:Y:S05]  /*2ad50*/  BRA `(.L_x_461) ;  /* 0xfffffeb4001c7947 */ /* 0x000fea000383ffff */
.L_x_295:
[----:B------:R-:W-:-:S07]  /*2ad60*/  MOV R0, UR4 ;  /* 0x0000000400007c02 */ /* 0x000fce0008000f00 */
.L_x_462:
[----:B-1----:R1:W2:Y:S02]  /*2ad70*/  SYNCS.PHASECHK.TRANS64.TRYWAIT P0, [R0+URZ], R3 ;  /* 0x00000003000075a7 */ /* 0x0022a400080011ff */
[----:B--2---:R-:W-:Y:S05]  /*2ad80*/  @!P0 NANOSLEEP.SYNCS 0x989680 ;  /* 0x009896800000895d */ /* 0x004fea0003900000 */
[----:B------:R-:W2:Y:S02]  /*2ad90*/  @!P0 SYNCS.PHASECHK.TRANS64 P0, [R0+URZ], R3 ;  /* 0x00000003000085a7 */ /* 0x000ea400080010ff */
[----:B--2---:R-:W-:Y:S05]  /*2ada0*/  @!P0 BRA `(.L_x_462) ;  /* 0xfffffffc00f08947 */ /* 0x004fea000383ffff */
[----:B------:R-:W-:Y:S05]  /*2adb0*/  BRA `(.L_x_463) ;  /* 0xfffffef000787947 */ /* 0x000fea000383ffff */
.L_x_298:
[----:B------:R-:W-:-:S07]  /*2adc0*/  MOV R0, UR4 ;  /* 0x0000000400007c02 */ /* 0x000fce0008000f00 */
.L_x_464:
[----:B-1----:R1:W4:Y:S02]  /*2add0*/  SYNCS.PHASECHK.TRANS64.TRYWAIT P1, [R0+URZ], R3 ;  /* 0x00000003000075a7 */ /* 0x00232400080211ff */
[----:B----4-:R-:W-:Y:S05]  /*2ade0*/  @!P1 NANOSLEEP.SYNCS 0x989680 ;  /* 0x009896800000995d */ /* 0x010fea0003900000 */
[----:B------:R-:W4:Y:S02]  /*2adf0*/  @!P1 SYNCS.PHASECHK.TRANS64 P1, [R0+URZ], R3 ;  /* 0x00000003000095a7 */ /* 0x000f2400080210ff */
[----:B----4-:R-:W-:Y:S05]  /*2ae00*/  @!P1 BRA `(.L_x_464) ;  /* 0xfffffffc00f09947 */ /* 0x010fea000383ffff */
[----:B------:R-:W-:Y:S05]  /*2ae10*/  BRA `(.L_x_465) ;  /* 0xfffffef400007947 */ /* 0x000fea000383ffff */
.L_x_305:
[----:B------:R-:W-:-:S07]  /*2ae20*/  MOV R4, UR48 ;  /* 0x0000003000047c02 */ /* 0x000fce0008000f00 */
.L_x_466:
[----:B-1----:R1:W2:Y:S02]  /*2ae30*/  SYNCS.PHASECHK.TRANS64.TRYWAIT P5, [R4+URZ], R3 ;  /* 0x00000003040075a7 */ /* 0x0022a400080a11ff */
[----:B--2---:R-:W-:Y:S05]  /*2ae40*/  @!P5 NANOSLEEP.SYNCS 0x989680 ;  /* 0x009896800000d95d */ /* 0x004fea0003900000 */
[----:B------:R-:W2:Y:S02]  /*2ae50*/  @!P5 SYNCS.PHASECHK.TRANS64 P5, [R4+URZ], R3 ;  /* 0x000000030400d5a7 */ /* 0x000ea400080a10ff */
[----:B--2---:R-:W-:Y:S05]  /*2ae60*/  @!P5 BRA `(.L_x_466) ;  /* 0xfffffffc00f0d947 */ /* 0x004fea000383ffff */
[----:B------:R-:W-:Y:S05]  /*2ae70*/  BRA `(.L_x_467) ;  /* 0xffffff0000347947 */ /* 0x000fea000383ffff */
.L_x_310:
[----:B------:R-:W-:-:S07]  /*2ae80*/  MOV R4, UR4 ;  /* 0x0000000400047c02 */ /* 0x000fce0008000f00 */
.L_x_468:
[----:B-1----:R1:W3:Y:S02]  /*2ae90*/  SYNCS.PHASECHK.TRANS64.TRYWAIT P2, [R4+URZ], R0 ;  /* 0x00000000040075a7 */ /* 0x0022e400080411ff */
[----:B---3--:R-:W-:Y:S05]  /*2aea0*/  @!P2 NANOSLEEP.SYNCS 0x989680 ;  /* 0x009896800000a95d */ /* 0x008fea0003900000 */
[----:B------:R-:W3:Y:S02]  /*2aeb0*/  @!P2 SYNCS.PHASECHK.TRANS64 P2, [R4+URZ], R0 ;  /* 0x000000000400a5a7 */ /* 0x000ee400080410ff */
[----:B---3--:R-:W-:Y:S05]  /*2aec0*/  @!P2 BRA `(.L_x_468) ;  /* 0xfffffffc00f0a947 */ /* 0x008fea000383ffff */
[----:B------:R-:W-:Y:S05]  /*2aed0*/  BRA `(.L_x_469) ;  /* 0xffffff2c00d87947 */ /* 0x000fea000383ffff */
.L_x_315:
[----:B------:R-:W-:-:S07]  /*2aee0*/  MOV R3, UR4 ;  /* 0x0000000400037c02 */ /* 0x000fce0008000f00 */
.L_x_470:
[----:B-1----:R1:W2:Y:S02]  /*2aef0*/  SYNCS.PHASECHK.TRANS64.TRYWAIT P1, [R3+URZ], R0 ;  /* 0x00000000030075a7 */ /* 0x0022a400080211ff */
[----:B--2---:R-:W-:Y:S05]  /*2af00*/  @!P1 NANOSLEEP.SYNCS 0x989680 ;  /* 0x009896800000995d */ /* 0x004fea0003900000 */
[----:B------:R-:W2:Y:S02]  /*2af10*/  @!P1 SYNCS.PHASECHK.TRANS64 P1, [R3+URZ], R0 ;  /* 0x00000000030095a7 */ /* 0x000ea400080210ff */
[----:B--2---:R-:W-:Y:S05]  /*2af20*/  @!P1 BRA `(.L_x_470) ;  /* 0xfffffffc00f09947 */ /* 0x004fea000383ffff */
[----:B------:R-:W-:Y:S05]  /*2af30*/  BRA `(.L_x_471) ;  /* 0xffffff34003c7947 */ /* 0x000fea000383ffff */
.L_x_320:
[----:B------:R-:W-:-:S07]  /*2af40*/  MOV R0, UR4 ;  /* 0x0000000400007c02 */ /* 0x000fce0008000f00 */
.L_x_472:
[----:B-1----:R1:W3:Y:S02]  /*2af50*/  SYNCS.PHASECHK.TRANS64.TRYWAIT P1, [R0+URZ], R3 ;  /* 0x00000003000075a7 */ /* 0x0022e400080211ff */
[----:B---3--:R-:W-:Y:S05]  /*2af60*/  @!P1 NANOSLEEP.SYNCS 0x989680 ;  /* 0x009896800000995d */ /* 0x008fea0003900000 */
[----:B------:R-:W3:Y:S02]  /*2af70*/  @!P1 SYNCS.PHASECHK.TRANS64 P1, [R0+URZ], R3 ;  /* 0x00000003000095a7 */ /* 0x000ee400080210ff */
[----:B---3--:R-:W-:Y:S05]  /*2af80*/  @!P1 BRA `(.L_x_472) ;  /* 0xfffffffc00f09947 */ /* 0x008fea000383ffff */
[----:B------:R-:W-:Y:S05]  /*2af90*/  BRA `(.L_x_473) ;  /* 0xffffff38000c7947 */ /* 0x000fea000383ffff */
.L_x_327:
[----:B------:R-:W-:-:S07]  /*2afa0*/  MOV R4, UR48 ;  /* 0x0000003000047c02 */ /* 0x000fce0008000f00 */
.L_x_474:
[----:B-1----:R1:W4:Y:S02]  /*2afb0*/  SYNCS.PHASECHK.TRANS64.TRYWAIT P5, [R4+URZ], R3 ;  /* 0x00000003040075a7 */ /* 0x00232400080a11ff */
[----:B----4-:R-:W-:Y:S05]  /*2afc0*/  @!P5 NANOSLEEP.SYNCS 0x989680 ;  /* 0x009896800000d95d */ /* 0x010fea0003900000 */
[----:B------:R-:W4:Y:S02]  /*2afd0*/  @!P5 SYNCS.PHASECHK.TRANS64 P5, [R4+URZ], R3 ;  /* 0x000000030400d5a7 */ /* 0x000f2400080a10ff */
[----:B----4-:R-:W-:Y:S05]  /*2afe0*/  @!P5 BRA `(.L_x_474) ;  /* 0xfffffffc00f0d947 */ /* 0x010fea000383ffff */
[----:B------:R-:W-:Y:S05]  /*2aff0*/  BRA `(.L_x_475) ;  /* 0xffffff5c00447947 */ /* 0x000fea000383ffff */
.L_x_332:
[----:B------:R-:W-:-:S07]  /*2b000*/  MOV R4, UR4 ;  /* 0x0000000400047c02 */ /* 0x000fce0008000f00 */
.L_x_476:
[----:B-1----:R1:W3:Y:S02]  /*2b010*/  SYNCS.PHASECHK.TRANS64.TRYWAIT P2, [R4+URZ], R0 ;  /* 0x00000000040075a7 */ /* 0x0022e400080411ff */
[----:B---3--:R-:W-:Y:S05]  /*2b020*/  @!P2 NANOSLEEP.SYNCS 0x989680 ;  /* 0x009896800000a95d */ /* 0x008fea0003900000 */
[----:B------:R-:W3:Y:S02]  /*2b030*/  @!P2 SYNCS.PHASECHK.TRANS64 P2, [R4+URZ], R0 ;  /* 0x000000000400a5a7 */ /* 0x000ee400080410ff */
[----:B---3--:R-:W-:Y:S05]  /*2b040*/  @!P2 BRA `(.L_x_476) ;  /* 0xfffffffc00f0a947 */ /* 0x008fea000383ffff */
[----:B------:R-:W-:Y:S05]  /*2b050*/  BRA `(.L_x_477) ;  /* 0xffffff8800d07947 */ /* 0x000fea000383ffff */
.L_x_336:
[----:B------:R-:W-:-:S07]  /*2b060*/  MOV R3, UR4 ;  /* 0x0000000400037c02 */ /* 0x000fce0008000f00 */
.L_x_478:
[----:B-1----:R1:W2:Y:S02]  /*2b070*/  SYNCS.PHASECHK.TRANS64.TRYWAIT P1, [R3+URZ], R0 ;  /* 0x00000000030075a7 */ /* 0x0022a400080211ff */
[----:B--2---:R-:W-:Y:S05]  /*2b080*/  @!P1 NANOSLEEP.SYNCS 0x989680 ;  /* 0x009896800000995d */ /* 0x004fea0003900000 */
[----:B------:R-:W2:Y:S02]  /*2b090*/  @!P1 SYNCS.PHASECHK.TRANS64 P1, [R3+URZ], R0 ;  /* 0x00000000030095a7 */ /* 0x000ea400080210ff */
[----:B--2---:R-:W-:Y:S05]  /*2b0a0*/  @!P1 BRA `(.L_x_478) ;  /* 0xfffffffc00f09947 */ /* 0x004fea000383ffff */
[----:B------:R-:W-:Y:S05]  /*2b0b0*/  BRA `(.L_x_479) ;  /* 0xffffff90002c7947 */ /* 0x000fea000383ffff */
.L_x_340:
[----:B------:R-:W-:-:S07]  /*2b0c0*/  MOV R0, UR4 ;  /* 0x0000000400007c02 */ /* 0x000fce0008000f00 */
.L_x_480:
[----:B-1----:R1:W4:Y:S02]  /*2b0d0*/  SYNCS.PHASECHK.TRANS64.TRYWAIT P0, [R0+URZ], R3 ;  /* 0x00000003000075a7 */ /* 0x00232400080011ff */
[----:B----4-:R-:W-:Y:S05]  /*2b0e0*/  @!P0 NANOSLEEP.SYNCS 0x989680 ;  /* 0x009896800000895d */ /* 0x010fea0003900000 */
[----:B------:R-:W4:Y:S02]  /*2b0f0*/  @!P0 SYNCS.PHASECHK.TRANS64 P0, [R0+URZ], R3 ;  /* 0x00000003000085a7 */ /* 0x000f2400080010ff */
[----:B----4-:R-:W-:Y:S05]  /*2b100*/  @!P0 BRA `(.L_x_480) ;  /* 0xfffffffc00f08947 */ /* 0x010fea000383ffff */
[----:B------:R-:W-:Y:S05]  /*2b110*/  BRA `(.L_x_481) ;  /* 0xffffff9000d87947 */ /* 0x000fea000383ffff */
.L_x_346:
[----:B------:R-:W-:-:S07]  /*2b120*/  MOV R0, UR8 ;  /* 0x0000000800007c02 */ /* 0x000fce0008000f00 */
.L_x_482:
[----:B-1----:R1:W2:Y:S02]  /*2b130*/  SYNCS.PHASECHK.TRANS64.TRYWAIT P1, [R0+URZ+0x70010], R6 ;  /* 0x07001006000075a7 */ /* 0x0022a400080211ff */
[----:B--2---:R-:W-:Y:S05]  /*2b140*/  @!P1 NANOSLEEP.SYNCS 0x989680 ;  /* 0x009896800000995d */ /* 0x004fea0003900000 */
[----:B------:R-:W2:Y:S02]  /*2b150*/  @!P1 SYNCS.PHASECHK.TRANS64 P1, [R0+URZ+0x70010], R6 ;  /* 0x07001006000095a7 */ /* 0x000ea400080210ff */
[----:B--2---:R-:W-:Y:S05]  /*2b160*/  @!P1 BRA `(.L_x_482) ;  /* 0xfffffffc00f09947 */ /* 0x004fea000383ffff */
[----:B------:R-:W-:Y:S05]  /*2b170*/  BRA `(.L_x_483) ;  /* 0xffffff9800987947 */ /* 0x000fea000383ffff */
.L_x_352:
[----:B------:R-:W-:-:S07]  /*2b180*/  MOV R0, UR41 ;  /* 0x0000002900007c02 */ /* 0x000fce0008000f00 */
.L_x_484:
[----:B-1----:R1:W2:Y:S02]  /*2b190*/  SYNCS.PHASECHK.TRANS64.TRYWAIT P1, [R0+URZ+0x70038], R4 ;  /* 0x07003804000075a7 */ /* 0x0022a400080211ff */
[----:B--2---:R-:W-:Y:S05]  /*2b1a0*/  @!P1 NANOSLEEP.SYNCS 0x989680 ;  /* 0x009896800000995d */ /* 0x004fea0003900000 */
[----:B------:R-:W2:Y:S02]  /*2b1b0*/  @!P1 SYNCS.PHASECHK.TRANS64 P1, [R0+URZ+0x70038], R4 ;  /* 0x07003804000095a7 */ /* 0x000ea400080210ff */
[----:B--2---:R-:W-:Y:S05]  /*2b1c0*/  @!P1 BRA `(.L_x_484) ;  /* 0xfffffffc00f09947 */ /* 0x004fea000383ffff */
[----:B------:R-:W-:Y:S05]  /*2b1d0*/  BRA `(.L_x_485) ;  /* 0xffffff9c004c7947 */ /* 0x000fea000383ffff */
.L_x_358:
[----:B-1----:R-:W-:-:S07]  /*2b1e0*/  MOV R0, UR8 ;  /* 0x0000000800007c02 */ /* 0x002fce0008000f00 */
.L_x_486:
[----:B-1----:R1:W2:Y:S02]  /*2b1f0*/  SYNCS.PHASECHK.TRANS64.TRYWAIT P1, [R0+URZ+0x70018], R6 ;  /* 0x07001806000075a7 */ /* 0x0022a400080211ff */
[----:B--2---:R-:W-:Y:S05]  /*2b200*/  @!P1 NANOSLEEP.SYNCS 0x989680 ;  /* 0x009896800000995d */ /* 0x004fea0003900000 */
[----:B------:R-:W2:Y:S02]  /*2b210*/  @!P1 SYNCS.PHASECHK.TRANS64 P1, [R0+URZ+0x70018], R6 ;  /* 0x07001806000095a7 */ /* 0x000ea400080210ff */
[----:B--2---:R-:W-:Y:S05]  /*2b220*/  @!P1 BRA `(.L_x_486) ;  /* 0xfffffffc00f09947 */ /* 0x004fea000383ffff */
[----:B------:R-:W-:Y:S05]  /*2b230*/  BRA `(.L_x_487) ;  /* 0xffffffa000047947 */ /* 0x000fea000383ffff */
.L_x_364:
[----:B------:R-:W-:-:S07]  /*2b240*/  MOV R0, UR41 ;  /* 0x0000002900007c02 */ /* 0x000fce0008000f00 */
.L_x_488:
[----:B-1----:R1:W2:Y:S02]  /*2b250*/  SYNCS.PHASECHK.TRANS64.TRYWAIT P1, [R0+URZ+0x70038], R4 ;  /* 0x07003804000075a7 */ /* 0x0022a400080211ff */
[----:B--2---:R-:W-:Y:S05]  /*2b260*/  @!P1 NANOSLEEP.SYNCS 0x989680 ;  /* 0x009896800000995d */ /* 0x004fea0003900000 */
[----:B------:R-:W2:Y:S02]  /*2b270*/  @!P1 SYNCS.PHASECHK.TRANS64 P1, [R0+URZ+0x70038], R4 ;  /* 0x07003804000095a7 */ /* 0x000ea400080210ff */
[----:B--2---:R-:W-:Y:S05]  /*2b280*/  @!P1 BRA `(.L_x_488) ;  /* 0xfffffffc00f09947 */ /* 0x004fea000383ffff */
[----:B------:R-:W-:Y:S05]  /*2b290*/  BRA `(.L_x_489) ;  /* 0xffffffa000c07947 */ /* 0x000fea000383ffff */
.L_x_370:
[----:B------:R-:W-:-:S07]  /*2b2a0*/  MOV R0, UR41 ;  /* 0x0000002900007c02 */ /* 0x000fce0008000f00 */
.L_x_490:
[----:B-1----:R1:W2:Y:S02]  /*2b2b0*/  SYNCS.PHASECHK.TRANS64.TRYWAIT P1, [R0+URZ+0x70038], R4 ;  /* 0x07003804000075a7 */ /* 0x0022a400080211ff */
[----:B--2---:R-:W-:Y:S05]  /*2b2c0*/  @!P1 NANOSLEEP.SYNCS 0x989680 ;  /* 0x009896800000995d */ /* 0x004fea0003900000 */
[----:B------:R-:W2:Y:S02]  /*2b2d0*/  @!P1 SYNCS.PHASECHK.TRANS64 P1, [R0+URZ+0x70038], R4 ;  /* 0x07003804000095a7 */ /* 0x000ea400080210ff */
[----:B--2---:R-:W-:Y:S05]  /*2b2e0*/  @!P1 BRA `(.L_x_490) ;  /* 0xfffffffc00f09947 */ /* 0x004fea000383ffff */
[----:B------:R-:W-:Y:S05]  /*2b2f0*/  BRA `(.L_x_491) ;  /* 0xffffffa400c07947 */ /* 0x000fea000383ffff */
.L_x_375:
[----:B------:R-:W-:-:S07]  /*2b300*/  MOV R0, UR41 ;  /* 0x0000002900007c02 */ /* 0x000fce0008000f00 */
.L_x_492:
[----:B-1----:R1:W2:Y:S02]  /*2b310*/  SYNCS.PHASECHK.TRANS64.TRYWAIT P1, [R0+URZ+0x70038], R4 ;  /* 0x07003804000075a7 */ /* 0x0022a400080211ff */
[----:B--2---:R-:W-:Y:S05]  /*2b320*/  @!P1 NANOSLEEP.SYNCS 0x989680 ;  /* 0x009896800000995d */ /* 0x004fea0003900000 */
[----:B------:R-:W2:Y:S02]  /*2b330*/  @!P1 SYNCS.PHASECHK.TRANS64 P1, [R0+URZ+0x70038], R4 ;  /* 0x07003804000095a7 */ /* 0x000ea400080210ff */
[----:B--2---:R-:W-:Y:S05]  /*2b340*/  @!P1 BRA `(.L_x_492) ;  /* 0xfffffffc00f09947 */ /* 0x004fea000383ffff */
[----:B------:R-:W-:Y:S05]  /*2b350*/  BRA `(.L_x_493) ;  /* 0xffffffa800887947 */ /* 0x000fea000383ffff */
.L_x_380:
[----:B------:R-:W-:-:S07]  /*2b360*/  MOV R0, UR41 ;  /* 0x0000002900007c02 */ /* 0x000fce0008000f00 */
.L_x_494:
[----:B-1----:R1:W2:Y:S02]  /*2b370*/  SYNCS.PHASECHK.TRANS64.TRYWAIT P1, [R0+URZ+0x70038], R4 ;  /* 0x07003804000075a7 */ /* 0x0022a400080211ff */
[----:B--2---:R-:W-:Y:S05]  /*2b380*/  @!P1 NANOSLEEP.SYNCS 0x989680 ;  /* 0x009896800000995d */ /* 0x004fea0003900000 */
[----:B------:R-:W2:Y:S02]  /*2b390*/  @!P1 SYNCS.PHASECHK.TRANS64 P1, [R0+URZ+0x70038], R4 ;  /* 0x07003804000095a7 */ /* 0x000ea400080210ff */
[----:B--2---:R-:W-:Y:S05]  /*2b3a0*/  @!P1 BRA `(.L_x_494) ;  /* 0xfffffffc00f09947 */ /* 0x004fea000383ffff */
[----:B------:R-:W-:Y:S05]  /*2b3b0*/  BRA `(.L_x_495) ;  /* 0xffffffac00487947 */ /* 0x000fea000383ffff */
.L_x_385:
[----:B------:R-:W-:-:S07]  /*2b3c0*/  MOV R0, UR41 ;  /* 0x0000002900007c02 */ /* 0x000fce0008000f00 */
.L_x_496:
[----:B-1----:R1:W2:Y:S02]  /*2b3d0*/  SYNCS.PHASECHK.TRANS64.TRYWAIT P1, [R0+URZ+0x70038], R4 ;  /* 0x07003804000075a7 */ /* 0x0022a400080211ff */
[----:B--2---:R-:W-:Y:S05]  /*2b3e0*/  @!P1 NANOSLEEP.SYNCS 0x989680 ;  /* 0x009896800000995d */ /* 0x004fea0003900000 */
[----:B------:R-:W2:Y:S02]  /*2b3f0*/  @!P1 SYNCS.PHASECHK.TRANS64 P1, [R0+URZ+0x70038], R4 ;  /* 0x07003804000095a7 */ /* 0x000ea400080210ff */
[----:B--2---:R-:W-:Y:S05]  /*2b400*/  @!P1 BRA `(.L_x_496) ;  /* 0xfffffffc00f09947 */ /* 0x004fea000383ffff */
[----:B------:R-:W-:Y:S05]  /*2b410*/  BRA `(.L_x_497) ;  /* 0xffffffb000047947 */ /* 0x000fea000383ffff */
.L_x_391:
[----:B------:R-:W-:-:S07]  /*2b420*/  MOV R0, UR41 ;  /* 0x0000002900007c02 */ /* 0x000fce0008000f00 */
.L_x_498:
[----:B-1----:R1:W2:Y:S02]  /*2b430*/  SYNCS.PHASECHK.TRANS64.TRYWAIT P1, [R0+URZ+0x70038], R4 ;  /* 0x07003804000075a7 */ /* 0x0022a400080211ff */
[----:B--2---:R-:W-:Y:S05]  /*2b440*/  @!P1 NANOSLEEP.SYNCS 0x989680 ;  /* 0x009896800000995d */ /* 0x004fea0003900000 */
[----:B------:R-:W2:Y:S02]  /*2b450*/  @!P1 SYNCS.PHASECHK.TRANS64 P1, [R0+URZ+0x70038], R4 ;  /* 0x07003804000095a7 */ /* 0x000ea400080210ff */
[----:B--2---:R-:W-:Y:S05]  /*2b460*/  @!P1 BRA `(.L_x_498) ;  /* 0xfffffffc00f09947 */ /* 0x004fea000383ffff */
[----:B------:R-:W-:Y:S05]  /*2b470*/  BRA `(.L_x_499) ;  /* 0xffffffb000e07947 */ /* 0x000fea000383ffff */
.L_x_396:
[----:B------:R-:W-:-:S07]  /*2b480*/  MOV R0, UR33 ;  /* 0x0000002100007c02 */ /* 0x000fce0008000f00 */
.L_x_500:
[----:B-1----:R1:W2:Y:S02]  /*2b490*/  SYNCS.PHASECHK.TRANS64.TRYWAIT P1, [R0+URZ+0x70038], R4 ;  /* 0x07003804000075a7 */ /* 0x0022a400080211ff */
[----:B--2---:R-:W-:Y:S05]  /*2b4a0*/  @!P1 NANOSLEEP.SYNCS 0x989680 ;  /* 0x009896800000995d */ /* 0x004fea0003900000 */
[----:B------:R-:W2:Y:S02]  /*2b4b0*/  @!P1 SYNCS.PHASECHK.TRANS64 P1, [R0+URZ+0x70038], R4 ;  /* 0x07003804000095a7 */ /* 0x000ea400080210ff */
[----:B--2---:R-:W-:Y:S05]  /*2b4c0*/  @!P1 BRA `(.L_x_500) ;  /* 0xfffffffc00f09947 */ /* 0x004fea000383ffff */
[----:B------:R-:W-:Y:S05]  /*2b4d0*/  BRA `(.L_x_501) ;  /* 0xffffffb400987947 */ /* 0x000fea000383ffff */
.L_x_403:
[----:B------:R-:W-:-:S07]  /*2b4e0*/  MOV R4, UR5 ;  /* 0x0000000500047c02 */ /* 0x000fce0008000f00 */
.L_x_502:
[----:B-1----:R1:W3:Y:S02]  /*2b4f0*/  SYNCS.PHASECHK.TRANS64.TRYWAIT P0, [R4+URZ+0x700b0], R0 ;  /* 0x0700b000040075a7 */ /* 0x0022e400080011ff */
[----:B---3--:R-:W-:Y:S05]  /*2b500*/  @!P0 NANOSLEEP.SYNCS 0x989680 ;  /* 0x009896800000895d */ /* 0x008fea0003900000 */
[----:B------:R-:W3:Y:S02]  /*2b510*/  @!P0 SYNCS.PHASECHK.TRANS64 P0, [R4+URZ+0x700b0], R0 ;  /* 0x0700b000040085a7 */ /* 0x000ee400080010ff */
[----:B---3--:R-:W-:Y:S05]  /*2b520*/  @!P0 BRA `(.L_x_502) ;  /* 0xfffffffc00f08947 */ /* 0x008fea000383ffff */
[----:B------:R-:W-:Y:S05]  /*2b530*/  BRA `(.L_x_503) ;  /* 0xffffffbc00a07947 */ /* 0x000fea000383ffff */
.L_x_407:
[----:B-1----:R-:W-:-:S07]  /*2b540*/  MOV R4, UR5 ;  /* 0x0000000500047c02 */ /* 0x002fce0008000f00 */
.L_x_504:
[----:B-1----:R1:W2:Y:S02]  /*2b550*/  SYNCS.PHASECHK.TRANS64.TRYWAIT P0, [R4+URZ+0x700b8], R0 ;  /* 0x0700b800040075a7 */ /* 0x0022a400080011ff */
[----:B--2---:R-:W-:Y:S05]  /*2b560*/  @!P0 NANOSLEEP.SYNCS 0x989680 ;  /* 0x009896800000895d */ /* 0x004fea0003900000 */
[----:B------:R-:W2:Y:S02]  /*2b570*/  @!P0 SYNCS.PHASECHK.TRANS64 P0, [R4+URZ+0x700b8], R0 ;  /* 0x0700b800040085a7 */ /* 0x000ea400080010ff */
[----:B--2---:R-:W-:Y:S05]  /*2b580*/  @!P0 BRA `(.L_x_504) ;  /* 0xfffffffc00f08947 */ /* 0x004fea000383ffff */
[----:B------:R-:W-:Y:S05]  /*2b590*/  BRA `(.L_x_505) ;  /* 0xffffffd400ac7947 */ /* 0x000fea000383ffff */
        .weak           $__internal_0_$__cuda_sm10x_tcgen05_guardrail_trap_col_being_dealloced_not_returned_by_alloc
        .type           $__internal_0_$__cuda_sm10x_tcgen05_guardrail_trap_col_being_dealloced_not_returned_by_alloc,@function
        .size           $__internal_0_$__cuda_sm10x_tcgen05_guardrail_trap_col_being_dealloced_not_returned_by_alloc,($__internal_1_$__cuda_sm10x_tcgen05_guardrail_trap_phase_invalid_during_alloc - $__internal_0_$__cuda_sm10x_tcgen05_guardrail_trap_col_being_dealloced_not_returned_by_alloc)
$__internal_0_$__cuda_sm10x_tcgen05_guardrail_trap_col_being_dealloced_not_returned_by_alloc:
[----:B------:R-:W-:Y:S05]  /*2b5a0*/  BPT.TRAP 0x1 ;  /* 0x000000040000795c */ /* 0x000fea0000300000 */
[----:B------:R-:W-:-:S04]  /*2b5b0*/  MOV R3, 0x0 ;  /* 0x0000000000037802 */ /* 0x000fc80000000f00 */
[----:B------:R-:W-:Y:S05]  /*2b5c0*/  RET.REL.NODEC R2 `(_ZN7cutlass13device_kernelINS_4fmha6kernel36Sm100FmhaFwdKernelTmaWarpspecializedIN4cute5tupleIJiiiNS5_IJNS5_IJiiEEEiEEEEEENS1_10collective38Sm100FmhaFwdMainloopTmaWarpspecializedINS_6half_tEffNS5_IJNS4_1CILi256EEENSC_ILi128EEESD_EEENS5_IJiNSC_ILi1EEES7_EEENS5_IJiSG_NS5_IJNS5_IJNSC_ILi0EEEiEEEiEEEEEESL_NS9_12ResidualMaskENS5_IJNSC_ILi2EEESG_SG_EEENSC_ILb0EEEEENS9_38Sm100FmhaFwdEpilogueTmaWarpspecializedISB_fNS5_IJSE_SD_SE_EEESH_NS5_IJSG_S7_EEESP_EENS2_23PersistentTileSchedulerENS2_41Sm100FmhaCtxKernelWarpspecializedScheduleEEEEEvNT_6ParamsE) ;  /* 0xfffffd48028c7950 */ /* 0x000fea0003c3ffff */
        .weak           $__internal_1_$__cuda_sm10x_tcgen05_guardrail_trap_phase_invalid_during_alloc
        .type           $__internal_1_$__cuda_sm10x_tcgen05_guardrail_trap_phase_invalid_during_alloc,@function
        .size           $__internal_1_$__cuda_sm10x_tcgen05_guardrail_trap_phase_invalid_during_alloc,($__internal_2_$__cuda_sm10x_tcgen05_guardrail_trap_unallocated_columns_being_dealloced - $__internal_1_$__cuda_sm10x_tcgen05_guardrail_trap_phase_invalid_during_alloc)
$__internal_1_$__cuda_sm10x_tcgen05_guardrail_trap_phase_invalid_during_alloc:
[----:B------:R-:W-:Y:S05]  /*2b5d0*/  BPT.TRAP 0x1 ;  /* 0x000000040000795c */ /* 0x000fea0000300000 */
[----:B------:R-:W-:-:S04]  /*2b5e0*/  HFMA2 R3, -RZ, RZ, 0, 0 ;  /* 0x00000000ff037431 */ /* 0x000fc800000001ff */
[----:B------:R-:W-:Y:S05]  /*2b5f0*/  RET.REL.NODEC R2 `(_ZN7cutlass13device_kernelINS_4fmha6kernel36Sm100FmhaFwdKernelTmaWarpspecializedIN4cute5tupleIJiiiNS5_IJNS5_IJiiEEEiEEEEEENS1_10collective38Sm100FmhaFwdMainloopTmaWarpspecializedINS_6half_tEffNS5_IJNS4_1CILi256EEENSC_ILi128EEESD_EEENS5_IJiNSC_ILi1EEES7_EEENS5_IJiSG_NS5_IJNS5_IJNSC_ILi0EEEiEEEiEEEEEESL_NS9_12ResidualMaskENS5_IJNSC_ILi2EEESG_SG_EEENSC_ILb0EEEEENS9_38Sm100FmhaFwdEpilogueTmaWarpspecializedISB_fNS5_IJSE_SD_SE_EEESH_NS5_IJSG_S7_EEESP_EENS2_23PersistentTileSchedulerENS2_41Sm100FmhaCtxKernelWarpspecializedScheduleEEEEEvNT_6ParamsE) ;  /* 0xfffffd4802807950 */ /* 0x000fea0003c3ffff */
        .weak           $__internal_2_$__cuda_sm10x_tcgen05_guardrail_trap_unallocated_columns_being_dealloced
        .type           $__internal_2_$__cuda_sm10x_tcgen05_guardrail_trap_unallocated_columns_being_dealloced,@function
        .size           $__internal_2_$__cuda_sm10x_tcgen05_guardrail_trap_unallocated_columns_being_dealloced,($__internal_3_$__cuda_sm3x_div_rn_noftz_f32_slowpath - $__internal_2_$__cuda_sm10x_tcgen05_guardrail_trap_unallocated_columns_being_dealloced)
$__internal_2_$__cuda_sm10x_tcgen05_guardrail_trap_unallocated_columns_being_dealloced:
[----:B------:R-:W-:Y:S05]  /*2b600*/  BPT.TRAP 0x1 ;  /* 0x000000040000795c */ /* 0x000fea0000300000 */
[----:B------:R-:W-:-:S04]  /*2b610*/  MOV R3, 0x0 ;  /* 0x0000000000037802 */ /* 0x000fc80000000f00 */
[----:B------:R-:W-:Y:S05]  /*2b620*/  RET.REL.NODEC R2 `(_ZN7cutlass13device_kernelINS_4fmha6kernel36Sm100FmhaFwdKernelTmaWarpspecializedIN4cute5tupleIJiiiNS5_IJNS5_IJiiEEEiEEEEEENS1_10collective38Sm100FmhaFwdMainloopTmaWarpspecializedINS_6half_tEffNS5_IJNS4_1CILi256EEENSC_ILi128EEESD_EEENS5_IJiNSC_ILi1EEES7_EEENS5_IJiSG_NS5_IJNS5_IJNSC_ILi0EEEiEEEiEEEEEESL_NS9_12ResidualMaskENS5_IJNSC_ILi2EEESG_SG_EEENSC_ILb0EEEEENS9_38Sm100FmhaFwdEpilogueTmaWarpspecializedISB_fNS5_IJSE_SD_SE_EEESH_NS5_IJSG_S7_EEESP_EENS2_23PersistentTileSchedulerENS2_41Sm100FmhaCtxKernelWarpspecializedScheduleEEEEEvNT_6ParamsE) ;  /* 0xfffffd4802747950 */ /* 0x000fea0003c3ffff */
        .weak           $__internal_3_$__cuda_sm3x_div_rn_noftz_f32_slowpath
        .type           $__internal_3_$__cuda_sm3x_div_rn_noftz_f32_slowpath,@function
        .size           $__internal_3_$__cuda_sm3x_div_rn_noftz_f32_slowpath,(.L_x_522 - $__internal_3_$__cuda_sm3x_div_rn_noftz_f32_slowpath)
$__internal_3_$__cuda_sm3x_div_rn_noftz_f32_slowpath:
[----:B------:R-:W-:Y:S01]  /*2b630*/  SHF.R.U32.HI R3, RZ, 0x17, R5 ;  /* 0x00000017ff037819 */ /* 0x000fe20000011605 */
[----:B------:R-:W-:Y:S01]  /*2b640*/  BSSY B1, `(.L_x_506) ;  /* 0x0000064000017945 */ /* 0x000fe20003800000 */
[--C-:B------:R-:W-:Y:S01]  /*2b650*/  SHF.R.U32.HI R9, RZ, 0x17, R32.reuse ;  /* 0x00000017ff097819 */ /* 0x100fe20000011620 */
[----:B------:R-:W-:Y:S01]  /*2b660*/  IMAD.MOV.U32 R6, RZ, RZ, R32 ;  /* 0x000000ffff067224 */ /* 0x000fe200078e0020 */
[----:B------:R-:W-:Y:S02]  /*2b670*/  LOP3.LUT R3, R3, 0xff, RZ, 0xc0, !PT ;  /* 0x000000ff03037812 */ /* 0x000fe400078ec0ff */
[----:B------:R-:W-:-:S03]  /*2b680*/  LOP3.LUT R9, R9, 0xff, RZ, 0xc0, !PT ;  /* 0x000000ff09097812 */ /* 0x000fc600078ec0ff */
[----:B------:R-:W-:Y:S02]  /*2b690*/  VIADD R0, R3, 0xffffffff ;  /* 0xffffffff03007836 */ /* 0x000fe40000000000 */
[----:B------:R-:W-:-:S03]  /*2b6a0*/  VIADD R7, R9, 0xffffffff ;  /* 0xffffffff09077836 */ /* 0x000fc60000000000 */
[----:B------:R-:W-:-:S04]  /*2b6b0*/  ISETP.GT.U32.AND P0, PT, R0, 0xfd, PT ;  /* 0x000000fd0000780c */ /* 0x000fc80003f04070 */
[----:B------:R-:W-:-:S13]  /*2b6c0*/  ISETP.GT.U32.OR P0, PT, R7, 0xfd, P0 ;  /* 0x000000fd0700780c */ /* 0x000fda0000704470 */
[----:B------:R-:W-:Y:S01]  /*2b6d0*/  @!P0 IMAD.MOV.U32 R10, RZ, RZ, RZ ;  /* 0x000000ffff0a8224 */ /* 0x000fe200078e00ff */
[----:B------:R-:W-:Y:S06]  /*2b6e0*/  @!P0 BRA `(.L_x_507) ;  /* 0x00000000005c8947 */ /* 0x000fec0003800000 */
[----:B------:R-:W-:Y:S02]  /*2b6f0*/  FSETP.GTU.FTZ.AND P1, PT, |R32|, +INF , PT ;  /* 0x7f8000002000780b */ /* 0x000fe40003f3c200 */
[----:B------:R-:W-:-:S04]  /*2b700*/  FSETP.GTU.FTZ.AND P0, PT, |R5|, +INF , PT ;  /* 0x7f8000000500780b */ /* 0x000fc80003f1c200 */
[----:B------:R-:W-:-:S13]  /*2b710*/  PLOP3.LUT P0, PT, P1, P0, PT, 0xf8, 0x8f ;  /* 0x00000000008f781c */ /* 0x000fda0000f01f70 */
[----:B------:R-:W-:Y:S05]  /*2b720*/  @P0 BRA `(.L_x_508) ;  /* 0x0000000400500947 */ /* 0x000fea0003800000 */
[----:B------:R-:W-:-:S13]  /*2b730*/  LOP3.LUT P0, RZ, R5, 0x7fffffff, R6, 0xc8, !PT ;  /* 0x7fffffff05ff7812 */ /* 0x000fda000780c806 */
[----:B------:R-:W-:Y:S05]  /*2b740*/  @!P0 BRA `(.L_x_509) ;  /* 0x0000000400408947 */ /* 0x000fea0003800000 */
[C---:B------:R-:W-:Y:S02]  /*2b750*/  FSETP.NEU.FTZ.AND P0, PT, |R32|.reuse, +INF , PT ;  /* 0x7f8000002000780b */ /* 0x040fe40003f1d200 */
[----:B------:R-:W-:Y:S02]  /*2b760*/  FSETP.NEU.FTZ.AND P1, PT, |R5|, +INF , PT ;  /* 0x7f8000000500780b */ /* 0x000fe40003f3d200 */
[----:B------:R-:W-:-:S11]  /*2b770*/  FSETP.NEU.FTZ.AND P2, PT, |R32|, +INF , PT ;  /* 0x7f8000002000780b */ /* 0x000fd60003f5d200 */
[----:B------:R-:W-:Y:S05]  /*2b780*/  @!P1 BRA !P0, `(.L_x_509) ;  /* 0x0000000400309947 */ /* 0x000fea0004000000 */
[----:B------:R-:W-:-:S04]  /*2b790*/  LOP3.LUT P0, RZ, R6, 0x7fffffff, RZ, 0xc0, !PT ;  /* 0x7fffffff06ff7812 */ /* 0x000fc8000780c0ff */
[----:B------:R-:W-:-:S13]  /*2b7a0*/  PLOP3.LUT P0, PT, P1, P0, PT, 0x2f, 0xf2 ;  /* 0x0000000000f2781c */ /* 0x000fda0000f00577 */
[----:B------:R-:W-:Y:S05]  /*2b7b0*/  @P0 BRA `(.L_x_510) ;  /* 0x00000004001c0947 */ /* 0x000fea0003800000 */
[----:B------:R-:W-:-:S04]  /*2b7c0*/  LOP3.LUT P0, RZ, R5, 0x7fffffff, RZ, 0xc0, !PT ;  /* 0x7fffffff05ff7812 */ /* 0x000fc8000780c0ff */
[----:B------:R-:W-:-:S13]  /*2b7d0*/  PLOP3.LUT P0, PT, P2, P0, PT, 0x2f, 0xf2 ;  /* 0x0000000000f2781c */ /* 0x000fda0001700577 */
[----:B------:R-:W-:Y:S05]  /*2b7e0*/  @P0 BRA `(.L_x_511) ;  /* 0x0000000400040947 */ /* 0x000fea0003800000 */
[----:B------:R-:W-:Y:S02]  /*2b7f0*/  ISETP.GE.AND P1, PT, R7, RZ, PT ;  /* 0x000000ff0700720c */ /* 0x000fe40003f26270 */
[----:B------:R-:W-:-:S11]  /*2b800*/  ISETP.GE.AND P0, PT, R0, RZ, PT ;  /* 0x000000ff0000720c */ /* 0x000fd60003f06270 */
[----:B------:R-:W-:Y:S01]  /*2b810*/  @P1 MOV R10, RZ ;  /* 0x000000ff000a1202 */ /* 0x000fe20000000f00 */
[----:B------:R-:W-:Y:S01]  /*2b820*/  @!P1 FFMA R6, R32, 1.84467440737095516160e+19, RZ ;  /* 0x5f80000020069823 */ /* 0x000fe200000000ff */
[----:B------:R-:W-:Y:S01]  /*2b830*/  @!P1 MOV R10, 0xffffffc0 ;  /* 0xffffffc0000a9802 */ /* 0x000fe20000000f00 */
[----:B------:R-:W-:-:S03]  /*2b840*/  @!P0 FFMA R5, R5, 1.84467440737095516160e+19, RZ ;  /* 0x5f80000005058823 */ /* 0x000fc600000000ff */
[----:B------:R-:W-:-:S07]  /*2b850*/  @!P0 IADD3 R10, PT, PT, R10, 0x40, RZ ;  /* 0x000000400a0a8810 */ /* 0x000fce0007ffe0ff */
.L_x_507:
[----:B------:R-:W-:Y:S01]  /*2b860*/  LEA R7, R3, 0xc0800000, 0x17 ;  /* 0xc080000003077811 */ /* 0x000fe200078eb8ff */
[----:B------:R-:W-:Y:S01]  /*2b870*/  BSSY B0, `(.L_x_512) ;  /* 0x0000036000007945 */ /* 0x000fe20003800000 */
[----:B------:R-:W-:Y:S02]  /*2b880*/  IADD3 R9, PT, PT, R9, -0x7f, RZ ;  /* 0xffffff8109097810 */ /* 0x000fe40007ffe0ff */
[----:B------:R-:W-:-:S03]  /*2b890*/  IADD3 R7, PT, PT, -R7, R5, RZ ;  /* 0x0000000507077210 */ /* 0x000fc60007ffe1ff */
[C---:B------:R-:W-:Y:S01]  /*2b8a0*/  IMAD R8, R9.reuse, -0x800000, R6 ;  /* 0xff80000009087824 */ /* 0x040fe200078e0206 */
[----:B------:R1:W2:Y:S01]  /*2b8b0*/  MUFU.RCP R5, R7 ;  /* 0x0000000700057308 */ /* 0x0002a20000001000 */
[----:B------:R-:W-:-:S04]  /*2b8c0*/  IADD3 R9, PT, PT, R9, 0x7f, -R3 ;  /* 0x0000007f09097810 */ /* 0x000fc80007ffe803 */
[----:B------:R-:W-:Y:S01]  /*2b8d0*/  IADD3 R10, PT, PT, R9, R10, RZ ;  /* 0x0000000a090a7210 */ /* 0x000fe20007ffe0ff */
[----:B-1----:R-:W-:-:S04]  /*2b8e0*/  FADD.FTZ R7, -R7, -RZ ;  /* 0x800000ff07077221 */ /* 0x002fc80000010100 */
[----:B--2---:R-:W-:-:S04]  /*2b8f0*/  FFMA R0, R5, R7, 1 ;  /* 0x3f80000005007423 */ /* 0x004fc80000000007 */
[----:B------:R-:W-:-:S04]  /*2b900*/  FFMA R0, R5, R0, R5 ;  /* 0x0000000005007223 */ /* 0x000fc80000000005 */
[----:B------:R-:W-:-:S04]  /*2b910*/  FFMA R6, R8, R0, RZ ;  /* 0x0000000008067223 */ /* 0x000fc800000000ff */
[----:B------:R-:W-:-:S04]  /*2b920*/  FFMA R5, R7, R6, R8 ;  /* 0x0000000607057223 */ /* 0x000fc80000000008 */
[----:B------:R-:W-:-:S04]  /*2b930*/  FFMA R5, R0, R5, R6 ;  /* 0x0000000500057223 */ /* 0x000fc80000000006 */
[----:B------:R-:W-:-:S04]  /*2b940*/  FFMA R7, R7, R5, R8 ;  /* 0x0000000507077223 */ /* 0x000fc80000000008 */
[----:B------:R-:W-:-:S05]  /*2b950*/  FFMA R6, R0, R7, R5 ;  /* 0x0000000700067223 */ /* 0x000fca0000000005 */
[----:B------:R-:W-:-:S04]  /*2b960*/  SHF.R.U32.HI R3, RZ, 0x17, R6 ;  /* 0x00000017ff037819 */ /* 0x000fc80000011606 */
[----:B------:R-:W-:-:S04]  /*2b970*/  LOP3.LUT R3, R3, 0xff, RZ, 0xc0, !PT ;  /* 0x000000ff03037812 */ /* 0x000fc800078ec0ff */
[----:B------:R-:W-:-:S04]  /*2b980*/  IADD3 R3, PT, PT, R3, R10, RZ ;  /* 0x0000000a03037210 */ /* 0x000fc80007ffe0ff */
[----:B------:R-:W-:-:S04]  /*2b990*/  IADD3 R8, PT, PT, R3, -0x1, RZ ;  /* 0xffffffff03087810 */ /* 0x000fc80007ffe0ff */
[----:B------:R-:W-:-:S13]  /*2b9a0*/  ISETP.GE.U32.AND P0, PT, R8, 0xfe, PT ;  /* 0x000000fe0800780c */ /* 0x000fda0003f06070 */
[----:B------:R-:W-:Y:S05]  /*2b9b0*/  @!P0 BRA `(.L_x_513) ;  /* 0x0000000000808947 */ /* 0x000fea0003800000 */
[----:B------:R-:W-:-:S13]  /*2b9c0*/  ISETP.GT.AND P0, PT, R3, 0xfe, PT ;  /* 0x000000fe0300780c */ /* 0x000fda0003f04270 */
[----:B------:R-:W-:Y:S05]  /*2b9d0*/  @P0 BRA `(.L_x_514) ;  /* 0x00000000006c0947 */ /* 0x000fea0003800000 */
[----:B------:R-:W-:-:S13]  /*2b9e0*/  ISETP.GE.AND P0, PT, R3, 0x1, PT ;  /* 0x000000010300780c */ /* 0x000fda0003f06270 */
[----:B------:R-:W-:Y:S05]  /*2b9f0*/  @P0 BRA `(.L_x_515) ;  /* 0x0000000000740947 */ /* 0x000fea0003800000 */
[----:B------:R-:W-:Y:S02]  /*2ba00*/  ISETP.GE.AND P0, PT, R3, -0x18, PT ;  /* 0xffffffe80300780c */ /* 0x000fe40003f06270 */
[----:B------:R-:W-:-:S11]  /*2ba10*/  LOP3.LUT R6, R6, 0x80000000, RZ, 0xc0, !PT ;  /* 0x8000000006067812 */ /* 0x000fd600078ec0ff */
[----:B------:R-:W-:Y:S05]  /*2ba20*/  @!P0 BRA `(.L_x_515) ;  /* 0x0000000000688947 */ /* 0x000fea0003800000 */
[CCC-:B------:R-:W-:Y:S01]  /*2ba30*/  FFMA.RZ R8, R0.reuse, R7.reuse, R5.reuse ;  /* 0x0000000700087223 */ /* 0x1c0fe2000000c005 */
[CCC-:B------:R-:W-:Y:S01]  /*2ba40*/  FFMA.RP R9, R0.reuse, R7.reuse, R5.reuse ;  /* 0x0000000700097223 */ /* 0x1c0fe20000008005 */
[----:B------:R-:W-:Y:S01]  /*2ba50*/  FFMA.RM R5, R0, R7, R5 ;  /* 0x0000000700057223 */ /* 0x000fe20000004005 */
[C---:B------:R-:W-:Y:S01]  /*2ba60*/  VIADD R0, R3.reuse, 0x20 ;  /* 0x0000002003007836 */ /* 0x040fe20000000000 */
[C---:B------:R-:W-:Y:S02]  /*2ba70*/  ISETP.NE.AND P0, PT, R3.reuse, RZ, PT ;  /* 0x000000ff0300720c */ /* 0x040fe40003f05270 */
[----:B------:R-:W-:Y:S02]  /*2ba80*/  LOP3.LUT R8, R8, 0x7fffff, RZ, 0xc0, !PT ;  /* 0x007fffff08087812 */ /* 0x000fe400078ec0ff */
[----:B------:R-:W-:Y:S01]  /*2ba90*/  ISETP.NE.AND P1, PT, R3, RZ, PT ;  /* 0x000000ff0300720c */ /* 0x000fe20003f25270 */
[----:B------:R-:W-:Y:S01]  /*2baa0*/  IMAD.MOV R3, RZ, RZ, -R3 ;  /* 0x000000ffff037224 */ /* 0x000fe200078e0a03 */
[----:B------:R-:W-:-:S02]  /*2bab0*/  LOP3.LUT R8, R8, 0x800000, RZ, 0xfc, !PT ;  /* 0x0080000008087812 */ /* 0x000fc400078efcff */
[----:B------:R-:W-:Y:S02]  /*2bac0*/  FSETP.NEU.FTZ.AND P2, PT, R9, R5, PT ;  /* 0x000000050900720b */ /* 0x000fe40003f5d000 */
[----:B------:R-:W-:Y:S02]  /*2bad0*/  SHF.L.U32 R0, R8, R0, RZ ;  /* 0x0000000008007219 */ /* 0x000fe400000006ff */
[----:B------:R-:W-:Y:S02]  /*2bae0*/  SEL R3, R3, RZ, P0 ;  /* 0x000000ff03037207 */ /* 0x000fe40000000000 */
[----:B------:R-:W-:Y:S02]  /*2baf0*/  ISETP.NE.AND P1, PT, R0, RZ, P1 ;  /* 0x000000ff0000720c */ /* 0x000fe40000f25270 */
[----:B------:R-:W-:Y:S02]  /*2bb00*/  SHF.R.U32.HI R8, RZ, R3, R8 ;  /* 0x00000003ff087219 */ /* 0x000fe40000011608 */
[----:B------:R-:W-:-:S02]  /*2bb10*/  PLOP3.LUT P1, PT, P2, P1, PT, 0xf8, 0x8f ;  /* 0x00000000008f781c */ /* 0x000fc40001723f70 */
[----:B------:R-:W-:Y:S02]  /*2bb20*/  SHF.R.U32.HI R3, RZ, 0x1, R8 ;  /* 0x00000001ff037819 */ /* 0x000fe40000011608 */
[----:B------:R-:W-:-:S04]  /*2bb30*/  SEL R0, RZ, 0x1, !P1 ;  /* 0x00000001ff007807 */ /* 0x000fc80004800000 */
[----:B------:R-:W-:-:S04]  /*2bb40*/  LOP3.LUT R0, R0, 0x1, R3, 0xf8, !PT ;  /* 0x0000000100007812 */ /* 0x000fc800078ef803 */
[----:B------:R-:W-:-:S05]  /*2bb50*/  LOP3.LUT R0, R0, R8, RZ, 0xc0, !PT ;  /* 0x0000000800007212 */ /* 0x000fca00078ec0ff */
[----:B------:R-:W-:-:S05]  /*2bb60*/  IMAD.IADD R0, R3, 0x1, R0 ;  /* 0x0000000103007824 */ /* 0x000fca00078e0200 */
[----:B------:R-:W-:Y:S01]  /*2bb70*/  LOP3.LUT R6, R0, R6, RZ, 0xfc, !PT ;  /* 0x0000000600067212 */ /* 0x000fe200078efcff */
[----:B------:R-:W-:Y:S05]  /*2bb80*/  BRA `(.L_x_515) ;  /* 0x0000000000107947 */ /* 0x000fea0003800000 */
.L_x_514:
[----:B------:R-:W-:-:S04]  /*2bb90*/  LOP3.LUT R6, R6, 0x80000000, RZ, 0xc0, !PT ;  /* 0x8000000006067812 */ /* 0x000fc800078ec0ff */
[----:B------:R-:W-:Y:S01]  /*2bba0*/  LOP3.LUT R6, R6, 0x7f800000, RZ, 0xfc, !PT ;  /* 0x7f80000006067812 */ /* 0x000fe200078efcff */
[----:B------:R-:W-:Y:S05]  /*2bbb0*/  BRA `(.L_x_515) ;  /* 0x0000000000047947 */ /* 0x000fea0003800000 */
.L_x_513:
[----:B------:R-:W-:Y:S02]  /*2bbc0*/  LEA R6, R10, R6, 0x17 ;  /* 0x000000060a067211 */ /* 0x000fe400078eb8ff */
.L_x_515:
[----:B------:R-:W-:Y:S05]  /*2bbd0*/  BSYNC B0 ;  /* 0x0000000000007941 */ /* 0x000fea0003800000 */
.L_x_512:
[----:B------:R-:W-:Y:S01]  /*2bbe0*/  MOV R5, R6 ;  /* 0x0000000600057202 */ /* 0x000fe20000000f00 */
[----:B------:R-:W-:Y:S05]  /*2bbf0*/  BRA `(.L_x_516) ;  /* 0x0000000000207947 */ /* 0x000fea0003800000 */
.L_x_511:
[----:B------:R-:W-:-:S04]  /*2bc00*/  LOP3.LUT R5, R5, 0x80000000, R6, 0x48, !PT ;  /* 0x8000000005057812 */ /* 0x000fc800078e4806 */
[----:B------:R-:W-:Y:S01]  /*2bc10*/  LOP3.LUT R5, R5, 0x7f800000, RZ, 0xfc, !PT ;  /* 0x7f80000005057812 */ /* 0x000fe200078efcff */
[----:B------:R-:W-:Y:S05]  /*2bc20*/  BRA `(.L_x_516) ;  /* 0x0000000000147947 */ /* 0x000fea0003800000 */
.L_x_510:
[----:B------:R-:W-:Y:S01]  /*2bc30*/  LOP3.LUT R5, R5, 0x80000000, R6, 0x48, !PT ;  /* 0x8000000005057812 */ /* 0x000fe200078e4806 */
[----:B------:R-:W-:Y:S05]  /*2bc40*/  BRA `(.L_x_516) ;  /* 0x00000000000c7947 */ /* 0x000fea0003800000 */
.L_x_509:
[----:B------:R-:W1:Y:S01]  /*2bc50*/  MUFU.RSQ R5, -QNAN ;  /* 0xffc0000000057908 */ /* 0x000e620000001400 */
[----:B------:R-:W-:Y:S05]  /*2bc60*/  BRA `(.L_x_516) ;  /* 0x0000000000047947 */ /* 0x000fea0003800000 */
.L_x_508:
[----:B------:R-:W-:-:S07]  /*2bc70*/  FADD.FTZ R5, R32, R5 ;  /* 0x0000000520057221 */ /* 0x000fce0000010000 */
.L_x_516:
[----:B------:R-:W-:Y:S05]  /*2bc80*/  BSYNC B1 ;  /* 0x0000000000017941 */ /* 0x000fea0003800000 */
.L_x_506:
[----:B-1----:R-:W-:Y:S01]  /*2bc90*/  MOV R33, R5 ;  /* 0x0000000500217202 */ /* 0x002fe20000000f00 */
[----:B------:R-:W-:-:S04]  /*2bca0*/  HFMA2 R5, -RZ, RZ, 0, 0 ;  /* 0x00000000ff057431 */ /* 0x000fc800000001ff */
[----:B------:R-:W-:Y:S05]  /*2bcb0*/  RET.REL.NODEC R4 `(_ZN7cutlass13device_kernelINS_4fmha6kernel36Sm100FmhaFwdKernelTmaWarpspecializedIN4cute5tupleIJiiiNS5_IJNS5_IJiiEEEiEEEEEENS1_10collective38Sm100FmhaFwdMainloopTmaWarpspecializedINS_6half_tEffNS5_IJNS4_1CILi256EEENSC_ILi128EEESD_EEENS5_IJiNSC_ILi1EEES7_EEENS5_IJiSG_NS5_IJNS5_IJNSC_ILi0EEEiEEEiEEEEEESL_NS9_12ResidualMaskENS5_IJNSC_ILi2EEESG_SG_EEENSC_ILb0EEEEENS9_38Sm100FmhaFwdEpilogueTmaWarpspecializedISB_fNS5_IJSE_SD_SE_EEESH_NS5_IJSG_S7_EEESP_EENS2_23PersistentTileSchedulerENS2_41Sm100FmhaCtxKernelWarpspecializedScheduleEEEEEvNT_6ParamsE) ;  /* 0xfffffd4004d07950 */ /* 0x000fea0003c3ffff */
.L_x_517:
[----:B------:R-:W-:-:S00]  /*2bcc0*/  BRA `(.L_x_517) ;  /* 0xfffffffc00fc7947 */ /* 0x000fc0000383ffff */
[----:B------:R-:W-:-:S00]  /*2bcd0*/  NOP ;  /* 0x0000000000007918 */ /* 0x000fc00000000000 */
        /* <DEDUP_REMOVED lines=10> */
.L_x_522:


//--------------------- .nv.global.init           --------------------------
	.section	.nv.global.init,"aw",@progbits
.nv.global.init:
	.type		$str$23,@object
	.size		$str$23,($str$37 - $str$23)
$str$23:
        /*0000*/ 	.byte	0x0a, 0x00
	.type		$str$37,@object
	.size		$str$37,($str$32 - $str$37)
$str$37:
        /*0002*/ 	.byte	0x3a, 0x00
	.type		$str$32,@object
	.size		$str$32,($str$29 - $str$32)
$str$32:
        /*0004*/ 	.byte	0x5f, 0x00
	.type		$str$29,@object
	.size		$str$29,($str$28 - $str$29)
$str$29:
        /*0006*/ 	.byte	0x25, 0x64, 0x00
	.type		$str$28,@object
	.size		$str$28,($str$30 - $str$28)
$str$28:
        /*0009*/ 	.byte	0x25, 0x63, 0x00
	.type		$str$30,@object
	.size		$str$30,($str$31 - $str$30)
$str$30:
        /*000c*/ 	.byte	0x25, 0x73, 0x00
	.type		$str$31,@object
	.size		$str$31,($str$35 - $str$31)
$str$31:
        /*000f*/ 	.byte	0x20, 0x6f, 0x20, 0x00
	.type		$str$35,@object
	.size		$str$35,($str$22 - $str$35)
$str$35:
        /*0013*/ 	.byte	0x70, 0x74, 0x72, 0x5b, 0x00
	.type		$str$22,@object
	.size		$str$22,($str$34 - $str$22)
$str$22:
        /*0018*/ 	.byte	0x73, 0x4f, 0x3a, 0x20, 0x00
	.type		$str$34,@object
	.size		$str$34,($str$36 - $str$34)
$str$34:
        /*001d*/ 	.byte	0x73, 0x6d, 0x65, 0x6d, 0x5f, 0x00
	.type		$str$36,@object
	.size		$str$36,($str$33 - $str$36)
$str$36:
        /*0023*/ 	.byte	0x62, 0x5d, 0x28, 0x25, 0x70, 0x29, 0x00
	.type		$str$33,@object
	.size		$str$33,($str$27 - $str$33)
$str$33:
        /*002a*/ 	.byte	0x53, 0x77, 0x3c, 0x25, 0x64, 0x2c, 0x25, 0x64, 0x2c, 0x25, 0x64, 0x3e, 0x00
	.type		$str$27,@object
	.size		$str$27,($str$26 - $str$27)
$str$27:
        /*0037*/ 	.byte	0x2f, 0x74, 0x6d, 0x70, 0x2f, 0x63, 0x75, 0x74, 0x6c, 0x61, 0x73, 0x73, 0x5f, 0x73, 0x77, 0x65
        /*0047*/ 	.byte	0x65, 0x70, 0x5f, 0x73, 0x72, 0x63, 0x2f, 0x69, 0x6e, 0x63, 0x6c, 0x75, 0x64, 0x65, 0x2f, 0x63
        /*0057*/ 	.byte	0x75, 0x74, 0x65, 0x2f, 0x61, 0x74, 0x6f, 0x6d, 0x2f, 0x63, 0x6f, 0x70, 0x79, 0x5f, 0x74, 0x72
        /*0067*/ 	.byte	0x61, 0x69, 0x74, 0x73, 0x5f, 0x73, 0x6d, 0x31, 0x30, 0x30, 0x2e, 0x68, 0x70, 0x70, 0x00
	.type		$str$26,@object
	.size		$str$26,(__unnamed_4 - $str$26)
$str$26:
        /*0076*/ 	.byte	0x28, 0x28, 0x75, 0x69, 0x6e, 0x74, 0x33, 0x32, 0x5f, 0x74, 0x28, 0x74, 0x68, 0x72, 0x65, 0x61
        /*0086*/ 	.byte	0x64, 0x49, 0x64, 0x78, 0x2e, 0x78, 0x29, 0x20, 0x2f, 0x20, 0x33, 0x32, 0x29, 0x20, 0x25, 0x20
        /*0096*/ 	.byte	0x34, 0x29, 0x20, 0x3d, 0x3d, 0x20, 0x28, 0x28, 0x28, 0x74, 0x6d, 0x65, 0x6d, 0x5f, 0x61, 0x64
        /*00a6*/ 	.byte	0x64, 0x72, 0x20, 0x3e, 0x3e, 0x20, 0x31, 0x36, 0x29, 0x20, 0x2f, 0x20, 0x33, 0x32, 0x29, 0x20
        /*00b6*/ 	.byte	0x25, 0x20, 0x34, 0x29, 0x00
	.type		__unnamed_4,@object
	.size		__unnamed_4,(__unnamed_1 - __unnamed_4)
__unnamed_4:
        /* <DEDUP_REMOVED lines=37> */
        /*030b*/ 	.byte	0x30, 0x3e, 0x3e, 0x3e, 0x3e, 0x5d, 0x00
	.type		__unnamed_1,@object
	.size		__unnamed_1,(__unnamed_5 - __unnamed_1)
__unnamed_1:
        /* <DEDUP_REMOVED lines=37> */
        /*0562*/ 	.byte	0x3a, 0x43, 0x3c, 0x30, 0x3e, 0x3e, 0x3e, 0x3e, 0x5d, 0x00
	.type		__unnamed_5,@object
	.size		__unnamed_5,(__unnamed_6 - __unnamed_5)
__unnamed_5:
        /* <DEDUP_REMOVED lines=38> */
	.type		__unnamed_6,@object
	.size		__unnamed_6,(__unnamed_7 - __unnamed_6)
__unnamed_6:
        /* <DEDUP_REMOVED lines=37> */
        /*0a16*/ 	.byte	0x74, 0x65, 0x3a, 0x3a, 0x43, 0x3c, 0x30, 0x3e, 0x3e, 0x3e, 0x3e, 0x5d, 0x00
	.type		__unnamed_7,@object
	.size		__unnamed_7,(__unnamed_2 - __unnamed_7)
__unnamed_7:
        /* <DEDUP_REMOVED lines=37> */
        /*0c73*/ 	.byte	0x63, 0x75, 0x74, 0x65, 0x3a, 0x3a, 0x43, 0x3c, 0x30, 0x3e, 0x3e, 0x3e, 0x3e, 0x5d, 0x00
	.type		__unnamed_2,@object
	.size		__unnamed_2,(__unnamed_3 - __unnamed_2)
__unnamed_2:
        /* <DEDUP_REMOVED lines=38> */
	.type		__unnamed_3,@object
	.size		__unnamed_3,(.L_3 - __unnamed_3)
__unnamed_3:
        /* <DEDUP_REMOVED lines=38> */
        /*1142*/ 	.byte	0x3e, 0x3e, 0x5d, 0x00
.L_3:


//--------------------- .nv.shared._ZN7cutlass13device_kernelINS_4fmha6kernel36Sm100FmhaFwdKernelTmaWarpspecializedIN4cute5tupleIJiiiNS5_IJNS5_IJiiEEEiEEEEEENS1_10collective38Sm100FmhaFwdMainloopTmaWarpspecializedINS_6half_tEffNS5_IJNS4_1CILi256EEENSC_ILi128EEESD_EEENS5_IJiNSC_ILi1EEES7_EEENS5_IJiSG_NS5_IJNS5_IJNSC_ILi0EEEiEEEiEEEEEESL_NS9_12ResidualMaskENS5_IJNSC_ILi2EEESG_SG_EEENSC_ILb0EEEEENS9_38Sm100FmhaFwdEpilogueTmaWarpspecializedISB_fNS5_IJSE_SD_SE_EEESH_NS5_IJSG_S7_EEESP_EENS2_23PersistentTileSchedulerENS2_41Sm100FmhaCtxKernelWarpspecializedScheduleEEEEEvNT_6ParamsE --------------------------
	.section	.nv.shared._ZN7cutlass13device_kernelINS_4fmha6kernel36Sm100FmhaFwdKernelTmaWarpspecializedIN4cute5tupleIJiiiNS5_IJNS5_IJiiEEEiEEEEEENS1_10collective38Sm100FmhaFwdMainloopTmaWarpspecializedINS_6half_tEffNS5_IJNS4_1CILi256EEENSC_ILi128EEESD_EEENS5_IJiNSC_ILi1EEES7_EEENS5_IJiSG_NS5_IJNS5_IJNSC_ILi0EEEiEEEiEEEEEESL_NS9_12ResidualMaskENS5_IJNSC_ILi2EEESG_SG_EEENSC_ILb0EEEEENS9_38Sm100FmhaFwdEpilogueTmaWarpspecializedISB_fNS5_IJSE_SD_SE_EEESH_NS5_IJSG_S7_EEESP_EENS2_23PersistentTileSchedulerENS2_41Sm100FmhaCtxKernelWarpspecializedScheduleEEEEEvNT_6ParamsE,"aw",@nobits
	.sectionflags	@""
	.align	16
	.zero		1024


//--------------------- .nv.shared.reserved.0     --------------------------
	.section	.nv.shared.reserved.0,"aw",@nobits
	.weak		__nv_reservedSMEM_offset_0_alias
	.size		__nv_reservedSMEM_offset_0_alias, 0, 64
	.other		__nv_reservedSMEM_offset_0_alias,@"STO_CUDA_RESERVED_SHARED STV_DEFAULT"
__nv_reservedSMEM_offset_0_alias:
	.zero		0
.nv.shared.reserved.0:
	.zero		64
	.weak		__nv_reservedSMEM_tcgen05_partition
	.type		__nv_reservedSMEM_tcgen05_partition,@object
	.size		__nv_reservedSMEM_tcgen05_partition,(.L_0 - __nv_reservedSMEM_tcgen05_partition)
__nv_reservedSMEM_tcgen05_partition:
	.zero		32
.L_0:


//--------------------- .nv.global                --------------------------
	.section	.nv.global,"aw",@nobits
.nv.global:
	.type		_ZN39_INTERNAL_31beca52_4_k_cu_364e5102_35264cute1_E,@object
	.size		_ZN39_INTERNAL_31beca52_4_k_cu_364e5102_35264cute1_E,(_ZN39_INTERNAL_31beca52_4_k_cu_364e5102_35264cuda3std3__45__cpo6cbeginE - _ZN39_INTERNAL_31beca52_4_k_cu_364e5102_35264cute1_E)
_ZN39_INTERNAL_31beca52_4_k_cu_364e5102_35264cute1_E:
	.zero		1
	.type		_ZN39_INTERNAL_31beca52_4_k_cu_364e5102_35264cuda3std3__45__cpo6cbeginE,@object
	.size		_ZN39_INTERNAL_31beca52_4_k_cu_364e5102_35264cuda3std3__45__cpo6cbeginE,(_ZN39_INTERNAL_31beca52_4_k_cu_364e5102_35264cuda3std3__48in_placeE - _ZN39_INTERNAL_31beca52_4_k_cu_364e5102_35264cuda3std3__45__cpo6cbeginE)
_ZN39_INTERNAL_31beca52_4_k_cu_364e5102_35264cuda3std3__45__cpo6cbeginE:
	.zero		1
	.type		_ZN39_INTERNAL_31beca52_4_k_cu_364e5102_35264cuda3std3__48in_placeE,@object
	.size		_ZN39_INTERNAL_31beca52_4_k_cu_364e5102_35264cuda3std3__48in_placeE,(_ZN39_INTERNAL_31beca52_4_k_cu_364e5102_35264cuda3std6ranges3__45__cpo9iter_moveE - _ZN39_INTERNAL_31beca52_4_k_cu_364e5102_35264cuda3std3__48in_placeE)
_ZN39_INTERNAL_31beca52_4_k_cu_364e5102_35264cuda3std3__48in_placeE:
	.zero		1
	.type		_ZN39_INTERNAL_31beca52_4_k_cu_364e5102_35264cuda3std6ranges3__45__cpo9iter_moveE,@object
	.size		_ZN39_INTERNAL_31beca52_4_k_cu_364e5102_35264cuda3std6ranges3__45__cpo9iter_moveE,(_ZN39_INTERNAL_31beca52_4_k_cu_364e5102_35264cuda3std3__45__cpo5beginE - _ZN39_INTERNAL_31beca52_4_k_cu_364e5102_35264cuda3std6ranges3__45__cpo9iter_moveE)
_ZN39_INTERNAL_31beca52_4_k_cu_364e5102_35264cuda3std6ranges3__45__cpo9iter_moveE:
	.zero		1
	.type		_ZN39_INTERNAL_31beca52_4_k_cu_364e5102_35264cuda3std3__45__cpo5beginE,@object
	.size		_ZN39_INTERNAL_31beca52_4_k_cu_364e5102_35264cuda3std3__45__cpo5beginE,(_ZN39_INTERNAL_31beca52_4_k_cu_364e5102_35264cuda3std3__441_GLOBAL__N__31beca52_4_k_cu_364e5102_35266ignoreE - _ZN39_INTERNAL_31beca52_4_k_cu_364e5102_35264cuda3std3__45__cpo5beginE)
_ZN39_INTERNAL_31beca52_4_k_cu_364e5102_35264cuda3std3__45__cpo5beginE:
	.zero		1
	.type		_ZN39_INTERNAL_31beca52_4_k_cu_364e5102_35264cuda3std3__441_GLOBAL__N__31beca52_4_k_cu_364e5102_35266ignoreE,@object
	.size		_ZN39_INTERNAL_31beca52_4_k_cu_364e5102_35264cuda3std3__441_GLOBAL__N__31beca52_4_k_cu_364e5102_35266ignoreE,(_ZN39_INTERNAL_31beca52_4_k_cu_364e5102_35264cute7productE - _ZN39_INTERNAL_31beca52_4_k_cu_364e5102_35264cuda3std3__441_GLOBAL__N__31beca52_4_k_cu_364e5102_35266ignoreE)
_ZN39_INTERNAL_31beca52_4_k_cu_364e5102_35264cuda3std3__441_GLOBAL__N__31beca52_4_k_cu_364e5102_35266ignoreE:
	.zero		1
	.type		_ZN39_INTERNAL_31beca52_4_k_cu_364e5102_35264cute7productE,@object
	.size		_ZN39_INTERNAL_31beca52_4_k_cu_364e5102_35264cute7productE,(_ZN39_INTERNAL_31beca52_4_k_cu_364e5102_35264cuda3std3__45__cpo3endE - _ZN39_INTERNAL_31beca52_4_k_cu_364e5102_35264cute7productE)
_ZN39_INTERNAL_31beca52_4_k_cu_364e5102_35264cute7productE:
	.zero		1
	.type		_ZN39_INTERNAL_31beca52_4_k_cu_364e5102_35264cuda3std3__45__cpo3endE,@object
	.size		_ZN39_INTERNAL_31beca52_4_k_cu_364e5102_35264cuda3std3__45__cpo3endE,(_ZN39_INTERNAL_31beca52_4_k_cu_364e5102_35264cuda3std3__419piecewise_constructE - _ZN39_INTERNAL_31beca52_4_k_cu_364e5102_35264cuda3std3__45__cpo3endE)
_ZN39_INTERNAL_31beca52_4_k_cu_364e5102_35264cuda3std3__45__cpo3endE:
	.zero		1
	.type		_ZN39_INTERNAL_31beca52_4_k_cu_364e5102_35264cuda3std3__419piecewise_constructE,@object
	.size		_ZN39_INTERNAL_31beca52_4_k_cu_364e5102_35264cuda3std3__419piecewise_constructE,(_ZN39_INTERNAL_31beca52_4_k_cu_364e5102_35264cuda3std3__45__cpo4cendE - _ZN39_INTERNAL_31beca52_4_k_cu_364e5102_35264cuda3std3__419piecewise_constructE)
_ZN39_INTERNAL_31beca52_4_k_cu_364e5102_35264cuda3std3__419piecewise_constructE:
	.zero		1
	.type		_ZN39_INTERNAL_31beca52_4_k_cu_364e5102_35264cuda3std3__45__cpo4cendE,@object
	.size		_ZN39_INTERNAL_31beca52_4_k_cu_364e5102_35264cuda3std3__45__cpo4cendE,(_ZN39_INTERNAL_31beca52_4_k_cu_364e5102_35264cuda3std6ranges3__45__cpo4swapE - _ZN39_INTERNAL_31beca52_4_k_cu_364e5102_35264cuda3std3__45__cpo4cendE)
_ZN39_INTERNAL_31beca52_4_k_cu_364e5102_35264cuda3std3__45__cpo4cendE:
	.zero		1
	.type		_ZN39_INTERNAL_31beca52_4_k_cu_364e5102_35264cuda3std6ranges3__45__cpo4swapE,@object
	.size		_ZN39_INTERNAL_31beca52_4_k_cu_364e5102_35264cuda3std6ranges3__45__cpo4swapE,(.L_15 - _ZN39_INTERNAL_31beca52_4_k_cu_364e5102_35264cuda3std6ranges3__45__cpo4swapE)
_ZN39_INTERNAL_31beca52_4_k_cu_364e5102_35264cuda3std6ranges3__45__cpo4swapE:
	.zero		1
.L_15:


//--------------------- .nv.constant0._ZN7cutlass13device_kernelINS_4fmha6kernel36Sm100FmhaFwdKernelTmaWarpspecializedIN4cute5tupleIJiiiNS5_IJNS5_IJiiEEEiEEEEEENS1_10collective38Sm100FmhaFwdMainloopTmaWarpspecializedINS_6half_tEffNS5_IJNS4_1CILi256EEENSC_ILi128EEESD_EEENS5_IJiNSC_ILi1EEES7_EEENS5_IJiSG_NS5_IJNS5_IJNSC_ILi0EEEiEEEiEEEEEESL_NS9_12ResidualMaskENS5_IJNSC_ILi2EEESG_SG_EEENSC_ILb0EEEEENS9_38Sm100FmhaFwdEpilogueTmaWarpspecializedISB_fNS5_IJSE_SD_SE_EEESH_NS5_IJSG_S7_EEESP_EENS2_23PersistentTileSchedulerENS2_41Sm100FmhaCtxKernelWarpspecializedScheduleEEEEEvNT_6ParamsE --------------------------
	.section	.nv.constant0._ZN7cutlass13device_kernelINS_4fmha6kernel36Sm100FmhaFwdKernelTmaWarpspecializedIN4cute5tupleIJiiiNS5_IJNS5_IJiiEEEiEEEEEENS1_10collective38Sm100FmhaFwdMainloopTmaWarpspecializedINS_6half_tEffNS5_IJNS4_1CILi256EEENSC_ILi128EEESD_EEENS5_IJiNSC_ILi1EEES7_EEENS5_IJiSG_NS5_IJNS5_IJNSC_ILi0EEEiEEEiEEEEEESL_NS9_12ResidualMaskENS5_IJNSC_ILi2EEESG_SG_EEENSC_ILb0EEEEENS9_38Sm100FmhaFwdEpilogueTmaWarpspecializedISB_fNS5_IJSE_SD_SE_EEESH_NS5_IJSG_S7_EEESP_EENS2_23PersistentTileSchedulerENS2_41Sm100FmhaCtxKernelWarpspecializedScheduleEEEEEvNT_6ParamsE,"a",@progbits
	.sectionflags	@""
	.align	4
.nv.constant0._ZN7cutlass13device_kernelINS_4fmha6kernel36Sm100FmhaFwdKernelTmaWarpspecializedIN4cute5tupleIJiiiNS5_IJNS5_IJiiEEEiEEEEEENS1_10collective38Sm100FmhaFwdMainloopTmaWarpspecializedINS_6half_tEffNS5_IJNS4_1CILi256EEENSC_ILi128EEESD_EEENS5_IJiNSC_ILi1EEES7_EEENS5_IJiSG_NS5_IJNS5_IJNSC_ILi0EEEiEEEiEEEEEESL_NS9_12ResidualMaskENS5_IJNSC_ILi2EEESG_SG_EEENSC_ILb0EEEEENS9_38Sm100FmhaFwdEpilogueTmaWarpspecializedISB_fNS5_IJSE_SD_SE_EEESH_NS5_IJSG_S7_EEESP_EENS2_23PersistentTileSchedulerENS2_41Sm100FmhaCtxKernelWarpspecializedScheduleEEEEEvNT_6ParamsE:
	.zero		2432


//--------------------- SYMBOLS --------------------------

	.type		.nv.reservedSmem.offset0,@object
	.size		.nv.reservedSmem.offset0,0x4
	.type		.nv.reservedSmem.cap,@object
	.size		.nv.reservedSmem.cap,0x4
	.type		vprintf,@function
	.type		__assertfail,@function
